def matmul_kernel(
    a_ptr,
    b_ptr,
    c_ptr,
    M,
    N,
    K,
    stride_am,
    stride_ak,
    stride_bk,
    stride_bn,
    stride_cm,
    stride_cn,
    BLOCK_M: tl.constexpr,
    BLOCK_N: tl.constexpr,
    BLOCK_K: tl.constexpr,
    GROUP_M: tl.constexpr,
):
    pid = tl.program_id(axis=0)
    num_pid_m = tl.cdiv(M, BLOCK_M)
    num_pid_n = tl.cdiv(N, BLOCK_N)
    num_pid_in_group = GROUP_M * num_pid_n
    group_id = pid // num_pid_in_group
    first_pid_m = group_id * GROUP_M
    group_size_m = min(num_pid_m - first_pid_m, GROUP_M)
    pid_m = first_pid_m + ((pid % num_pid_in_group) % group_size_m)
    pid_n = (pid % num_pid_in_group) // group_size_m

    offs_am = (pid_m * BLOCK_M + tl.arange(0, BLOCK_M)) % M
    offs_bn = (pid_n * BLOCK_N + tl.arange(0, BLOCK_N)) % N
    offs_k = tl.arange(0, BLOCK_K)
    a_ptrs = a_ptr + offs_am[:, None] * stride_am + offs_k[None, :] * stride_ak
    b_ptrs = b_ptr + offs_k[:, None] * stride_bk + offs_bn[None, :] * stride_bn

    acc = tl.zeros((BLOCK_M, BLOCK_N), dtype=tl.float32)
    for kk in range(0, tl.cdiv(K, BLOCK_K)):
        a = tl.load(a_ptrs, mask=offs_k[None, :] < K - kk * BLOCK_K, other=0.0)
        b = tl.load(b_ptrs, mask=offs_k[:, None] < K - kk * BLOCK_K, other=0.0)
        acc = tl.dot(a, b, acc)
        a_ptrs += BLOCK_K * stride_ak
        b_ptrs += BLOCK_K * stride_bk

    c = acc.to(c_ptr.dtype.element_ty)
    offs_cm = pid_m * BLOCK_M + tl.arange(0, BLOCK_M)
    offs_cn = pid_n * BLOCK_N + tl.arange(0, BLOCK_N)
    c_ptrs = c_ptr + offs_cm[:, None] * stride_cm + offs_cn[None, :] * stride_cn
    mask = (offs_cm[:, None] < M) & (offs_cn[None, :] < N)
    tl.store(c_ptrs, c, mask=mask)

# config = {"BLOCK_K": 32, "BLOCK_M": 128, "BLOCK_N": 512, "GROUP_M": 8, "arch": "sm_80", "dtype": "fp32", "num_ctas": 1, "num_stages": 2, "num_warps": 4}
# arch = sm_80


// ===== COMPILED SASS (sm_80) =====

	.target	sm_80

	.elftype	@"ET_EXEC"


//--------------------- .note.nv.tkinfo           --------------------------
	.section	.note.nv.tkinfo,"",@"SHT_NOTE"
	.sectionflags	@"SHF_NOTE_NV_TKINFO"
	.tkinfo
        /*0018*/ 	.word	0x00000002
        /*0030*/ 	.string	""
        /*0030*/ 	.string	"ptxas"
        /*0030*/ 	.string	"Cuda compilation tools, release 13.0, V13.0.88"
        /*0030*/ 	.string	"Build cuda_13.0.r13.0/compiler.36424714_0"
        /*0030*/ 	.string	"-v  -suppress-debug-info  -lineinfo  -arch sm_80 "



//--------------------- .note.nv.cuinfo           --------------------------
	.section	.note.nv.cuinfo,"",@"SHT_NOTE"
	.sectionflags	@"SHF_NOTE_NV_CUINFO"
        /*0018*/ 	.short	0x0002
        /*001a*/ 	.short	0x0050
        /*001c*/ 	.short	0x0082
	.zero		2


//--------------------- .nv.info                  --------------------------
	.section	.nv.info,"",@"SHT_CUDA_INFO"
	.align	4


	//----- nvinfo : EIATTR_REGCOUNT
	.align		4
        /*0000*/ 	.byte	0x04, 0x2f
        /*0002*/ 	.short	(.L_1 - .L_0)
	.align		4
.L_0:
        /*0004*/ 	.word	index@(matmul_kernel)
        /*0008*/ 	.word	0x000000ff


	//----- nvinfo : EIATTR_FRAME_SIZE
	.align		4
.L_1:
        /*000c*/ 	.byte	0x04, 0x11
        /*000e*/ 	.short	(.L_3 - .L_2)
	.align		4
.L_2:
        /*0010*/ 	.word	index@(matmul_kernel)
        /*0014*/ 	.word	0x000014c8


	//----- nvinfo : EIATTR_MIN_STACK_SIZE
	.align		4
.L_3:
        /*0018*/ 	.byte	0x04, 0x12
        /*001a*/ 	.short	(.L_5 - .L_4)
	.align		4
.L_4:
        /*001c*/ 	.word	index@(matmul_kernel)
        /*0020*/ 	.word	0x000014c8
.L_5:


//--------------------- .nv.info.matmul_kernel    --------------------------
	.section	.nv.info.matmul_kernel,"",@"SHT_CUDA_INFO"
	.sectionflags	@""
	.align	4


	//----- nvinfo : EIATTR_CUDA_API_VERSION
	.align		4
        /*0000*/ 	.byte	0x04, 0x37
        /*0002*/ 	.short	(.L_7 - .L_6)
.L_6:
        /*0004*/ 	.word	0x00000082


	//----- nvinfo : EIATTR_SW2861232_WAR
	.align		4
.L_7:
        /*0008*/ 	.byte	0x01, 0x35
	.zero		2


	//----- nvinfo : EIATTR_PARAM_CBANK
	.align		4
        /*000c*/ 	.byte	0x04, 0x0a
        /*000e*/ 	.short	(.L_9 - .L_8)
	.align		4
.L_8:
        /*0010*/ 	.word	index@(.nv.constant0.matmul_kernel)
        /*0014*/ 	.short	0x0160
        /*0016*/ 	.short	0x0050


	//----- nvinfo : EIATTR_CBANK_PARAM_SIZE
	.align		4
.L_9:
        /*0018*/ 	.byte	0x03, 0x19
        /*001a*/ 	.short	0x0050


	//----- nvinfo : EIATTR_KPARAM_INFO
	.align		4
        /*001c*/ 	.byte	0x04, 0x17
        /*001e*/ 	.short	(.L_11 - .L_10)
.L_10:
        /*0020*/ 	.word	0x00000000
        /*0024*/ 	.short	0x000d
        /*0026*/ 	.short	0x0048
        /*0028*/ 	.byte	0x00, 0xf4, 0x21, 0x00


	//----- nvinfo : EIATTR_KPARAM_INFO
	.align		4
.L_11:
        /*002c*/ 	.byte	0x04, 0x17
        /*002e*/ 	.short	(.L_13 - .L_12)
.L_12:
        /*0030*/ 	.word	0x00000000
        /*0034*/ 	.short	0x000c
        /*0036*/ 	.short	0x0040
        /*0038*/ 	.byte	0x00, 0xf4, 0x21, 0x00


	//----- nvinfo : EIATTR_KPARAM_INFO
	.align		4
.L_13:
        /*003c*/ 	.byte	0x04, 0x17
        /*003e*/ 	.short	(.L_15 - .L_14)
.L_14:
        /*0040*/ 	.word	0x00000000
        /*0044*/ 	.short	0x000b
        /*0046*/ 	.short	0x0038
        /*0048*/ 	.byte	0x00, 0xf0, 0x11, 0x00


	//----- nvinfo : EIATTR_KPARAM_INFO
	.align		4
.L_15:
        /*004c*/ 	.byte	0x04, 0x17
        /*004e*/ 	.short	(.L_17 - .L_16)
.L_16:
        /*0050*/ 	.word	0x00000000
        /*0054*/ 	.short	0x000a
        /*0056*/ 	.short	0x0034
        /*0058*/ 	.byte	0x00, 0xf0, 0x11, 0x00


	//----- nvinfo : EIATTR_KPARAM_INFO
	.align		4
.L_17:
        /*005c*/ 	.byte	0x04, 0x17
        /*005e*/ 	.short	(.L_19 - .L_18)
.L_18:
        /*0060*/ 	.word	0x00000000
        /*0064*/ 	.short	0x0009
        /*0066*/ 	.short	0x0030
        /*0068*/ 	.byte	0x00, 0xf0, 0x11, 0x00


	//----- nvinfo : EIATTR_KPARAM_INFO
	.align		4
.L_19:
        /*006c*/ 	.byte	0x04, 0x17
        /*006e*/ 	.short	(.L_21 - .L_20)
.L_20:
        /*0070*/ 	.word	0x00000000
        /*0074*/ 	.short	0x0008
        /*0076*/ 	.short	0x002c
        /*0078*/ 	.byte	0x00, 0xf0, 0x11, 0x00


	//----- nvinfo : EIATTR_KPARAM_INFO
	.align		4
.L_21:
        /*007c*/ 	.byte	0x04, 0x17
        /*007e*/ 	.short	(.L_23 - .L_22)
.L_22:
        /*0080*/ 	.word	0x00000000
        /*0084*/ 	.short	0x0007
        /*0086*/ 	.short	0x0028
        /*0088*/ 	.byte	0x00, 0xf0, 0x11, 0x00


	//----- nvinfo : EIATTR_KPARAM_INFO
	.align		4
.L_23:
        /*008c*/ 	.byte	0x04, 0x17
        /*008e*/ 	.short	(.L_25 - .L_24)
.L_24:
        /*0090*/ 	.word	0x00000000
        /*0094*/ 	.short	0x0006
        /*0096*/ 	.short	0x0024
        /*0098*/ 	.byte	0x00, 0xf0, 0x11, 0x00


	//----- nvinfo : EIATTR_KPARAM_INFO
	.align		4
.L_25:
        /*009c*/ 	.byte	0x04, 0x17
        /*009e*/ 	.short	(.L_27 - .L_26)
.L_26:
        /*00a0*/ 	.word	0x00000000
        /*00a4*/ 	.short	0x0005
        /*00a6*/ 	.short	0x0020
        /*00a8*/ 	.byte	0x00, 0xf0, 0x11, 0x00


	//----- nvinfo : EIATTR_KPARAM_INFO
	.align		4
.L_27:
        /*00ac*/ 	.byte	0x04, 0x17
        /*00ae*/ 	.short	(.L_29 - .L_28)
.L_28:
        /*00b0*/ 	.word	0x00000000
        /*00b4*/ 	.short	0x0004
        /*00b6*/ 	.short	0x001c
        /*00b8*/ 	.byte	0x00, 0xf0, 0x11, 0x00


	//----- nvinfo : EIATTR_KPARAM_INFO
	.align		4
.L_29:
        /*00bc*/ 	.byte	0x04, 0x17
        /*00be*/ 	.short	(.L_31 - .L_30)
.L_30:
        /*00c0*/ 	.word	0x00000000
        /*00c4*/ 	.short	0x0003
        /*00c6*/ 	.short	0x0018
        /*00c8*/ 	.byte	0x00, 0xf0, 0x11, 0x00


	//----- nvinfo : EIATTR_KPARAM_INFO
	.align		4
.L_31:
        /*00cc*/ 	.byte	0x04, 0x17
        /*00ce*/ 	.short	(.L_33 - .L_32)
.L_32:
        /*00d0*/ 	.word	0x00000000
        /*00d4*/ 	.short	0x0002
        /*00d6*/ 	.short	0x0010
        /*00d8*/ 	.byte	0x00, 0xf4, 0x21, 0x00


	//----- nvinfo : EIATTR_KPARAM_INFO
	.align		4
.L_33:
        /*00dc*/ 	.byte	0x04, 0x17
        /*00de*/ 	.short	(.L_35 - .L_34)
.L_34:
        /*00e0*/ 	.word	0x00000000
        /*00e4*/ 	.short	0x0001
        /*00e6*/ 	.short	0x0008
        /*00e8*/ 	.byte	0x00, 0xf4, 0x21, 0x00


	//----- nvinfo : EIATTR_KPARAM_INFO
	.align		4
.L_35:
        /*00ec*/ 	.byte	0x04, 0x17
        /*00ee*/ 	.short	(.L_37 - .L_36)
.L_36:
        /*00f0*/ 	.word	0x00000000
        /*00f4*/ 	.short	0x0000
        /*00f6*/ 	.short	0x0000
        /*00f8*/ 	.byte	0x00, 0xf4, 0x21, 0x00


	//----- nvinfo : EIATTR_MAXREG_COUNT
	.align		4
.L_37:
        /*00fc*/ 	.byte	0x03, 0x1b
        /*00fe*/ 	.short	0x00ff


	//----- nvinfo : EIATTR_NUM_BARRIERS
	.align		4
        /*0100*/ 	.byte	0x02, 0x4c
        /*0102*/ 	.byte	0x01
	.zero		1


	//----- nvinfo : EIATTR_ANNOTATIONS
	.align		4
        /*0104*/ 	.byte	0x04, 0x55
        /*0106*/ 	.short	(.L_39 - .L_38)


	//   ....[0]....
.L_38:
        /*0108*/ 	.word	0x00000001
        /*010c*/ 	.byte	0xb0, 0x06, 0x00, 0x00, 0x01, 0x00, 0x00, 0x00, 0x60, 0x0b, 0x00, 0x00, 0x01, 0x00, 0x00, 0x00
        /* <DEDUP_REMOVED lines=2382> */
        /*95fc*/ 	.byte	0x50, 0x13, 0x03, 0x00, 0x01, 0x00, 0x00, 0x00, 0x70, 0x13, 0x03, 0x00


	//----- nvinfo : EIATTR_MERCURY_ISA_VERSION
	.align		4
.L_39:
        /*9608*/ 	.byte	0x03, 0x5f
        /*960a*/ 	.short	0x0000


	//----- nvinfo : EIATTR_EXIT_INSTR_OFFSETS
	.align		4
        /*960c*/ 	.byte	0x04, 0x1c
        /*960e*/ 	.short	(.L_41 - .L_40)


	//   ....[0]....
.L_40:
        /*9610*/ 	.word	0x00031e20


	//   ....[1]....
        /*9614*/ 	.word	0x00031e40


	//----- nvinfo : EIATTR_REQNTID
	.align		4
.L_41:
        /*9618*/ 	.byte	0x04, 0x10
        /*961a*/ 	.short	(.L_43 - .L_42)
.L_42:
        /*961c*/ 	.word	0x00000080
        /*9620*/ 	.word	0x00000001
        /*9624*/ 	.word	0x00000001
.L_43:


//--------------------- .nv.callgraph             --------------------------
	.section	.nv.callgraph,"",@"SHT_CUDA_CALLGRAPH"
	.align	4
	.sectionentsize	8
	.align		4
        /*0000*/ 	.word	0x00000000
	.align		4
        /*0004*/ 	.word	0xffffffff
	.align		4
        /*0008*/ 	.word	0x00000000
	.align		4
        /*000c*/ 	.word	0xfffffffe
	.align		4
        /*0010*/ 	.word	0x00000000
	.align		4
        /*0014*/ 	.word	0xfffffffd
	.align		4
        /*0018*/ 	.word	0x00000000
	.align		4
        /*001c*/ 	.word	0xfffffffc


//--------------------- .nv.rel.action            --------------------------
	.section	.nv.rel.action,"",@"SHT_CUDA_RELOCINFO"
	.align	8
	.sectionentsize	8
        /*0000*/ 	.byte	0x73, 0x00, 0x00, 0x00, 0x00, 0x00, 0x00, 0x00, 0x00, 0x00, 0x00, 0x11, 0x25, 0x00, 0x05, 0x36


//--------------------- .nv.constant0.matmul_kernel --------------------------
	.section	.nv.constant0.matmul_kernel,"a",@progbits
	.sectionflags	@""
	.align	4
.nv.constant0.matmul_kernel:
	.zero		432


//--------------------- .text.matmul_kernel       --------------------------
	.section	.text.matmul_kernel,"ax",@progbits
	.sectioninfo	@"SHI_REGISTERS=255"
	.align	128
        .global         matmul_kernel
        .type           matmul_kernel,@function
        .size           matmul_kernel,(.L_x_3 - matmul_kernel)
        .other          matmul_kernel,@"STO_CUDA_ENTRY STV_DEFAULT"
matmul_kernel:
.text.matmul_kernel:
[----:B------:R-:W-:Y:S02]  /*0000*/  IMAD.MOV.U32 R1, RZ, RZ, c[0x0][0x28] ;  /* 0x00000a00ff017624 */ /* 0x000fe400078e00ff */
[----:B------:R-:W-:Y:S01]  /*0010*/  IMAD.MOV.U32 R0, RZ, RZ, c[0x0][0x17c] ;  /* 0x00005f00ff007624 */ /* 0x000fe200078e00ff */
[----:B------:R-:W1:Y:S01]  /*0020*/  S2R R5, SR_CTAID.X ;  /* 0x0000000000057919 */ /* 0x000e620000002500 */
[----:B------:R-:W-:Y:S01]  /*0030*/  IABS R19, c[0x0][0x178] ;  /* 0x00005e0000137a13 */ /* 0x000fe20000000000 */
[----:B------:R-:W-:Y:S01]  /*0040*/  IMAD.MOV.U32 R175, RZ, RZ, c[0x0][0x188] ;  /* 0x00006200ffaf7624 */ /* 0x000fe200078e00ff */
[----:B------:R-:W-:Y:S01]  /*0050*/  IADD3 R1, R1, -0x14c8, RZ ;  /* 0xffffeb3801017810 */ /* 0x000fe20007ffe0ff */
[----:B------:R-:W2:Y:S01]  /*0060*/  S2R R33, SR_TID.X ;  /* 0x0000000000217919 */ /* 0x000ea20000002100 */
[----:B------:R-:W-:Y:S01]  /*0070*/  IADD3 R0, R0, 0x1ff, RZ ;  /* 0x000001ff00007810 */ /* 0x000fe20007ffe0ff */
[C---:B------:R-:W-:Y:S01]  /*0080*/  IMAD.SHL.U32 R22, R175.reuse, 0x4, RZ ;  /* 0x00000004af167824 */ /* 0x040fe200078e00ff */
[----:B------:R-:W-:Y:S01]  /*0090*/  ULDC.64 UR4, c[0x0][0x118] ;  /* 0x0000460000047ab9 */ /* 0x000fe20000000a00 */
[C---:B------:R-:W-:Y:S01]  /*00a0*/  IMAD R24, R175.reuse, 0x19, RZ ;  /* 0x00000019af187824 */ /* 0x040fe200078e02ff */
[----:B------:R-:W-:Y:S01]  /*00b0*/  SHF.R.S32.HI R3, RZ, 0x1f, R0 ;  /* 0x0000001fff037819 */ /* 0x000fe20000011400 */
[----:B------:R-:W-:Y:S01]  /*00c0*/  IMAD R31, R175, 0xf, RZ ;  /* 0x0000000faf1f7824 */ /* 0x000fe200078e02ff */
[----:B------:R-:W-:-:S02]  /*00d0*/  LOP3.LUT R79, RZ, c[0x0][0x17c], RZ, 0x33, !PT ;  /* 0x00005f00ff4f7a12 */ /* 0x000fc400078e33ff */
[----:B------:R-:W-:-:S04]  /*00e0*/  LEA.HI R3, R3, R0, RZ, 0x9 ;  /* 0x0000000003037211 */ /* 0x000fc800078f48ff */
[----:B------:R-:W-:-:S05]  /*00f0*/  SHF.R.S32.HI R3, RZ, 0x9, R3 ;  /* 0x00000009ff037819 */ /* 0x000fca0000011403 */
[----:B------:R-:W-:Y:S01]  /*0100*/  IMAD.SHL.U32 R4, R3, 0x8, RZ ;  /* 0x0000000803047824 */ /* 0x000fe200078e00ff */
[----:B-1----:R-:W-:-:S04]  /*0110*/  IABS R8, R5 ;  /* 0x0000000500087213 */ /* 0x002fc80000000000 */
[-C--:B------:R-:W-:Y:S02]  /*0120*/  IABS R7, R4.reuse ;  /* 0x0000000400077213 */ /* 0x080fe40000000000 */
[----:B------:R-:W-:Y:S02]  /*0130*/  IABS R10, R4 ;  /* 0x00000004000a7213 */ /* 0x000fe40000000000 */
[----:B------:R-:W1:Y:S01]  /*0140*/  I2F.RP R0, R7 ;  /* 0x0000000700007306 */ /* 0x000e620000209400 */
[C---:B--2---:R-:W-:Y:S02]  /*0150*/  LOP3.LUT R21, R33.reuse, 0x7f, RZ, 0xc0, !PT ;  /* 0x0000007f21157812 */ /* 0x044fe400078ec0ff */
[----:B------:R-:W-:-:S05]  /*0160*/  LOP3.LUT R77, R33, 0x1f, RZ, 0xc0, !PT ;  /* 0x0000001f214d7812 */ /* 0x000fca00078ec0ff */
[----:B-1----:R-:W1:Y:S02]  /*0170*/  MUFU.RCP R0, R0 ;  /* 0x0000000000007308 */ /* 0x002e640000001000 */
[----:B-1----:R-:W-:Y:S01]  /*0180*/  IADD3 R2, R0, 0xffffffe, RZ ;  /* 0x0ffffffe00027810 */ /* 0x002fe20007ffe0ff */
[----:B------:R-:W-:-:S05]  /*0190*/  IMAD.MOV R0, RZ, RZ, -R10 ;  /* 0x000000ffff007224 */ /* 0x000fca00078e0a0a */
[----:B------:R1:W2:Y:S02]  /*01a0*/  F2I.FTZ.U32.TRUNC.NTZ R3, R2 ;  /* 0x0000000200037305 */ /* 0x0002a4000021f000 */
[----:B-1----:R-:W-:Y:S02]  /*01b0*/  IMAD.MOV.U32 R2, RZ, RZ, RZ ;  /* 0x000000ffff027224 */ /* 0x002fe400078e00ff */
[----:B--2---:R-:W-:-:S04]  /*01c0*/  IMAD.MOV R6, RZ, RZ, -R3 ;  /* 0x000000ffff067224 */ /* 0x004fc800078e0a03 */
[----:B------:R-:W-:Y:S02]  /*01d0*/  IMAD R9, R6, R7, RZ ;  /* 0x0000000706097224 */ /* 0x000fe400078e02ff */
[----:B------:R-:W-:Y:S02]  /*01e0*/  IMAD.MOV.U32 R6, RZ, RZ, R8 ;  /* 0x000000ffff067224 */ /* 0x000fe400078e0008 */
[----:B------:R-:W-:-:S06]  /*01f0*/  IMAD.HI.U32 R3, R3, R9, R2 ;  /* 0x0000000903037227 */ /* 0x000fcc00078e0002 */
[----:B------:R-:W-:-:S04]  /*0200*/  IMAD.HI.U32 R3, R3, R6, RZ ;  /* 0x0000000603037227 */ /* 0x000fc800078e00ff */
[----:B------:R-:W-:-:S05]  /*0210*/  IMAD R0, R3, R0, R6 ;  /* 0x0000000003007224 */ /* 0x000fca00078e0206 */
[----:B------:R-:W-:-:S13]  /*0220*/  ISETP.GT.U32.AND P1, PT, R7, R0, PT ;  /* 0x000000000700720c */ /* 0x000fda0003f24070 */
[----:B------:R-:W-:Y:S01]  /*0230*/  @!P1 IMAD.IADD R0, R0, 0x1, -R7 ;  /* 0x0000000100009824 */ /* 0x000fe200078e0a07 */
[----:B------:R-:W-:Y:S02]  /*0240*/  @!P1 IADD3 R3, R3, 0x1, RZ ;  /* 0x0000000103039810 */ /* 0x000fe40007ffe0ff */
[----:B------:R-:W-:Y:S02]  /*0250*/  ISETP.NE.AND P1, PT, R4, RZ, PT ;  /* 0x000000ff0400720c */ /* 0x000fe40003f25270 */
[----:B------:R-:W-:Y:S02]  /*0260*/  ISETP.GE.U32.AND P0, PT, R0, R7, PT ;  /* 0x000000070000720c */ /* 0x000fe40003f06070 */
[----:B------:R-:W-:-:S04]  /*0270*/  LOP3.LUT R0, R5, R4, RZ, 0x3c, !PT ;  /* 0x0000000405007212 */ /* 0x000fc800078e3cff */
[----:B------:R-:W-:Y:S01]  /*0280*/  ISETP.GE.AND P2, PT, R0, RZ, PT ;  /* 0x000000ff0000720c */ /* 0x000fe20003f46270 */
[----:B------:R-:W-:-:S05]  /*0290*/  IMAD.MOV.U32 R0, RZ, RZ, c[0x0][0x178] ;  /* 0x00005e00ff007624 */ /* 0x000fca00078e00ff */
[----:B------:R-:W-:Y:S02]  /*02a0*/  IADD3 R0, R0, 0x7f, RZ ;  /* 0x0000007f00007810 */ /* 0x000fe40007ffe0ff */
[----:B------:R-:W-:-:S05]  /*02b0*/  @P0 IADD3 R3, R3, 0x1, RZ ;  /* 0x0000000103030810 */ /* 0x000fca0007ffe0ff */
[----:B------:R-:W-:Y:S01]  /*02c0*/  IMAD.MOV.U32 R2, RZ, RZ, R3 ;  /* 0x000000ffff027224 */ /* 0x000fe200078e0003 */
[----:B------:R-:W-:-:S03]  /*02d0*/  SHF.R.S32.HI R3, RZ, 0x1f, R0 ;  /* 0x0000001fff037819 */ /* 0x000fc60000011400 */
[----:B------:R-:W-:Y:S01]  /*02e0*/  @!P2 IMAD.MOV R2, RZ, RZ, -R2 ;  /* 0x000000ffff02a224 */ /* 0x000fe200078e0a02 */
[----:B------:R-:W-:Y:S02]  /*02f0*/  @!P1 LOP3.LUT R2, RZ, R4, RZ, 0x33, !PT ;  /* 0x00000004ff029212 */ /* 0x000fe400078e33ff */
[----:B------:R-:W-:-:S03]  /*0300*/  LEA.HI R3, R3, R0, RZ, 0x7 ;  /* 0x0000000003037211 */ /* 0x000fc600078f38ff */
[----:B------:R-:W-:Y:S02]  /*0310*/  IMAD.SHL.U32 R6, R2, 0x8, RZ ;  /* 0x0000000802067824 */ /* 0x000fe400078e00ff */
[----:B------:R-:W-:-:S03]  /*0320*/  IMAD.MOV R2, RZ, RZ, -R2 ;  /* 0x000000ffff027224 */ /* 0x000fc600078e0a02 */
[----:B------:R-:W-:Y:S01]  /*0330*/  LEA.HI.SX32 R3, R3, -R6, 0x19 ;  /* 0x8000000603037211 */ /* 0x000fe200078fcaff */
[----:B------:R-:W-:-:S03]  /*0340*/  IMAD R8, R4, R2, R5 ;  /* 0x0000000204087224 */ /* 0x000fc600078e0205 */
[----:B------:R-:W-:-:S04]  /*0350*/  IMNMX R11, R3, 0x8, PT ;  /* 0x00000008030b7817 */ /* 0x000fc80003800200 */
[-C--:B------:R-:W-:Y:S02]  /*0360*/  IABS R7, R11.reuse ;  /* 0x0000000b00077213 */ /* 0x080fe40000000000 */
[----:B------:R-:W-:Y:S02]  /*0370*/  IABS R4, R11 ;  /* 0x0000000b00047213 */ /* 0x000fe40000000000 */
[----:B------:R-:W1:Y:S08]  /*0380*/  I2F.RP R0, R7 ;  /* 0x0000000700007306 */ /* 0x000e700000209400 */
[----:B-1----:R-:W1:Y:S02]  /*0390*/  MUFU.RCP R0, R0 ;  /* 0x0000000000007308 */ /* 0x002e640000001000 */
[----:B-1----:R-:W-:Y:S01]  /*03a0*/  IADD3 R3, R0, 0xffffffe, RZ ;  /* 0x0ffffffe00037810 */ /* 0x002fe20007ffe0ff */
[----:B------:R-:W-:-:S05]  /*03b0*/  IMAD.MOV R0, RZ, RZ, -R4 ;  /* 0x000000ffff007224 */ /* 0x000fca00078e0a04 */
[----:B------:R-:W1:Y:S08]  /*03c0*/  I2F.RP R4, R19 ;  /* 0x0000001300047306 */ /* 0x000e700000209400 */
[----:B------:R-:W2:Y:S08]  /*03d0*/  F2I.FTZ.U32.TRUNC.NTZ R3, R3 ;  /* 0x0000000300037305 */ /* 0x000eb0000021f000 */
[----:B-1----:R-:W1:Y:S01]  /*03e0*/  MUFU.RCP R4, R4 ;  /* 0x0000000400047308 */ /* 0x002e620000001000 */
[----:B--2---:R-:W-:-:S04]  /*03f0*/  IMAD.MOV R9, RZ, RZ, -R3 ;  /* 0x000000ffff097224 */ /* 0x004fc800078e0a03 */
[----:B------:R-:W-:Y:S01]  /*0400*/  IMAD.MOV.U32 R2, RZ, RZ, R9 ;  /* 0x000000ffff027224 */ /* 0x000fe200078e0009 */
[----:B------:R-:W-:-:S03]  /*0410*/  IABS R9, R8 ;  /* 0x0000000800097213 */ /* 0x000fc60000000000 */
[----:B------:R-:W-:Y:S02]  /*0420*/  IMAD R5, R2, R7, RZ ;  /* 0x0000000702057224 */ /* 0x000fe400078e02ff */
[----:B------:R-:W-:-:S04]  /*0430*/  IMAD.MOV.U32 R2, RZ, RZ, RZ ;  /* 0x000000ffff027224 */ /* 0x000fc800078e00ff */
[----:B------:R-:W-:Y:S01]  /*0440*/  IMAD.HI.U32 R2, R3, R5, R2 ;  /* 0x0000000503027227 */ /* 0x000fe200078e0002 */
[----:B-1----:R-:W-:-:S05]  /*0450*/  IADD3 R3, R4, 0xffffffe, RZ ;  /* 0x0ffffffe04037810 */ /* 0x002fca0007ffe0ff */
[----:B------:R-:W-:Y:S01]  /*0460*/  IMAD.HI.U32 R2, R2, R9, RZ ;  /* 0x0000000902027227 */ /* 0x000fe200078e00ff */
[----:B------:R-:W1:Y:S03]  /*0470*/  F2I.FTZ.U32.TRUNC.NTZ R3, R3 ;  /* 0x0000000300037305 */ /* 0x000e66000021f000 */
        /* <DEDUP_REMOVED lines=9> */
[----:B------:R-:W-:Y:S02]  /*0510*/  IADD3 R5, R0, -0x1d, RZ ;  /* 0xffffffe300057810 */ /* 0x000fe40007ffe0ff */
[----:B------:R-:W-:Y:S02]  /*0520*/  @P0 IADD3 R2, R2, 0x1, RZ ;  /* 0x0000000102020810 */ /* 0x000fe40007ffe0ff */
[----:B------:R-:W-:Y:S02]  /*0530*/  IADD3 R4, R0, -0x1f, RZ ;  /* 0xffffffe100047810 */ /* 0x000fe40007ffe0ff */
[----:B------:R-:W-:Y:S01]  /*0540*/  ISETP.GE.U32.AND P0, PT, R5, 0x7fffffc4, PT ;  /* 0x7fffffc40500780c */ /* 0x000fe20003f06070 */
[----:B------:R-:W-:Y:S01]  /*0550*/  IMAD.MOV.U32 R252, RZ, RZ, R2 ;  /* 0x000000fffffc7224 */ /* 0x000fe200078e0002 */
[----:B------:R-:W-:Y:S02]  /*0560*/  ISETP.GE.U32.AND P4, PT, R4, 0x7fffffc2, PT ;  /* 0x7fffffc20400780c */ /* 0x000fe40003f86070 */
[----:B------:R-:W-:Y:S01]  /*0570*/  SEL R15, RZ, 0x7fff8, P0 ;  /* 0x0007fff8ff0f7807 */ /* 0x000fe20000000000 */
[----:B------:R-:W-:Y:S01]  /*0580*/  @!P2 IMAD.MOV R252, RZ, RZ, -R252 ;  /* 0x000000fffffca224 */ /* 0x000fe200078e0afc */
[----:B------:R-:W-:-:S02]  /*0590*/  @!P1 LOP3.LUT R252, RZ, R11, RZ, 0x33, !PT ;  /* 0x0000000bfffc9212 */ /* 0x000fc400078e33ff */
[----:B------:R-:W-:Y:S02]  /*05a0*/  SEL R17, RZ, 0x1fffe, P4 ;  /* 0x0001fffeff117807 */ /* 0x000fe40002000000 */
[C---:B------:R-:W-:Y:S01]  /*05b0*/  IADD3 R16, R0.reuse, -0x20, RZ ;  /* 0xffffffe000107810 */ /* 0x040fe20007ffe0ff */
[----:B------:R-:W-:Y:S01]  /*05c0*/  IMAD.MOV R2, RZ, RZ, -R252 ;  /* 0x000000ffff027224 */ /* 0x000fe200078e0afc */
[----:B------:R-:W-:Y:S01]  /*05d0*/  IADD3 R20, R0, -0x2, RZ ;  /* 0xfffffffe00147810 */ /* 0x000fe20007ffe0ff */
[----:B------:R-:W-:Y:S02]  /*05e0*/  IMAD.SHL.U32 R252, R252, 0x200, RZ ;  /* 0x00000200fcfc7824 */ /* 0x000fe400078e00ff */
[----:B------:R-:W-:Y:S02]  /*05f0*/  IMAD R2, R11, R2, R8 ;  /* 0x000000020b027224 */ /* 0x000fe400078e0208 */
[----:B-1----:R-:W-:Y:S02]  /*0600*/  IMAD.MOV R8, RZ, RZ, -R3 ;  /* 0x000000ffff087224 */ /* 0x002fe400078e0a03 */
[----:B------:R-:W-:Y:S01]  /*0610*/  IMAD.IADD R2, R6, 0x1, R2 ;  /* 0x0000000106027824 */ /* 0x000fe200078e0202 */
[----:B------:R-:W-:Y:S01]  /*0620*/  IADD3 R6, R0, -0x1e, RZ ;  /* 0xffffffe200067810 */ /* 0x000fe20007ffe0ff */
[----:B------:R-:W-:-:S02]  /*0630*/  IMAD R5, R8, R19, RZ ;  /* 0x0000001308057224 */ /* 0x000fc400078e02ff */
[----:B------:R-:W-:Y:S01]  /*0640*/  IMAD R18, R2, 0x80, R21 ;  /* 0x0000008002127824 */ /* 0x000fe200078e0215 */
[----:B------:R-:W-:Y:S01]  /*0650*/  ISETP.GE.U32.AND P1, PT, R6, 0x7fffffc3, PT ;  /* 0x7fffffc30600780c */ /* 0x000fe20003f26070 */
[----:B------:R-:W-:Y:S01]  /*0660*/  IMAD.MOV.U32 R2, RZ, RZ, RZ ;  /* 0x000000ffff027224 */ /* 0x000fe200078e00ff */
[----:B------:R-:W-:Y:S02]  /*0670*/  IADD3 R6, R0, -0x1b, RZ ;  /* 0xffffffe500067810 */ /* 0x000fe40007ffe0ff */
[----:B------:R-:W-:Y:S01]  /*0680*/  IABS R4, R18 ;  /* 0x0000001200047213 */ /* 0x000fe20000000000 */
[----:B------:R-:W-:Y:S01]  /*0690*/  IMAD.HI.U32 R2, R3, R5, R2 ;  /* 0x0000000503027227 */ /* 0x000fe200078e0002 */
[----:B------:R-:W-:Y:S01]  /*06a0*/  ISETP.GE.U32.AND P2, PT, R6, 0x7fffffc6, PT ;  /* 0x7fffffc60600780c */ /* 0x000fe20003f46070 */
[----:B------:R1:W-:Y:S01]  /*06b0*/  STL [R1+0xcd8], R18 ;  /* 0x000cd81201007387 */ /* 0x0003e20000100800 */
[----:B------:R-:W-:Y:S01]  /*06c0*/  SEL R14, RZ, 0x4, P1 ;  /* 0x00000004ff0e7807 */ /* 0x000fe20000800000 */
[----:B------:R-:W-:Y:S01]  /*06d0*/  IMAD.MOV.U32 R3, RZ, RZ, R4 ;  /* 0x000000ffff037224 */ /* 0x000fe200078e0004 */
[----:B------:R-:W-:-:S02]  /*06e0*/  IADD3 R4, R0, -0x19, RZ ;  /* 0xffffffe700047810 */ /* 0x000fc40007ffe0ff */
[----:B------:R-:W-:Y:S01]  /*06f0*/  SEL R13, RZ, 0x1fffe, P2 ;  /* 0x0001fffeff0d7807 */ /* 0x000fe20001000000 */
[----:B------:R-:W-:Y:S01]  /*0700*/  IMAD.HI.U32 R2, R2, R3, RZ ;  /* 0x0000000302027227 */ /* 0x000fe200078e00ff */
[----:B------:R-:W-:Y:S02]  /*0710*/  ISETP.GE.U32.AND P3, PT, R4, 0x7fffffc8, PT ;  /* 0x7fffffc80400780c */ /* 0x000fe40003f66070 */
[C---:B------:R-:W-:Y:S01]  /*0720*/  IADD3 R5, R0.reuse, -0x1c, RZ ;  /* 0xffffffe400057810 */ /* 0x040fe20007ffe0ff */
[----:B------:R-:W-:Y:S01]  /*0730*/  IMAD.MOV R2, RZ, RZ, -R2 ;  /* 0x000000ffff027224 */ /* 0x000fe200078e0a02 */
[C---:B------:R-:W-:Y:S02]  /*0740*/  IADD3 R4, R0.reuse, -0x17, RZ ;  /* 0xffffffe900047810 */ /* 0x040fe40007ffe0ff */
[----:B------:R-:W-:Y:S01]  /*0750*/  SEL R11, RZ, 0x7fff8, P3 ;  /* 0x0007fff8ff0b7807 */ /* 0x000fe20001800000 */
[----:B------:R-:W-:Y:S01]  /*0760*/  IMAD R2, R19, R2, R3 ;  /* 0x0000000213027224 */ /* 0x000fe200078e0203 */
[----:B------:R-:W-:-:S02]  /*0770*/  IADD3 R3, R0, -0x15, RZ ;  /* 0xffffffeb00037810 */ /* 0x000fc40007ffe0ff */
[----:B------:R-:W-:Y:S02]  /*0780*/  ISETP.GE.U32.AND P6, PT, R5, 0x7fffffc5, PT ;  /* 0x7fffffc50500780c */ /* 0x000fe40003fc6070 */
[----:B------:R-:W-:Y:S02]  /*0790*/  ISETP.GT.U32.AND P2, PT, R19, R2, PT ;  /* 0x000000021300720c */ /* 0x000fe40003f44070 */
[----:B------:R-:W-:Y:S02]  /*07a0*/  ISETP.GE.U32.AND P1, PT, R3, 0x7fffffcc, PT ;  /* 0x7fffffcc0300780c */ /* 0x000fe40003f26070 */
[----:B------:R-:W-:Y:S02]  /*07b0*/  IADD3 R3, R0, -0x13, RZ ;  /* 0xffffffed00037810 */ /* 0x000fe40007ffe0ff */
[----:B------:R-:W-:Y:S02]  /*07c0*/  ISETP.GE.U32.AND P4, PT, R4, 0x7fffffca, PT ;  /* 0x7fffffca0400780c */ /* 0x000fe40003f86070 */
[----:B------:R-:W-:-:S02]  /*07d0*/  ISETP.GE.U32.AND P3, PT, R3, 0x7fffffce, PT ;  /* 0x7fffffce0300780c */ /* 0x000fc40003f66070 */
[C---:B------:R-:W-:Y:S02]  /*07e0*/  IADD3 R5, R0.reuse, -0x18, RZ ;  /* 0xffffffe800057810 */ /* 0x040fe40007ffe0ff */
[----:B------:R-:W-:Y:S01]  /*07f0*/  IADD3 R3, R0, -0x1, RZ ;  /* 0xffffffff00037810 */ /* 0x000fe20007ffe0ff */
[----:B------:R-:W-:Y:S01]  /*0800*/  @!P2 IMAD.IADD R2, R2, 0x1, -R19 ;  /* 0x000000010202a824 */ /* 0x000fe200078e0a13 */
[C---:B------:R-:W-:Y:S02]  /*0810*/  IADD3 R6, R0.reuse, -0x1a, RZ ;  /* 0xffffffe600067810 */ /* 0x040fe40007ffe0ff */
[----:B------:R-:W-:Y:S02]  /*0820*/  IADD3 R4, R0, -0x16, RZ ;  /* 0xffffffea00047810 */ /* 0x000fe40007ffe0ff */
[----:B------:R-:W-:Y:S02]  /*0830*/  SEL R9, RZ, 0x1fffe, P4 ;  /* 0x0001fffeff097807 */ /* 0x000fe40002000000 */
[----:B------:R-:W-:-:S02]  /*0840*/  ISETP.GE.U32.AND P0, PT, R5, 0x7fffffc9, PT ;  /* 0x7fffffc90500780c */ /* 0x000fc40003f06070 */
[----:B------:R-:W-:Y:S02]  /*0850*/  ISETP.GE.U32.AND P4, PT, R3, 0x7fffffe0, PT ;  /* 0x7fffffe00300780c */ /* 0x000fe40003f86070 */
[----:B------:R-:W-:Y:S02]  /*0860*/  IADD3 R3, R0, -0x5, RZ ;  /* 0xfffffffb00037810 */ /* 0x000fe40007ffe0ff */
[----:B------:R-:W-:Y:S02]  /*0870*/  SEL R12, RZ, 0x1, P6 ;  /* 0x00000001ff0c7807 */ /* 0x000fe40003000000 */
[----:B------:R-:W-:Y:S02]  /*0880*/  ISETP.GE.U32.AND P5, PT, R6, 0x7fffffc7, PT ;  /* 0x7fffffc70600780c */ /* 0x000fe40003fa6070 */
[----:B------:R-:W-:Y:S01]  /*0890*/  ISETP.GE.U32.AND P6, PT, R4, 0x7fffffcb, PT ;  /* 0x7fffffcb0400780c */ /* 0x000fe20003fc6070 */
[----:B------:R-:W-:Y:S01]  /*08a0*/  IMAD.IADD R12, R12, 0x1, R13 ;  /* 0x000000010c0c7824 */ /* 0x000fe200078e020d */
[----:B------:R-:W-:Y:S01]  /*08b0*/  IADD3 R4, R0, -0x14, RZ ;  /* 0xffffffec00047810 */ /* 0x000fe20007ffe0ff */
[----:B------:R-:W-:Y:S01]  /*08c0*/  IMAD R13, R175, 0x50, RZ ;  /* 0x00000050af0d7824 */ /* 0x000fe200078e02ff */
[----:B------:R-:W-:-:S02]  /*08d0*/  SEL R8, RZ, 0x1, P0 ;  /* 0x00000001ff087807 */ /* 0x000fc40000000000 */
[----:B------:R-:W-:Y:S02]  /*08e0*/  ISETP.GT.U32.AND P0, PT, R19, R2, PT ;  /* 0x000000021300720c */ /* 0x000fe40003f04070 */
[----:B------:R-:W-:Y:S01]  /*08f0*/  ISETP.GE.U32.AND P2, PT, R3, 0x7fffffdc, PT ;  /* 0x7fffffdc0300780c */ /* 0x000fe20003f46070 */
[----:B------:R-:W-:Y:S01]  /*0900*/  IMAD.IADD R8, R8, 0x1, R9 ;  /* 0x0000000108087824 */ /* 0x000fe200078e0209 */
[----:B------:R-:W-:Y:S02]  /*0910*/  IADD3 R3, R0, -0x12, RZ ;  /* 0xffffffee00037810 */ /* 0x000fe40007ffe0ff */
[----:B------:R-:W-:Y:S02]  /*0920*/  SEL R10, RZ, 0x4, P5 ;  /* 0x00000004ff0a7807 */ /* 0x000fe40002800000 */
[----:B------:R-:W-:Y:S02]  /*0930*/  ISETP.GE.U32.AND P5, PT, R4, 0x7fffffcd, PT ;  /* 0x7fffffcd0400780c */ /* 0x000fe40003fa6070 */
[----:B------:R-:W-:-:S02]  /*0940*/  IADD3 R4, R0, -0x9, RZ ;  /* 0xfffffff700047810 */ /* 0x000fc40007ffe0ff */
[----:B------:R-:W-:Y:S01]  /*0950*/  SEL R6, RZ, 0x4, P6 ;  /* 0x00000004ff067807 */ /* 0x000fe20003000000 */
[----:B------:R-:W-:Y:S01]  /*0960*/  @!P0 IMAD.IADD R2, R2, 0x1, -R19 ;  /* 0x0000000102028824 */ /* 0x000fe200078e0a13 */
[----:B------:R-:W-:Y:S02]  /*0970*/  ISETP.GE.U32.AND P6, PT, R3, 0x7fffffcf, PT ;  /* 0x7fffffcf0300780c */ /* 0x000fe40003fc6070 */
[----:B------:R-:W-:Y:S02]  /*0980*/  IADD3 R3, R0, -0x11, RZ ;  /* 0xffffffef00037810 */ /* 0x000fe40007ffe0ff */
[----:B------:R-:W-:Y:S02]  /*0990*/  SEL R7, RZ, 0x7fff8, P1 ;  /* 0x0007fff8ff077807 */ /* 0x000fe40000800000 */
[----:B------:R-:W-:Y:S02]  /*09a0*/  ISETP.GE.U32.AND P1, PT, R4, 0x7fffffd8, PT ;  /* 0x7fffffd80400780c */ /* 0x000fe40003f26070 */
[----:B------:R-:W-:-:S02]  /*09b0*/  SEL R4, RZ, 0x1, P5 ;  /* 0x00000001ff047807 */ /* 0x000fc40002800000 */
[----:B------:R-:W-:Y:S02]  /*09c0*/  SEL R5, RZ, 0x1fffe, P3 ;  /* 0x0001fffeff057807 */ /* 0x000fe40001800000 */
[----:B------:R-:W-:Y:S02]  /*09d0*/  ISETP.GE.U32.AND P5, PT, R3, 0x7fffffd0, PT ;  /* 0x7fffffd00300780c */ /* 0x000fe40003fa6070 */
[----:B------:R-:W-:Y:S01]  /*09e0*/  ISETP.GE.AND P3, PT, R18, RZ, PT ;  /* 0x000000ff1200720c */ /* 0x000fe20003f66270 */
[----:B-1----:R-:W-:Y:S01]  /*09f0*/  IMAD.MOV.U32 R18, RZ, RZ, R2 ;  /* 0x000000ffff127224 */ /* 0x002fe200078e0002 */
[----:B------:R-:W-:Y:S01]  /*0a00*/  SEL R3, RZ, 0x4, P6 ;  /* 0x00000004ff037807 */ /* 0x000fe20003000000 */
[----:B------:R-:W-:Y:S01]  /*0a10*/  IMAD.IADD R4, R4, 0x1, R5 ;  /* 0x0000000104047824 */ /* 0x000fe200078e0205 */
[----:B------:R-:W-:Y:S02]  /*0a20*/  ISETP.NE.AND P6, PT, RZ, c[0x0][0x178], PT ;  /* 0x00005e00ff007a0c */ /* 0x000fe40003fc5270 */
[----:B------:R-:W-:-:S02]  /*0a30*/  ISETP.GE.U32.AND P0, PT, R16, 0x7fffffc1, PT ;  /* 0x7fffffc11000780c */ /* 0x000fc40003f06070 */
[----:B------:R-:W-:Y:S02]  /*0a40*/  LOP3.LUT R8, R8, 0x3, RZ, 0xc0, !PT ;  /* 0x0000000308087812 */ /* 0x000fe400078ec0ff */
[----:B------:R-:W-:Y:S02]  /*0a50*/  SEL R16, RZ, 0x1, P0 ;  /* 0x00000001ff107807 */ /* 0x000fe40000000000 */
[----:B------:R-:W-:Y:S01]  /*0a60*/  IADD3 R6, R8, R7, R6 ;  /* 0x0000000708067210 */ /* 0x000fe20007ffe006 */
[----:B------:R-:W-:Y:S01]  /*0a70*/  @!P3 IMAD.MOV R18, RZ, RZ, -R18 ;  /* 0x000000ffff12b224 */ /* 0x000fe200078e0a12 */
[----:B------:R-:W-:Y:S01]  /*0a80*/  SEL R2, RZ, 0x7fff8, P5 ;  /* 0x0007fff8ff027807 */ /* 0x000fe20002800000 */
[----:B------:R-:W-:Y:S01]  /*0a90*/  IMAD.IADD R16, R16, 0x1, R17 ;  /* 0x0000000110107824 */ /* 0x000fe200078e0211 */
[----:B------:R-:W-:Y:S01]  /*0aa0*/  LOP3.LUT R4, R4, 0x3, RZ, 0xc0, !PT ;  /* 0x0000000304047812 */ /* 0x000fe200078ec0ff */
[----:B------:R-:W-:Y:S01]  /*0ab0*/  IMAD.SHL.U32 R6, R6, 0x100, RZ ;  /* 0x0000010006067824 */ /* 0x000fe200078e00ff */
[----:B------:R-:W-:Y:S01]  /*0ac0*/  @!P6 LOP3.LUT R18, RZ, c[0x0][0x178], RZ, 0x33, !PT ;  /* 0x00005e00ff12ea12 */ /* 0x000fe200078e33ff */
[----:B------:R-:W-:Y:S01]  /*0ad0*/  IMAD R17, R175, 0x11, RZ ;  /* 0x00000011af117824 */ /* 0x000fe200078e02ff */
[----:B------:R-:W-:-:S02]  /*0ae0*/  LOP3.LUT R16, R16, 0x3, RZ, 0xc0, !PT ;  /* 0x0000000310107812 */ /* 0x000fc400078ec0ff */
[----:B------:R-:W-:Y:S01]  /*0af0*/  LOP3.LUT R12, R12, 0x3, RZ, 0xc0, !PT ;  /* 0x000000030c0c7812 */ /* 0x000fe200078ec0ff */
[----:B------:R-:W-:Y:S01]  /*0b00*/  IMAD R23, R18, c[0x0][0x184], RZ ;  /* 0x0000610012177a24 */ /* 0x000fe200078e02ff */
[----:B------:R-:W-:Y:S01]  /*0b10*/  IADD3 R14, R16, R15, R14 ;  /* 0x0000000f100e7210 */ /* 0x000fe20007ffe00e */
[----:B------:R-:W-:Y:S01]  /*0b20*/  IMAD R15, R175, 0x14, RZ ;  /* 0x00000014af0f7824 */ /* 0x000fe200078e02ff */
[----:B------:R-:W-:Y:S01]  /*0b30*/  IADD3 R3, R4, R2, R3 ;  /* 0x0000000204037210 */ /* 0x000fe20007ffe003 */
[----:B------:R-:W-:Y:S01]  /*0b40*/  IMAD.SHL.U32 R2, R23, 0x4, RZ ;  /* 0x0000000417027824 */ /* 0x000fe200078e00ff */
[----:B------:R-:W-:Y:S01]  /*0b50*/  IADD3 R10, R12, R11, R10 ;  /* 0x0000000b0c0a7210 */ /* 0x000fe20007ffe00a */
[----:B------:R-:W-:Y:S01]  /*0b60*/  STL [R1+0x1b0], R23 ;  /* 0x0001b01701007387 */ /* 0x000fe20000100800 */
[----:B------:R-:W-:Y:S01]  /*0b70*/  LOP3.LUT R5, R14, 0xf, RZ, 0xc0, !PT ;  /* 0x0000000f0e057812 */ /* 0x000fe200078ec0ff */
[----:B------:R-:W-:Y:S01]  /*0b80*/  IMAD R11, R175, 0x30, RZ ;  /* 0x00000030af0b7824 */ /* 0x000fe200078e02ff */
[----:B------:R-:W-:Y:S01]  /*0b90*/  LOP3.LUT R4, R6, 0xf00, RZ, 0xe2, !PT ;  /* 0x00000f0006047812 */ /* 0x000fe200078ee2ff */
[----:B------:R1:W-:Y:S01]  /*0ba0*/  STL [R1+0xce4], R2 ;  /* 0x000ce40201007387 */ /* 0x0003e20000100800 */
[----:B------:R-:W-:Y:S01]  /*0bb0*/  IADD3 R74, P6, R2, c[0x0][0x160], RZ ;  /* 0x00005800024a7a10 */ /* 0x000fe20007fde0ff */
[----:B------:R-:W-:Y:S01]  /*0bc0*/  IMAD R5, R10, 0x10, R5 ;  /* 0x000000100a057824 */ /* 0x000fe200078e0205 */
[----:B------:R-:W-:Y:S01]  /*0bd0*/  IADD3 R8, R0, -0x6, RZ ;  /* 0xfffffffa00087810 */ /* 0x000fe20007ffe0ff */
[----:B------:R-:W-:Y:S01]  /*0be0*/  IMAD R6, R3, 0x1000, R4 ;  /* 0x0000100003067824 */ /* 0x000fe200078e0204 */
[----:B------:R-:W-:Y:S01]  /*0bf0*/  LEA.HI.X.SX32 R75, R23, c[0x0][0x164], 0x2, P6 ;  /* 0x00005900174b7a11 */ /* 0x000fe200030f16ff */
[C---:B------:R-:W-:Y:S01]  /*0c00*/  IMAD.SHL.U32 R10, R175.reuse, 0x8, RZ ;  /* 0x00000008af0a7824 */ /* 0x040fe200078e00ff */
[CC--:B------:R-:W-:Y:S01]  /*0c10*/  LEA R4, P6, R175.reuse, R74.reuse, 0x4 ;  /* 0x0000004aaf047211 */ /* 0x0c0fe200078c20ff */
[----:B------:R-:W-:Y:S01]  /*0c20*/  IMAD.SHL.U32 R12, R175, 0x10, RZ ;  /* 0x00000010af0c7824 */ /* 0x000fe200078e00ff */
[----:B------:R-:W-:Y:S01]  /*0c30*/  LOP3.LUT R7, R5, 0xff, RZ, 0xc0, !PT ;  /* 0x000000ff05077812 */ /* 0x000fe200078ec0ff */
[----:B-1----:R-:W-:Y:S01]  /*0c40*/  IMAD.SHL.U32 R2, R21, 0x4, RZ ;  /* 0x0000000415027824 */ /* 0x002fe200078e00ff */
[-C--:B------:R-:W-:Y:S01]  /*0c50*/  LEA.HI.X.SX32 R5, R22, R75.reuse, 0x2, P6 ;  /* 0x0000004b16057211 */ /* 0x080fe200030f16ff */
[C---:B------:R-:W-:Y:S01]  /*0c60*/  IMAD R21, R175.reuse, 0x18, RZ ;  /* 0x00000018af157824 */ /* 0x040fe200078e02ff */
[----:B------:R-:W-:Y:S01]  /*0c70*/  IADD3 R19, R0, -0xd, RZ ;  /* 0xfffffff300137810 */ /* 0x000fe20007ffe0ff */
[----:B------:R-:W-:Y:S01]  /*0c80*/  IMAD.IADD R6, R6, 0x1, R7 ;  /* 0x0000000106067824 */ /* 0x000fe200078e0207 */
[----:B------:R1:W-:Y:S01]  /*0c90*/  LDGSTS.E [R2+0x10000], [R74.64], !P4 ;  /* 0x100000004a027fae */ /* 0x0003e2000e121844 */
[----:B------:R-:W-:Y:S01]  /*0ca0*/  ISETP.GE.U32.AND P4, PT, R8, 0x7fffffdb, PT ;  /* 0x7fffffdb0800780c */ /* 0x000fe20003f86070 */
[C---:B------:R-:W-:Y:S01]  /*0cb0*/  IMAD R18, R175.reuse, 0x1c, RZ ;  /* 0x0000001caf127824 */ /* 0x040fe200078e02ff */
[----:B------:R-:W-:Y:S01]  /*0cc0*/  IADD3 R7, R0, -0xa, RZ ;  /* 0xfffffff600077810 */ /* 0x000fe20007ffe0ff */
[----:B------:R2:W-:Y:S01]  /*0cd0*/  LDGSTS.E [R2+0x10800], [R4.64], !P2 ;  /* 0x1080000004027fae */ /* 0x0005e2000d121844 */
[C---:B------:R-:W-:Y:S01]  /*0ce0*/  LEA R8, P2, R175.reuse, R74, 0x5 ;  /* 0x0000004aaf087211 */ /* 0x040fe200078428ff */
[----:B------:R-:W-:Y:S01]  /*0cf0*/  IMAD R14, R175, 0x5, RZ ;  /* 0x00000005af0e7824 */ /* 0x000fe200078e02ff */
[----:B------:R-:W-:Y:S01]  /*0d00*/  ISETP.GE.U32.AND P5, PT, R19, 0x7fffffd4, PT ;  /* 0x7fffffd41300780c */ /* 0x000fe20003fa6070 */
[C---:B------:R-:W-:Y:S01]  /*0d10*/  IMAD R19, R175.reuse, 0xd, RZ ;  /* 0x0000000daf137824 */ /* 0x040fe200078e02ff */
[----:B------:R-:W-:Y:S01]  /*0d20*/  LOP3.LUT R6, R6, 0xffff, RZ, 0xc0, !PT ;  /* 0x0000ffff06067812 */ /* 0x000fe200078ec0ff */
[C---:B------:R-:W-:Y:S01]  /*0d30*/  IMAD R16, R175.reuse, 0x15, RZ ;  /* 0x00000015af107824 */ /* 0x040fe200078e02ff */
[----:B------:R-:W-:Y:S01]  /*0d40*/  ISETP.GE.U32.AND P3, PT, R20, 0x7fffffdf, PT ;  /* 0x7fffffdf1400780c */ /* 0x000fe20003f66070 */
[C---:B------:R-:W-:Y:S01]  /*0d50*/  IMAD R20, R175.reuse, 0xc, RZ ;  /* 0x0000000caf147824 */ /* 0x040fe200078e02ff */
[----:B------:R-:W-:Y:S01]  /*0d60*/  LEA.HI.X.SX32 R9, R10, R75, 0x2, P2 ;  /* 0x0000004b0a097211 */ /* 0x000fe200010f16ff */
[----:B------:R-:W-:Y:S01]  /*0d70*/  IMAD R23, R175, 0x1d, RZ ;  /* 0x0000001daf177824 */ /* 0x000fe200078e02ff */
[----:B------:R-:W-:-:S02]  /*0d80*/  ISETP.GE.U32.AND P2, PT, R7, 0x7fffffd7, PT ;  /* 0x7fffffd70700780c */ /* 0x000fc40003f46070 */
[-C--:B------:R-:W-:Y:S01]  /*0d90*/  IADD3 R10, P6, R11, R74.reuse, RZ ;  /* 0x0000004a0b0a7210 */ /* 0x080fe20007fde0ff */
[----:B------:R3:W-:Y:S01]  /*0da0*/  LDGSTS.E [R2+0x11000], [R8.64], !P1 ;  /* 0x1100000008027fae */ /* 0x0007e2000c921844 */
[--C-:B------:R-:W-:Y:S02]  /*0db0*/  SHF.R.U32.HI R7, RZ, 0xf, R6.reuse ;  /* 0x0000000fff077819 */ /* 0x100fe40000011606 */
[----:B------:R-:W-:Y:S02]  /*0dc0*/  LEA.HI.X.SX32 R11, R20, R75, 0x2, P6 ;  /* 0x0000004b140b7211 */ /* 0x000fe400030f16ff */
[----:B------:R-:W-:Y:S02]  /*0dd0*/  LOP3.LUT P1, RZ, R7, 0x1, RZ, 0xc0, !PT ;  /* 0x0000000107ff7812 */ /* 0x000fe4000782c0ff */
[----:B--2---:R-:W-:Y:S01]  /*0de0*/  LEA R4, P6, R175, R74, 0x6 ;  /* 0x0000004aaf047211 */ /* 0x004fe200078c30ff */
[----:B------:R2:W-:Y:S01]  /*0df0*/  LDGSTS.E [R2+0x11800], [R10.64], !P5 ;  /* 0x118000000a027fae */ /* 0x0005e2000e921844 */
[----:B------:R-:W-:-:S02]  /*0e00*/  SHF.R.U32.HI R7, RZ, 0xb, R6 ;  /* 0x0000000bff077819 */ /* 0x000fc40000011606 */
[-C--:B------:R-:W-:Y:S02]  /*0e10*/  LEA.HI.X.SX32 R5, R12, R75.reuse, 0x2, P6 ;  /* 0x0000004b0c057211 */ /* 0x080fe400030f16ff */
[----:B------:R-:W-:Y:S02]  /*0e20*/  LOP3.LUT P5, RZ, R7, 0x1, RZ, 0xc0, !PT ;  /* 0x0000000107ff7812 */ /* 0x000fe400078ac0ff */
[----:B---3--:R-:W-:Y:S01]  /*0e30*/  IADD3 R8, P6, R13, R74, RZ ;  /* 0x0000004a0d087210 */ /* 0x008fe20007fde0ff */
[----:B------:R-:W-:Y:S01]  /*0e40*/  IMAD R13, R175, 0x60, RZ ;  /* 0x00000060af0d7824 */ /* 0x000fe200078e02ff */
[----:B------:R-:W-:Y:S01]  /*0e50*/  SHF.R.U32.HI R7, RZ, 0x7, R6 ;  /* 0x00000007ff077819 */ /* 0x000fe20000011606 */
[----:B------:R3:W-:Y:S01]  /*0e60*/  LDGSTS.E [R2+0x12000], [R4.64], P1 ;  /* 0x1200000004027fae */ /* 0x0007e20008921844 */
[----:B------:R-:W-:Y:S02]  /*0e70*/  LEA.HI.X.SX32 R9, R15, R75, 0x2, P6 ;  /* 0x0000004b0f097211 */ /* 0x000fe400030f16ff */
[----:B------:R-:W-:-:S02]  /*0e80*/  LOP3.LUT P6, RZ, R7, 0x1, RZ, 0xc0, !PT ;  /* 0x0000000107ff7812 */ /* 0x000fc400078cc0ff */
[-C--:B--2---:R-:W-:Y:S01]  /*0e90*/  IADD3 R10, P1, R13, R74.reuse, RZ ;  /* 0x0000004a0d0a7210 */ /* 0x084fe20007f3e0ff */
[----:B------:R-:W-:Y:S01]  /*0ea0*/  IMAD R13, R175, 0x70, RZ ;  /* 0x00000070af0d7824 */ /* 0x000fe200078e02ff */
[----:B------:R-:W-:Y:S01]  /*0eb0*/  SHF.R.U32.HI R7, RZ, 0x3, R6 ;  /* 0x00000003ff077819 */ /* 0x000fe20000011606 */
[----:B------:R2:W-:Y:S01]  /*0ec0*/  LDGSTS.E [R2+0x12800], [R8.64], P5 ;  /* 0x1280000008027fae */ /* 0x0005e2000a921844 */
[----:B------:R-:W-:Y:S02]  /*0ed0*/  LEA.HI.X.SX32 R11, R21, R75, 0x2, P1 ;  /* 0x0000004b150b7211 */ /* 0x000fe400008f16ff */
[----:B------:R-:W-:Y:S02]  /*0ee0*/  LOP3.LUT P1, RZ, R7, 0x1, RZ, 0xc0, !PT ;  /* 0x0000000107ff7812 */ /* 0x000fe4000782c0ff */
[-C--:B---3--:R-:W-:Y:S02]  /*0ef0*/  IADD3 R4, P5, R13, R74.reuse, RZ ;  /* 0x0000004a0d047210 */ /* 0x088fe40007fbe0ff */
[----:B------:R-:W-:Y:S01]  /*0f00*/  IADD3 R7, R0, -0xe, RZ ;  /* 0xfffffff200077810 */ /* 0x000fe20007ffe0ff */
[----:B------:R3:W-:Y:S01]  /*0f10*/  LDGSTS.E [R2+0x13000], [R10.64], P6 ;  /* 0x130000000a027fae */ /* 0x0007e2000b121844 */
[----:B------:R-:W-:-:S02]  /*0f20*/  IADD3 R12, P6, R22, R74, RZ ;  /* 0x0000004a160c7210 */ /* 0x000fc40007fde0ff */
[-C--:B------:R-:W-:Y:S02]  /*0f30*/  LEA.HI.X.SX32 R5, R18, R75.reuse, 0x2, P5 ;  /* 0x0000004b12057211 */ /* 0x080fe400028f16ff */
[----:B------:R-:W-:Y:S02]  /*0f40*/  ISETP.GE.U32.AND P5, PT, R7, 0x7fffffd3, PT ;  /* 0x7fffffd30700780c */ /* 0x000fe40003fa6070 */
[----:B------:R-:W-:Y:S01]  /*0f50*/  IADD3 R7, R0, -0x3, RZ ;  /* 0xfffffffd00077810 */ /* 0x000fe20007ffe0ff */
[----:B------:R4:W-:Y:S01]  /*0f60*/  LDGSTS.E [R2+0x13800], [R4.64], P1 ;  /* 0x1380000004027fae */ /* 0x0009e20008921844 */
[----:B------:R-:W-:Y:S02]  /*0f70*/  LOP3.LUT R22, R2, 0x20, RZ, 0x3c, !PT ;  /* 0x0000002002167812 */ /* 0x000fe400078e3cff */
[C---:B------:R-:W-:Y:S01]  /*0f80*/  LEA.HI.X.SX32 R13, R175.reuse, R75, 0x2, P6 ;  /* 0x0000004baf0d7211 */ /* 0x040fe200030f16ff */
[----:B---3--:R-:W-:Y:S01]  /*0f90*/  IMAD R11, R175, 0x24, RZ ;  /* 0x00000024af0b7824 */ /* 0x008fe200078e02ff */
[----:B--2---:R-:W-:-:S02]  /*0fa0*/  IABS R8, c[0x0][0x17c] ;  /* 0x00005f0000087a13 */ /* 0x004fc40000000000 */
[----:B------:R-:W-:Y:S01]  /*0fb0*/  ISETP.GE.U32.AND P1, PT, R7, 0x7fffffde, PT ;  /* 0x7fffffde0700780c */ /* 0x000fe20003f26070 */
[----:B------:R2:W-:Y:S01]  /*0fc0*/  LDGSTS.E [R22+0x10200], [R12.64], !P3 ;  /* 0x102000000c167fae */ /* 0x0005e2000d921844 */
[-C--:B------:R-:W-:Y:S01]  /*0fd0*/  IADD3 R10, P6, R11, R74.reuse, RZ ;  /* 0x0000004a0b0a7210 */ /* 0x080fe20007fde0ff */
[----:B------:R-:W-:Y:S01]  /*0fe0*/  IMAD.MOV.U32 R7, RZ, RZ, R8 ;  /* 0x000000ffff077224 */ /* 0x000fe200078e0008 */
[-C--:B------:R-:W-:Y:S01]  /*0ff0*/  IADD3 R8, P3, R15, R74.reuse, RZ ;  /* 0x0000004a0f087210 */ /* 0x080fe20007f7e0ff */
[----:B----4-:R-:W-:Y:S01]  /*1000*/  IMAD R5, R175, 0x9, RZ ;  /* 0x00000009af057824 */ /* 0x010fe200078e02ff */
[--C-:B------:R-:W-:Y:S02]  /*1010*/  SHF.R.U32.HI R15, RZ, 0xe, R6.reuse ;  /* 0x0000000eff0f7819 */ /* 0x100fe40000011606 */
[-C--:B------:R-:W-:Y:S02]  /*1020*/  LEA.HI.X.SX32 R9, R14, R75.reuse, 0x2, P3 ;  /* 0x0000004b0e097211 */ /* 0x080fe400018f16ff */
[----:B------:R-:W3:Y:S01]  /*1030*/  I2F.RP R14, R7 ;  /* 0x00000007000e7306 */ /* 0x000ee20000209400 */
[----:B------:R-:W-:Y:S01]  /*1040*/  LEA.HI.X.SX32 R11, R5, R75, 0x2, P6 ;  /* 0x0000004b050b7211 */ /* 0x000fe200030f16ff */
[C---:B------:R-:W-:Y:S01]  /*1050*/  IMAD R5, R175.reuse, 0x34, RZ ;  /* 0x00000034af057824 */ /* 0x040fe200078e02ff */
[--C-:B------:R-:W-:Y:S01]  /*1060*/  SHF.R.U32.HI R4, RZ, 0xa, R6.reuse ;  /* 0x0000000aff047819 */ /* 0x100fe20000011606 */
[----:B--2---:R-:W-:Y:S01]  /*1070*/  IMAD R13, R175, 0x44, RZ ;  /* 0x00000044af0d7824 */ /* 0x004fe200078e02ff */
[----:B------:R-:W-:Y:S01]  /*1080*/  LOP3.LUT P3, RZ, R15, 0x1, RZ, 0xc0, !PT ;  /* 0x000000010fff7812 */ /* 0x000fe2000786c0ff */
[----:B------:R2:W-:Y:S01]  /*1090*/  LDGSTS.E [R22+0x10a00], [R8.64], !P4 ;  /* 0x10a0000008167fae */ /* 0x0005e2000e121844 */
[----:B------:R-:W-:Y:S01]  /*10a0*/  LOP3.LUT P4, RZ, R4, 0x1, RZ, 0xc0, !PT ;  /* 0x0000000104ff7812 */ /* 0x000fe2000788c0ff */
[----:B------:R-:W-:Y:S01]  /*10b0*/  IMAD R15, R175, 0x54, RZ ;  /* 0x00000054af0f7824 */ /* 0x000fe200078e02ff */
[----:B------:R-:W-:Y:S01]  /*10c0*/  IADD3 R4, P6, R5, R74, RZ ;  /* 0x0000004a05047210 */ /* 0x000fe20007fde0ff */
[----:B------:R4:W-:Y:S01]  /*10d0*/  LDGSTS.E [R22+0x11200], [R10.64], !P2 ;  /* 0x112000000a167fae */ /* 0x0009e2000d121844 */
[----:B------:R-:W-:-:S02]  /*10e0*/  SHF.R.U32.HI R12, RZ, 0x6, R6 ;  /* 0x00000006ff0c7819 */ /* 0x000fc40000011606 */
[-C--:B------:R-:W-:Y:S01]  /*10f0*/  LEA.HI.X.SX32 R5, R19, R75.reuse, 0x2, P6 ;  /* 0x0000004b13057211 */ /* 0x080fe200030f16ff */
[----:B------:R-:W-:Y:S01]  /*1100*/  IMAD R19, R175, 0x74, RZ ;  /* 0x00000074af137824 */ /* 0x000fe200078e02ff */
[----:B------:R-:W-:Y:S01]  /*1110*/  LOP3.LUT R173, R2, 0x60, RZ, 0x3c, !PT ;  /* 0x0000006002ad7812 */ /* 0x000fe200078e3cff */
[----:B---3--:R-:W3:Y:S01]  /*1120*/  MUFU.RCP R14, R14 ;  /* 0x0000000e000e7308 */ /* 0x008ee20000001000 */
[-C--:B--2---:R-:W-:Y:S01]  /*1130*/  IADD3 R8, P2, R13, R74.reuse, RZ ;  /* 0x0000004a0d087210 */ /* 0x084fe20007f5e0ff */
[----:B------:R-:W-:Y:S01]  /*1140*/  IMAD R13, R175, 0x64, RZ ;  /* 0x00000064af0d7824 */ /* 0x000fe200078e02ff */
[----:B------:R2:W-:Y:S02]  /*1150*/  LDGSTS.E [R22+0x11a00], [R4.64], !P5 ;  /* 0x11a0000004167fae */ /* 0x0005e4000e921844 */
[----:B------:R-:W-:Y:S02]  /*1160*/  LEA.HI.X.SX32 R9, R17, R75, 0x2, P2 ;  /* 0x0000004b11097211 */ /* 0x000fe400010f16ff */
[----:B----4-:R-:W-:-:S02]  /*1170*/  IADD3 R10, P6, R15, R74, RZ ;  /* 0x0000004a0f0a7210 */ /* 0x010fc40007fde0ff */
[----:B------:R-:W-:Y:S01]  /*1180*/  LOP3.LUT P2, RZ, R12, 0x1, RZ, 0xc0, !PT ;  /* 0x000000010cff7812 */ /* 0x000fe2000784c0ff */
[----:B------:R4:W-:Y:S01]  /*1190*/  LDGSTS.E [R22+0x12200], [R8.64], P3 ;  /* 0x1220000008167fae */ /* 0x0009e20009921844 */
[----:B------:R-:W-:Y:S02]  /*11a0*/  SHF.R.U32.HI R12, RZ, 0x2, R6 ;  /* 0x00000002ff0c7819 */ /* 0x000fe40000011606 */
[----:B------:R-:W-:Y:S02]  /*11b0*/  LEA.HI.X.SX32 R11, R16, R75, 0x2, P6 ;  /* 0x0000004b100b7211 */ /* 0x000fe400030f16ff */
[----:B---3--:R-:W-:Y:S02]  /*11c0*/  IADD3 R14, R14, 0xffffffe, RZ ;  /* 0x0ffffffe0e0e7810 */ /* 0x008fe40007ffe0ff */
[----:B------:R-:W-:Y:S01]  /*11d0*/  LOP3.LUT P5, RZ, R12, 0x1, RZ, 0xc0, !PT ;  /* 0x000000010cff7812 */ /* 0x000fe200078ac0ff */
[----:B------:R3:W-:Y:S01]  /*11e0*/  LDGSTS.E [R22+0x12a00], [R10.64], P4 ;  /* 0x12a000000a167fae */ /* 0x0007e2000a121844 */
[----:B------:R-:W1:Y:S01]  /*11f0*/  F2I.FTZ.U32.TRUNC.NTZ R15, R14 ;  /* 0x0000000e000f7305 */ /* 0x000e62000021f000 */
[----:B------:R-:W-:-:S02]  /*1200*/  IADD3 R12, P3, R13, R74, RZ ;  /* 0x0000004a0d0c7210 */ /* 0x000fc40007f7e0ff */
[-C--:B--2---:R-:W-:Y:S01]  /*1210*/  IADD3 R4, P4, R19, R74.reuse, RZ ;  /* 0x0000004a13047210 */ /* 0x084fe20007f9e0ff */
[----:B------:R-:W-:Y:S01]  /*1220*/  IMAD R19, R175, 0x1e, RZ ;  /* 0x0000001eaf137824 */ /* 0x000fe200078e02ff */
[-C--:B------:R-:W-:Y:S02]  /*1230*/  LEA.HI.X.SX32 R13, R24, R75.reuse, 0x2, P3 ;  /* 0x0000004b180d7211 */ /* 0x080fe400018f16ff */
[C---:B----4-:R-:W-:Y:S02]  /*1240*/  IADD3 R8, R0.reuse, -0xf, RZ ;  /* 0xfffffff100087810 */ /* 0x050fe40007ffe0ff */
[----:B------:R-:W-:Y:S01]  /*1250*/  LEA.HI.X.SX32 R5, R23, R75, 0x2, P4 ;  /* 0x0000004b17057211 */ /* 0x000fe200020f16ff */
[----:B------:R2:W-:Y:S01]  /*1260*/  LDGSTS.E [R22+0x13200], [R12.64], P2 ;  /* 0x132000000c167fae */ /* 0x0005e20009121844 */
[----:B------:R-:W-:Y:S01]  /*1270*/  IADD3 R17, R0, -0xb, RZ ;  /* 0xfffffff500117810 */ /* 0x000fe20007ffe0ff */
[C---:B---3--:R-:W-:Y:S01]  /*1280*/  IMAD.SHL.U32 R10, R175.reuse, 0x2, RZ ;  /* 0x00000002af0a7824 */ /* 0x048fe200078e00ff */
[----:B------:R-:W-:Y:S01]  /*1290*/  ISETP.GE.U32.AND P2, PT, R8, 0x7fffffd2, PT ;  /* 0x7fffffd20800780c */ /* 0x000fe20003f46070 */
[----:B------:R3:W-:Y:S01]  /*12a0*/  LDGSTS.E [R22+0x13a00], [R4.64], P5 ;  /* 0x13a0000004167fae */ /* 0x0007e2000a921844 */
[----:B------:R-:W-:Y:S01]  /*12b0*/  IADD3 R9, R0, -0x4, RZ ;  /* 0xfffffffc00097810 */ /* 0x000fe20007ffe0ff */
[----:B-1----:R-:W-:Y:S01]  /*12c0*/  IMAD.MOV R14, RZ, RZ, -R15 ;  /* 0x000000ffff0e7224 */ /* 0x002fe200078e0a0f */
[----:B------:R-:W-:-:S02]  /*12d0*/  LEA R8, P6, R175, R74, 0x3 ;  /* 0x0000004aaf087211 */ /* 0x000fc400078c18ff */
[----:B------:R-:W-:Y:S02]  /*12e0*/  ISETP.GE.U32.AND P4, PT, R17, 0x7fffffd6, PT ;  /* 0x7fffffd61100780c */ /* 0x000fe40003f86070 */
[----:B------:R-:W-:Y:S01]  /*12f0*/  ISETP.GE.U32.AND P5, PT, R9, 0x7fffffdd, PT ;  /* 0x7fffffdd0900780c */ /* 0x000fe20003fa6070 */
[C---:B--2---:R-:W-:Y:S01]  /*1300*/  IMAD R12, R175.reuse, 0x6, RZ ;  /* 0x00000006af0c7824 */ /* 0x044fe200078e02ff */
[----:B------:R-:W-:Y:S01]  /*1310*/  LEA.HI.X.SX32 R9, R10, R75, 0x2, P6 ;  /* 0x0000004b0a097211 */ /* 0x000fe200030f16ff */
[C---:B------:R-:W-:Y:S01]  /*1320*/  IMAD R13, R175.reuse, 0x28, RZ ;  /* 0x00000028af0d7824 */ /* 0x040fe200078e02ff */
[----:B------:R-:W-:Y:S01]  /*1330*/  LOP3.LUT R17, R2, 0x40, RZ, 0x3c, !PT ;  /* 0x0000004002117812 */ /* 0x000fe200078e3cff */
[----:B---3--:R-:W-:Y:S01]  /*1340*/  IMAD R5, R14, R7, RZ ;  /* 0x000000070e057224 */ /* 0x008fe200078e02ff */
[C---:B------:R-:W-:Y:S01]  /*1350*/  IADD3 R16, R0.reuse, -0x7, RZ ;  /* 0xfffffff900107810 */ /* 0x040fe20007ffe0ff */
[----:B------:R-:W-:Y:S01]  /*1360*/  IMAD.MOV.U32 R14, RZ, RZ, RZ ;  /* 0x000000ffff0e7224 */ /* 0x000fe200078e00ff */
[----:B------:R-:W-:Y:S01]  /*1370*/  IADD3 R4, R0, -0x8, RZ ;  /* 0xfffffff800047810 */ /* 0x000fe20007ffe0ff */
[----:B------:R1:W-:Y:S01]  /*1380*/  LDGSTS.E [R17+0x10400], [R8.64], !P1 ;  /* 0x1040000008117fae */ /* 0x0003e2000c921844 */
[----:B------:R-:W-:Y:S01]  /*1390*/  ISETP.GE.U32.AND P3, PT, R16, 0x7fffffda, PT ;  /* 0x7fffffda1000780c */ /* 0x000fe20003f66070 */
[----:B------:R-:W-:Y:S01]  /*13a0*/  IMAD R16, R175, 0xa, RZ ;  /* 0x0000000aaf107824 */ /* 0x000fe200078e02ff */
[----:B------:R-:W-:Y:S01]  /*13b0*/  ISETP.GE.U32.AND P1, PT, R4, 0x7fffffd9, PT ;  /* 0x7fffffd90400780c */ /* 0x000fe20003f26070 */
[----:B------:R-:W-:Y:S01]  /*13c0*/  IMAD.HI.U32 R4, R15, R5, R14 ;  /* 0x000000050f047227 */ /* 0x000fe200078e000e */
[----:B------:R-:W-:-:S02]  /*13d0*/  SHF.R.U32.HI R5, RZ, 0x5, R33 ;  /* 0x00000005ff057819 */ /* 0x000fc40000011621 */
[-C--:B------:R-:W-:Y:S01]  /*13e0*/  IADD3 R10, P6, R21, R74.reuse, RZ ;  /* 0x0000004a150a7210 */ /* 0x080fe20007fde0ff */
[----:B------:R-:W-:Y:S01]  /*13f0*/  IMAD R14, R175, 0xe, RZ ;  /* 0x0000000eaf0e7824 */ /* 0x000fe200078e02ff */
[----:B------:R-:W-:Y:S01]  /*1400*/  SGXT.U32 R5, R5, 0x2 ;  /* 0x000000020505781a */ /* 0x000fe20000000000 */
[C---:B------:R-:W-:Y:S01]  /*1410*/  IMAD R15, R175.reuse, 0x48, RZ ;  /* 0x00000048af0f7824 */ /* 0x040fe200078e02ff */
[----:B------:R-:W-:Y:S01]  /*1420*/  LEA.HI.X.SX32 R11, R12, R75, 0x2, P6 ;  /* 0x0000004b0c0b7211 */ /* 0x000fe200030f16ff */
[----:B------:R-:W-:Y:S01]  /*1430*/  IMAD R2, R175, 0x7, RZ ;  /* 0x00000007af027824 */ /* 0x000fe200078e02ff */
[----:B-1----:R-:W-:Y:S01]  /*1440*/  IADD3 R8, P6, R13, R74, RZ ;  /* 0x0000004a0d087210 */ /* 0x002fe20007fde0ff */
[----:B------:R-:W-:Y:S01]  /*1450*/  IMAD R13, R175, 0x38, RZ ;  /* 0x00000038af0d7824 */ /* 0x000fe200078e02ff */
[----:B------:R-:W-:Y:S01]  /*1460*/  LOP3.LUT R5, R252, R5, RZ, 0xfc, !PT ;  /* 0x00000005fc057212 */ /* 0x000fe200078efcff */
[----:B------:R1:W-:Y:S01]  /*1470*/  LDGSTS.E [R17+0x10c00], [R10.64], !P3 ;  /* 0x10c000000a117fae */ /* 0x0003e2000d921844 */
[----:B------:R-:W-:-:S02]  /*1480*/  SHF.R.U32.HI R12, RZ, 0xd, R6 ;  /* 0x0000000dff0c7819 */ /* 0x000fc40000011606 */
[----:B------:R-:W-:Y:S02]  /*1490*/  LEA.HI.X.SX32 R9, R16, R75, 0x2, P6 ;  /* 0x0000004b10097211 */ /* 0x000fe400030f16ff */
[----:B------:R-:W-:Y:S02]  /*14a0*/  LOP3.LUT R16, R5, 0x1fc, RZ, 0xfc, !PT ;  /* 0x000001fc05107812 */ /* 0x000fe400078efcff */
[----:B------:R-:W-:Y:S01]  /*14b0*/  LOP3.LUT P3, RZ, R12, 0x1, RZ, 0xc0, !PT ;  /* 0x000000010cff7812 */ /* 0x000fe2000786c0ff */
[----:B------:R2:W-:Y:S01]  /*14c0*/  LDGSTS.E [R17+0x11400], [R8.64], !P4 ;  /* 0x1140000008117fae */ /* 0x0005e2000e121844 */
[----:B------:R-:W-:Y:S02]  /*14d0*/  SHF.R.U32.HI R12, RZ, 0x9, R6 ;  /* 0x00000009ff0c7819 */ /* 0x000fe40000011606 */
[----:B------:R-:W-:Y:S02]  /*14e0*/  IABS R60, R16 ;  /* 0x00000010003c7213 */ /* 0x000fe40000000000 */
[----:B-1----:R-:W-:-:S02]  /*14f0*/  IADD3 R10, P6, R13, R74, RZ ;  /* 0x0000004a0d0a7210 */ /* 0x002fc40007fde0ff */
[----:B------:R-:W-:Y:S02]  /*1500*/  LOP3.LUT P4, RZ, R12, 0x1, RZ, 0xc0, !PT ;  /* 0x000000010cff7812 */ /* 0x000fe4000788c0ff */
[-C--:B------:R-:W-:Y:S02]  /*1510*/  LEA.HI.X.SX32 R11, R14, R75.reuse, 0x2, P6 ;  /* 0x0000004b0e0b7211 */ /* 0x080fe400030f16ff */
[--C-:B------:R-:W-:Y:S01]  /*1520*/  SHF.R.U32.HI R13, RZ, 0x5, R6.reuse ;  /* 0x00000005ff0d7819 */ /* 0x100fe20000011606 */
[----:B--2---:R-:W-:Y:S01]  /*1530*/  IMAD R9, R175, 0x12, RZ ;  /* 0x00000012af097824 */ /* 0x004fe200078e02ff */
[----:B------:R-:W-:Y:S01]  /*1540*/  IADD3 R12, P6, R15, R74, RZ ;  /* 0x0000004a0f0c7210 */ /* 0x000fe20007fde0ff */
[----:B------:R1:W-:Y:S01]  /*1550*/  LDGSTS.E [R17+0x11c00], [R10.64], !P2 ;  /* 0x11c000000a117fae */ /* 0x0003e2000d121844 */
[----:B------:R-:W-:Y:S01]  /*1560*/  IMAD.HI.U32 R8, R4, R60, RZ ;  /* 0x0000003c04087227 */ /* 0x000fe200078e00ff */
[----:B------:R-:W-:Y:S02]  /*1570*/  LOP3.LUT P2, RZ, R13, 0x1, RZ, 0xc0, !PT ;  /* 0x000000010dff7812 */ /* 0x000fe4000784c0ff */
[-C--:B------:R-:W-:Y:S01]  /*1580*/  LEA.HI.X.SX32 R13, R9, R75.reuse, 0x2, P6 ;  /* 0x0000004b090d7211 */ /* 0x080fe200030f16ff */
[----:B------:R-:W-:Y:S01]  /*1590*/  IMAD R15, R175, 0x58, RZ ;  /* 0x00000058af0f7824 */ /* 0x000fe200078e02ff */
[----:B------:R-:W-:Y:S01]  /*15a0*/  SHF.R.U32.HI R9, RZ, 0x1, R6 ;  /* 0x00000001ff097819 */ /* 0x000fe20000011606 */
[----:B------:R-:W-:Y:S01]  /*15b0*/  IMAD.MOV R14, RZ, RZ, -R8 ;  /* 0x000000ffff0e7224 */ /* 0x000fe200078e0a08 */
[----:B------:R-:W-:Y:S01]  /*15c0*/  LOP3.LUT R21, R5, 0x1e0, RZ, 0xfc, !PT ;  /* 0x000001e005157812 */ /* 0x000fe200078efcff */
[----:B------:R2:W-:Y:S01]  /*15d0*/  LDGSTS.E [R17+0x12400], [R12.64], P3 ;  /* 0x124000000c117fae */ /* 0x0005e20009921844 */
[----:B------:R-:W-:Y:S01]  /*15e0*/  IADD3 R8, P6, R15, R74, RZ ;  /* 0x0000004a0f087210 */ /* 0x000fe20007fde0ff */
[----:B------:R-:W-:Y:S01]  /*15f0*/  IMAD R15, R175, 0x78, RZ ;  /* 0x00000078af0f7824 */ /* 0x000fe200078e02ff */
[----:B------:R-:W-:Y:S01]  /*1600*/  LOP3.LUT P3, RZ, R9, 0x1, RZ, 0xc0, !PT ;  /* 0x0000000109ff7812 */ /* 0x000fe2000786c0ff */
[----:B-1----:R-:W-:Y:S01]  /*1610*/  IMAD R10, R175, 0x16, RZ ;  /* 0x00000016af0a7824 */ /* 0x002fe200078e02ff */
[----:B------:R-:W-:Y:S01]  /*1620*/  LOP3.LUT R23, R5, 0x1e4, RZ, 0xfc, !PT ;  /* 0x000001e405177812 */ /* 0x000fe200078efcff */
[----:B------:R-:W-:Y:S01]  /*1630*/  IMAD R11, R175, 0x68, RZ ;  /* 0x00000068af0b7824 */ /* 0x000fe200078e02ff */
[----:B------:R-:W-:Y:S01]  /*1640*/  LOP3.LUT R25, R5, 0x1e8, RZ, 0xfc, !PT ;  /* 0x000001e805197812 */ /* 0x000fe200078efcff */
[----:B------:R-:W-:Y:S01]  /*1650*/  IMAD R60, R7, R14, R60 ;  /* 0x0000000e073c7224 */ /* 0x000fe200078e023c */
[----:B------:R-:W-:-:S02]  /*1660*/  LEA.HI.X.SX32 R9, R10, R75, 0x2, P6 ;  /* 0x0000004b0a097211 */ /* 0x000fc400030f16ff */
[-C--:B------:R-:W-:Y:S01]  /*1670*/  IADD3 R10, P6, R11, R74.reuse, RZ ;  /* 0x0000004a0b0a7210 */ /* 0x080fe20007fde0ff */
[----:B--2---:R-:W-:Y:S01]  /*1680*/  IMAD R12, R175, 0x1a, RZ ;  /* 0x0000001aaf0c7824 */ /* 0x004fe200078e02ff */
[----:B------:R-:W-:Y:S01]  /*1690*/  IABS R13, R5 ;  /* 0x00000005000d7213 */ /* 0x000fe20000000000 */
[----:B------:R1:W-:Y:S01]  /*16a0*/  LDGSTS.E [R17+0x12c00], [R8.64], P4 ;  /* 0x12c0000008117fae */ /* 0x0003e2000a121844 */
[----:B------:R-:W-:Y:S02]  /*16b0*/  IADD3 R14, P4, R15, R74, RZ ;  /* 0x0000004a0f0e7210 */ /* 0x000fe40007f9e0ff */
[-C--:B------:R-:W-:Y:S02]  /*16c0*/  LEA.HI.X.SX32 R11, R12, R75.reuse, 0x2, P6 ;  /* 0x0000004b0c0b7211 */ /* 0x080fe400030f16ff */
[----:B------:R-:W-:Y:S02]  /*16d0*/  IADD3 R12, R0, -0xc, RZ ;  /* 0xfffffff4000c7810 */ /* 0x000fe40007ffe0ff */
[----:B------:R-:W-:Y:S01]  /*16e0*/  ISETP.GT.U32.AND P6, PT, R7, R60, PT ;  /* 0x0000003c0700720c */ /* 0x000fe20003fc4070 */
[----:B------:R2:W-:Y:S01]  /*16f0*/  LDGSTS.E [R17+0x13400], [R10.64], P2 ;  /* 0x134000000a117fae */ /* 0x0005e20009121844 */
[----:B------:R-:W-:-:S02]  /*1700*/  LEA.HI.X.SX32 R15, R19, R75, 0x2, P4 ;  /* 0x0000004b130f7211 */ /* 0x000fc400020f16ff */
[----:B------:R-:W-:Y:S01]  /*1710*/  ISETP.GE.U32.AND P2, PT, R12, 0x7fffffd5, PT ;  /* 0x7fffffd50c00780c */ /* 0x000fe20003f46070 */
[----:B------:R-:W-:Y:S01]  /*1720*/  IMAD.MOV.U32 R12, RZ, RZ, R13 ;  /* 0x000000ffff0c7224 */ /* 0x000fe200078e000d */
[----:B------:R-:W-:Y:S01]  /*1730*/  LOP3.LUT R13, R5, 0x4, RZ, 0xfc, !PT ;  /* 0x00000004050d7812 */ /* 0x000fe200078efcff */
[----:B------:R3:W-:Y:S01]  /*1740*/  LDGSTS.E [R17+0x13c00], [R14.64], P3 ;  /* 0x13c000000e117fae */ /* 0x0007e20009921844 */
[----:B-1----:R-:W-:Y:S01]  /*1750*/  IADD3 R8, P3, R20, R74, RZ ;  /* 0x0000004a14087210 */ /* 0x002fe20007f7e0ff */
[----:B------:R-:W-:Y:S01]  /*1760*/  IMAD.HI.U32 R9, R4, R12, RZ ;  /* 0x0000000c04097227 */ /* 0x000fe200078e00ff */
[----:B------:R-:W-:Y:S02]  /*1770*/  IABS R62, R13 ;  /* 0x0000000d003e7213 */ /* 0x000fe40000000000 */
[----:B------:R-:W-:Y:S01]  /*1780*/  ISETP.GE.AND P4, PT, R16, RZ, PT ;  /* 0x000000ff1000720c */ /* 0x000fe20003f86270 */
[----:B--2---:R-:W-:Y:S01]  /*1790*/  IMAD R11, R175, 0x3, RZ ;  /* 0x00000003af0b7824 */ /* 0x004fe200078e02ff */
[C---:B------:R-:W-:Y:S01]  /*17a0*/  LOP3.LUT R16, R5.reuse, 0x50, RZ, 0xfc, !PT ;  /* 0x0000005005107812 */ /* 0x040fe200078efcff */
[----:B------:R-:W-:Y:S01]  /*17b0*/  IMAD.MOV R10, RZ, RZ, -R9 ;  /* 0x000000ffff0a7224 */ /* 0x000fe200078e0a09 */
[----:B------:R-:W-:Y:S01]  /*17c0*/  LOP3.LUT R19, R5, 0x1dc, RZ, 0xfc, !PT ;  /* 0x000001dc05137812 */ /* 0x000fe200078efcff */
[----:B------:R-:W-:Y:S01]  /*17d0*/  @!P6 IMAD.IADD R60, R60, 0x1, -R7 ;  /* 0x000000013c3ce824 */ /* 0x000fe200078e0a07 */
[----:B------:R-:W-:Y:S01]  /*17e0*/  LEA.HI.X.SX32 R9, R11, R75, 0x2, P3 ;  /* 0x0000004b0b097211 */ /* 0x000fe200018f16ff */
[----:B------:R-:W-:Y:S01]  /*17f0*/  IMAD R12, R7, R10, R12 ;  /* 0x0000000a070c7224 */ /* 0x000fe200078e020c */
[----:B---3--:R-:W-:Y:S01]  /*1800*/  LOP3.LUT R15, R5, 0x8, RZ, 0xfc, !PT ;  /* 0x00000008050f7812 */ /* 0x008fe200078efcff */
[----:B------:R-:W-:Y:S01]  /*1810*/  IMAD.HI.U32 R11, R4, R62, RZ ;  /* 0x0000003e040b7227 */ /* 0x000fe200078e00ff */
[----:B------:R-:W-:Y:S01]  /*1820*/  ISETP.GT.U32.AND P6, PT, R7, R60, PT ;  /* 0x0000003c0700720c */ /* 0x000fe20003fc4070 */
[----:B------:R1:W-:Y:S01]  /*1830*/  LDGSTS.E [R173+0x10600], [R8.64], !P5 ;  /* 0x1060000008ad7fae */ /* 0x0003e2000e921844 */
[----:B------:R-:W-:Y:S01]  /*1840*/  IADD3 R10, P5, R18, R74, RZ ;  /* 0x0000004a120a7210 */ /* 0x000fe20007fbe0ff */
[----:B------:R-:W-:Y:S01]  /*1850*/  IMAD.MOV R14, RZ, RZ, -R11 ;  /* 0x000000ffff0e7224 */ /* 0x000fe200078e0a0b */
[----:B------:R-:W-:-:S02]  /*1860*/  IABS R64, R15 ;  /* 0x0000000f00407213 */ /* 0x000fc40000000000 */
[----:B------:R-:W-:Y:S01]  /*1870*/  LEA.HI.X.SX32 R11, R2, R75, 0x2, P5 ;  /* 0x0000004b020b7211 */ /* 0x000fe200028f16ff */
[----:B------:R-:W-:Y:S01]  /*1880*/  IMAD R2, R175, 0xb, RZ ;  /* 0x0000000baf027824 */ /* 0x000fe200078e02ff */
[----:B------:R-:W-:Y:S01]  /*1890*/  ISETP.GE.AND P3, PT, R13, RZ, PT ;  /* 0x000000ff0d00720c */ /* 0x000fe20003f66270 */
[----:B------:R-:W-:Y:S01]  /*18a0*/  IMAD R62, R7, R14, R62 ;  /* 0x0000000e073e7224 */ /* 0x000fe200078e023e */
[----:B------:R-:W-:Y:S01]  /*18b0*/  LOP3.LUT R14, R5, 0x10, RZ, 0xfc, !PT ;  /* 0x00000010050e7812 */ /* 0x000fe200078efcff */
[----:B------:R2:W-:Y:S01]  /*18c0*/  LDGSTS.E [R173+0x10e00], [R10.64], !P1 ;  /* 0x10e000000aad7fae */ /* 0x0005e2000c921844 */
[----:B------:R-:W-:Y:S01]  /*18d0*/  IMAD.HI.U32 R13, R4, R64, RZ ;  /* 0x00000040040d7227 */ /* 0x000fe200078e00ff */
[----:B------:R-:W-:Y:S02]  /*18e0*/  ISETP.GE.AND P5, PT, R15, RZ, PT ;  /* 0x000000ff0f00720c */ /* 0x000fe40003fa6270 */
[----:B------:R-:W-:Y:S01]  /*18f0*/  IABS R70, R14 ;  /* 0x0000000e00467213 */ /* 0x000fe20000000000 */
[----:B-1----:R-:W-:Y:S01]  /*1900*/  IMAD R9, R175, 0x2c, RZ ;  /* 0x0000002caf097824 */ /* 0x002fe200078e02ff */
[----:B------:R-:W-:Y:S01]  /*1910*/  LOP3.LUT R15, R5, 0x14, RZ, 0xfc, !PT ;  /* 0x00000014050f7812 */ /* 0x000fe200078efcff */
[----:B------:R-:W-:Y:S01]  /*1920*/  @!P6 IMAD.IADD R60, R60, 0x1, -R7 ;  /* 0x000000013c3ce824 */ /* 0x000fe200078e0a07 */
[----:B------:R-:W-:Y:S01]  /*1930*/  ISETP.GT.U32.AND P6, PT, R7, R12, PT ;  /* 0x0000000c0700720c */ /* 0x000fe20003fc4070 */
[----:B------:R-:W-:Y:S01]  /*1940*/  IMAD.MOV R13, RZ, RZ, -R13 ;  /* 0x000000ffff0d7224 */ /* 0x000fe200078e0a0d */
[----:B------:R-:W-:Y:S01]  /*1950*/  IADD3 R8, P1, R9, R74, RZ ;  /* 0x0000004a09087210 */ /* 0x000fe20007f3e0ff */
[----:B------:R-:W-:Y:S01]  /*1960*/  @!P4 IMAD.MOV R60, RZ, RZ, -R60 ;  /* 0x000000ffff3cc224 */ /* 0x000fe200078e0a3c */
[----:B------:R-:W-:Y:S01]  /*1970*/  IABS R68, R15 ;  /* 0x0000000f00447213 */ /* 0x000fe20000000000 */
[C---:B------:R-:W-:Y:S01]  /*1980*/  IMAD R64, R7.reuse, R13, R64 ;  /* 0x0000000d07407224 */ /* 0x040fe200078e0240 */
[----:B------:R-:W-:Y:S01]  /*1990*/  LEA.HI.X.SX32 R9, R2, R75, 0x2, P1 ;  /* 0x0000004b02097211 */ /* 0x000fe200008f16ff */
[----:B--2---:R-:W-:Y:S01]  /*19a0*/  IMAD.HI.U32 R11, R4, R70, RZ ;  /* 0x00000046040b7227 */ /* 0x004fe200078e00ff */
[----:B------:R-:W-:-:S02]  /*19b0*/  ISETP.GT.U32.AND P1, PT, R7, R62, PT ;  /* 0x0000003e0700720c */ /* 0x000fc40003f24070 */
[----:B------:R-:W-:Y:S01]  /*19c0*/  LOP3.LUT R13, R5, 0xc, RZ, 0xfc, !PT ;  /* 0x0000000c050d7812 */ /* 0x000fe200078efcff */
[----:B------:R-:W-:Y:S01]  /*19d0*/  IMAD.MOV R11, RZ, RZ, -R11 ;  /* 0x000000ffff0b7224 */ /* 0x000fe200078e0a0b */
[----:B------:R1:W-:Y:S01]  /*19e0*/  LDGSTS.E [R173+0x11600], [R8.64], !P2 ;  /* 0x1160000008ad7fae */ /* 0x0003e2000d121844 */
[----:B------:R-:W-:Y:S01]  /*19f0*/  @!P6 IMAD.IADD R12, R12, 0x1, -R7 ;  /* 0x000000010c0ce824 */ /* 0x000fe200078e0a07 */
[----:B------:R-:W-:Y:S01]  /*1a00*/  IABS R66, R13 ;  /* 0x0000000d00427213 */ /* 0x000fe20000000000 */
[----:B------:R-:W-:Y:S01]  /*1a10*/  IMAD R70, R7, R11, R70 ;  /* 0x0000000b07467224 */ /* 0x000fe200078e0246 */
[----:B------:R-:W-:Y:S02]  /*1a20*/  ISETP.GE.AND P2, PT, R5, RZ, PT ;  /* 0x000000ff0500720c */ /* 0x000fe40003f46270 */
[----:B------:R-:W-:Y:S01]  /*1a30*/  ISETP.GT.U32.AND P6, PT, R7, R12, PT ;  /* 0x0000000c0700720c */ /* 0x000fe20003fc4070 */
[----:B------:R-:W-:Y:S01]  /*1a40*/  IMAD.HI.U32 R10, R4, R66, RZ ;  /* 0x00000042040a7227 */ /* 0x000fe200078e00ff */
[----:B------:R-:W-:-:S02]  /*1a50*/  ISETP.GE.AND P4, PT, R13, RZ, PT ;  /* 0x000000ff0d00720c */ /* 0x000fc40003f86270 */
[----:B------:R-:W-:Y:S01]  /*1a60*/  LOP3.LUT R13, R5, 0x1c, RZ, 0xfc, !PT ;  /* 0x0000001c050d7812 */ /* 0x000fe200078efcff */
[--C-:B------:R-:W-:Y:S01]  /*1a70*/  @!P1 IMAD.IADD R62, R62, 0x1, -R7.reuse ;  /* 0x000000013e3e9824 */ /* 0x100fe200078e0a07 */
[----:B------:R-:W-:Y:S01]  /*1a80*/  IABS R158, R16 ;  /* 0x00000010009e7213 */ /* 0x000fe20000000000 */
[----:B------:R-:W-:Y:S01]  /*1a90*/  IMAD.MOV R10, RZ, RZ, -R10 ;  /* 0x000000ffff0a7224 */ /* 0x000fe200078e0a0a */
[----:B------:R-:W-:Y:S01]  /*1aa0*/  IABS R132, R13 ;  /* 0x0000000d00847213 */ /* 0x000fe20000000000 */
[----:B-1----:R-:W-:Y:S01]  /*1ab0*/  IMAD.HI.U32 R9, R4, R68, RZ ;  /* 0x0000004404097227 */ /* 0x002fe200078e00ff */
[----:B------:R-:W-:Y:S02]  /*1ac0*/  ISETP.GT.U32.AND P1, PT, R7, R62, PT ;  /* 0x0000003e0700720c */ /* 0x000fe40003f24070 */
[----:B------:R-:W-:Y:S01]  /*1ad0*/  LOP3.LUT R17, R5, 0x9c, RZ, 0xfc, !PT ;  /* 0x0000009c05117812 */ /* 0x000fe200078efcff */
[----:B------:R-:W-:Y:S01]  /*1ae0*/  @!P6 IMAD.IADD R12, R12, 0x1, -R7 ;  /* 0x000000010c0ce824 */ /* 0x000fe200078e0a07 */
[C---:B------:R-:W-:Y:S01]  /*1af0*/  ISETP.GT.U32.AND P6, PT, R7.reuse, R64, PT ;  /* 0x000000400700720c */ /* 0x040fe20003fc4070 */
[----:B------:R-:W-:Y:S01]  /*1b00*/  IMAD R66, R7, R10, R66 ;  /* 0x0000000a07427224 */ /* 0x000fe200078e0242 */
[----:B------:R-:W-:Y:S01]  /*1b10*/  IABS R196, R17 ;  /* 0x0000001100c47213 */ /* 0x000fe20000000000 */
[----:B------:R-:W-:Y:S01]  /*1b20*/  IMAD.MOV.U32 R8, RZ, RZ, R12 ;  /* 0x000000ffff087224 */ /* 0x000fe200078e000c */
[C---:B------:R-:W-:Y:S01]  /*1b30*/  LOP3.LUT R12, R5.reuse, 0x18, RZ, 0xfc, !PT ;  /* 0x00000018050c7812 */ /* 0x040fe200078efcff */
[----:B------:R-:W-:Y:S01]  /*1b40*/  IMAD.MOV R9, RZ, RZ, -R9 ;  /* 0x000000ffff097224 */ /* 0x000fe200078e0a09 */
[----:B------:R-:W-:Y:S01]  /*1b50*/  LOP3.LUT R18, R5, 0xa0, RZ, 0xfc, !PT ;  /* 0x000000a005127812 */ /* 0x000fe200078efcff */
[----:B------:R-:W-:Y:S01]  /*1b60*/  @!P2 IMAD.MOV R8, RZ, RZ, -R8 ;  /* 0x000000ffff08a224 */ /* 0x000fe200078e0a08 */
[----:B------:R-:W-:Y:S01]  /*1b70*/  IABS R72, R12 ;  /* 0x0000000c00487213 */ /* 0x000fe20000000000 */
[--C-:B------:R-:W-:Y:S01]  /*1b80*/  @!P1 IMAD.IADD R62, R62, 0x1, -R7.reuse ;  /* 0x000000013e3e9824 */ /* 0x100fe200078e0a07 */
[C---:B------:R-:W-:Y:S01]  /*1b90*/  ISETP.GT.U32.AND P1, PT, R7.reuse, R66, PT ;  /* 0x000000420700720c */ /* 0x040fe20003f24070 */
[C---:B------:R-:W-:Y:S01]  /*1ba0*/  IMAD R68, R7.reuse, R9, R68 ;  /* 0x0000000907447224 */ /* 0x040fe200078e0244 */
[----:B------:R-:W-:Y:S01]  /*1bb0*/  ISETP.GE.AND P2, PT, R14, RZ, PT ;  /* 0x000000ff0e00720c */ /* 0x000fe20003f46270 */
[----:B------:R-:W-:Y:S01]  /*1bc0*/  @!P3 IMAD.MOV R62, RZ, RZ, -R62 ;  /* 0x000000ffff3eb224 */ /* 0x000fe200078e0a3e */
[----:B------:R-:W-:Y:S01]  /*1bd0*/  ISETP.GT.U32.AND P3, PT, R7, R70, PT ;  /* 0x000000460700720c */ /* 0x000fe20003f64070 */
[----:B------:R-:W-:Y:S01]  /*1be0*/  @!P6 IMAD.IADD R64, R64, 0x1, -R7 ;  /* 0x000000014040e824 */ /* 0x000fe200078e0a07 */
[----:B------:R-:W-:Y:S01]  /*1bf0*/  LOP3.LUT R14, R5, 0x20, RZ, 0xfc, !PT ;  /* 0x00000020050e7812 */ /* 0x000fe200078efcff */
[----:B------:R-:W-:Y:S01]  /*1c00*/  IMAD.HI.U32 R9, R4, R72, RZ ;  /* 0x0000004804097227 */ /* 0x000fe200078e00ff */
[----:B------:R-:W-:-:S02]  /*1c10*/  IABS R198, R18 ;  /* 0x0000001200c67213 */ /* 0x000fc40000000000 */
[----:B------:R-:W-:Y:S01]  /*1c20*/  ISETP.GT.U32.AND P6, PT, R7, R64, PT ;  /* 0x000000400700720c */ /* 0x000fe20003fc4070 */
[----:B------:R-:W-:Y:S01]  /*1c30*/  IMAD.HI.U32 R10, R4, R132, RZ ;  /* 0x00000084040a7227 */ /* 0x000fe200078e00ff */
[----:B------:R-:W-:Y:S02]  /*1c40*/  IABS R134, R14 ;  /* 0x0000000e00867213 */ /* 0x000fe40000000000 */
[C---:B------:R-:W-:Y:S01]  /*1c50*/  LOP3.LUT R27, R5.reuse, 0x1ec, RZ, 0xfc, !PT ;  /* 0x000001ec051b7812 */ /* 0x040fe200078efcff */
[--C-:B------:R-:W-:Y:S01]  /*1c60*/  @!P1 IMAD.IADD R66, R66, 0x1, -R7.reuse ;  /* 0x0000000142429824 */ /* 0x100fe200078e0a07 */
[----:B------:R-:W-:Y:S01]  /*1c70*/  LOP3.LUT R29, R5, 0x1f0, RZ, 0xfc, !PT ;  /* 0x000001f0051d7812 */ /* 0x000fe200078efcff */
[----:B------:R-:W-:Y:S01]  /*1c80*/  @!P3 IMAD.IADD R70, R70, 0x1, -R7 ;  /* 0x000000014646b824 */ /* 0x000fe200078e0a07 */
[----:B------:R-:W-:Y:S01]  /*1c90*/  IABS R80, R27 ;  /* 0x0000001b00507213 */ /* 0x000fe20000000000 */
[----:B------:R-:W-:Y:S01]  /*1ca0*/  IMAD.MOV R9, RZ, RZ, -R9 ;  /* 0x000000ffff097224 */ /* 0x000fe200078e0a09 */
[C---:B------:R-:W-:Y:S01]  /*1cb0*/  ISETP.GT.U32.AND P1, PT, R7.reuse, R66, PT ;  /* 0x000000420700720c */ /* 0x040fe20003f24070 */
[----:B------:R-:W-:Y:S01]  /*1cc0*/  IMAD.MOV R10, RZ, RZ, -R10 ;  /* 0x000000ffff0a7224 */ /* 0x000fe200078e0a0a */
[C---:B------:R-:W-:Y:S01]  /*1cd0*/  ISETP.GT.U32.AND P3, PT, R7.reuse, R70, PT ;  /* 0x000000460700720c */ /* 0x040fe20003f64070 */
[----:B------:R-:W-:Y:S01]  /*1ce0*/  @!P6 IMAD.IADD R64, R64, 0x1, -R7 ;  /* 0x000000014040e824 */ /* 0x000fe200078e0a07 */
[C---:B------:R-:W-:Y:S01]  /*1cf0*/  ISETP.GT.U32.AND P6, PT, R7.reuse, R68, PT ;  /* 0x000000440700720c */ /* 0x040fe20003fc4070 */
[C---:B------:R-:W-:Y:S01]  /*1d00*/  IMAD R72, R7.reuse, R9, R72 ;  /* 0x0000000907487224 */ /* 0x040fe200078e0248 */
[----:B------:R-:W-:Y:S01]  /*1d10*/  IABS R78, R29 ;  /* 0x0000001d004e7213 */ /* 0x000fe20000000000 */
[----:B------:R-:W-:Y:S01]  /*1d20*/  IMAD R132, R7, R10, R132 ;  /* 0x0000000a07847224 */ /* 0x000fe200078e0284 */
[----:B------:R-:W-:Y:S01]  /*1d30*/  IADD3 R0, R0, -0x10, RZ ;  /* 0xfffffff000007810 */ /* 0x000fe20007ffe0ff */
[----:B------:R-:W-:-:S04]  /*1d40*/  IMAD.HI.U32 R11, R4, R134, RZ ;  /* 0x00000086040b7227 */ /* 0x000fc800078e00ff */
[--C-:B------:R-:W-:Y:S01]  /*1d50*/  @!P1 IMAD.IADD R66, R66, 0x1, -R7.reuse ;  /* 0x0000000142429824 */ /* 0x100fe200078e0a07 */
[----:B------:R-:W-:Y:S01]  /*1d60*/  ISETP.GE.AND P1, PT, R12, RZ, PT ;  /* 0x000000ff0c00720c */ /* 0x000fe20003f26270 */
[----:B------:R-:W-:Y:S01]  /*1d70*/  @!P3 IMAD.IADD R70, R70, 0x1, -R7 ;  /* 0x000000014646b824 */ /* 0x000fe200078e0a07 */
[C---:B------:R-:W-:Y:S01]  /*1d80*/  ISETP.GT.U32.AND P3, PT, R7.reuse, R72, PT ;  /* 0x000000480700720c */ /* 0x040fe20003f64070 */
[----:B------:R-:W-:Y:S01]  /*1d90*/  @!P4 IMAD.MOV R66, RZ, RZ, -R66 ;  /* 0x000000ffff42c224 */ /* 0x000fe200078e0a42 */
[----:B------:R-:W-:Y:S01]  /*1da0*/  ISETP.GT.U32.AND P4, PT, R7, R132, PT ;  /* 0x000000840700720c */ /* 0x000fe20003f84070 */
[----:B------:R-:W-:Y:S01]  /*1db0*/  IMAD.MOV R11, RZ, RZ, -R11 ;  /* 0x000000ffff0b7224 */ /* 0x000fe200078e0a0b */
[----:B------:R-:W-:Y:S01]  /*1dc0*/  LOP3.LUT R12, R5, 0x28, RZ, 0xfc, !PT ;  /* 0x00000028050c7812 */ /* 0x000fe200078efcff */
[--C-:B------:R-:W-:Y:S02]  /*1dd0*/  @!P6 IMAD.IADD R68, R68, 0x1, -R7.reuse ;  /* 0x000000014444e824 */ /* 0x100fe400078e0a07 */
[----:B------:R-:W-:Y:S01]  /*1de0*/  IMAD R134, R7, R11, R134 ;  /* 0x0000000b07867224 */ /* 0x000fe200078e0286 */
[----:B------:R-:W-:Y:S01]  /*1df0*/  LOP3.LUT R11, R5, 0x24, RZ, 0xfc, !PT ;  /* 0x00000024050b7812 */ /* 0x000fe200078efcff */
[----:B------:R-:W-:Y:S01]  /*1e00*/  @!P2 IMAD.MOV R70, RZ, RZ, -R70 ;  /* 0x000000ffff46a224 */ /* 0x000fe200078e0a46 */
[----:B------:R-:W-:Y:S01]  /*1e10*/  ISETP.GT.U32.AND P6, PT, R7, R68, PT ;  /* 0x000000440700720c */ /* 0x000fe20003fc4070 */
[----:B------:R-:W-:Y:S01]  /*1e20*/  @!P5 IMAD.MOV R64, RZ, RZ, -R64 ;  /* 0x000000ffff40d224 */ /* 0x000fe200078e0a40 */
[----:B------:R-:W-:Y:S01]  /*1e30*/  IABS R136, R11 ;  /* 0x0000000b00887213 */ /* 0x000fe20000000000 */
[--C-:B------:R-:W-:Y:S01]  /*1e40*/  @!P3 IMAD.IADD R72, R72, 0x1, -R7.reuse ;  /* 0x000000014848b824 */ /* 0x100fe200078e0a07 */
[----:B------:R-:W-:Y:S01]  /*1e50*/  IABS R138, R12 ;  /* 0x0000000c008a7213 */ /* 0x000fe20000000000 */
[----:B------:R-:W-:Y:S01]  /*1e60*/  @!P4 IMAD.IADD R132, R132, 0x1, -R7 ;  /* 0x000000018484c824 */ /* 0x000fe200078e0a07 */
[----:B------:R-:W-:Y:S01]  /*1e70*/  ISETP.GE.AND P2, PT, R13, RZ, PT ;  /* 0x000000ff0d00720c */ /* 0x000fe20003f46270 */
[----:B------:R-:W-:Y:S01]  /*1e80*/  IMAD.HI.U32 R9, R4, R136, RZ ;  /* 0x0000008804097227 */ /* 0x000fe200078e00ff */
[----:B------:R-:W-:-:S02]  /*1e90*/  ISETP.GT.U32.AND P4, PT, R7, R72, PT ;  /* 0x000000480700720c */ /* 0x000fc40003f84070 */
[----:B------:R-:W-:Y:S01]  /*1ea0*/  LOP3.LUT R13, R5, 0x2c, RZ, 0xfc, !PT ;  /* 0x0000002c050d7812 */ /* 0x000fe200078efcff */
[----:B------:R-:W-:Y:S01]  /*1eb0*/  IMAD.MOV R10, RZ, RZ, -R9 ;  /* 0x000000ffff0a7224 */ /* 0x000fe200078e0a09 */
[----:B------:R-:W-:Y:S01]  /*1ec0*/  ISETP.GE.AND P5, PT, R15, RZ, PT ;  /* 0x000000ff0f00720c */ /* 0x000fe20003fa6270 */
[--C-:B------:R-:W-:Y:S01]  /*1ed0*/  @!P6 IMAD.IADD R68, R68, 0x1, -R7.reuse ;  /* 0x000000014444e824 */ /* 0x100fe200078e0a07 */
[C---:B------:R-:W-:Y:S01]  /*1ee0*/  ISETP.GT.U32.AND P6, PT, R7.reuse, R134, PT ;  /* 0x000000860700720c */ /* 0x040fe20003fc4070 */
[----:B------:R-:W-:Y:S01]  /*1ef0*/  IMAD R136, R7, R10, R136 ;  /* 0x0000000a07887224 */ /* 0x000fe200078e0288 */
[----:B------:R-:W-:Y:S01]  /*1f00*/  ISETP.GE.AND P3, PT, R14, RZ, PT ;  /* 0x000000ff0e00720c */ /* 0x000fe20003f66270 */
[----:B------:R-:W-:Y:S01]  /*1f10*/  IMAD.HI.U32 R9, R4, R138, RZ ;  /* 0x0000008a04097227 */ /* 0x000fe200078e00ff */
[----:B------:R-:W-:Y:S02]  /*1f20*/  IABS R140, R13 ;  /* 0x0000000d008c7213 */ /* 0x000fe40000000000 */
[----:B------:R-:W-:Y:S01]  /*1f30*/  LOP3.LUT R14, R5, 0x30, RZ, 0xfc, !PT ;  /* 0x00000030050e7812 */ /* 0x000fe200078efcff */
[----:B------:R-:W-:Y:S01]  /*1f40*/  @!P4 IMAD.IADD R72, R72, 0x1, -R7 ;  /* 0x000000014848c824 */ /* 0x000fe200078e0a07 */
[----:B------:R-:W-:Y:S01]  /*1f50*/  ISETP.GT.U32.AND P4, PT, R7, R136, PT ;  /* 0x000000880700720c */ /* 0x000fe20003f84070 */
[----:B------:R-:W-:Y:S01]  /*1f60*/  IMAD.MOV R9, RZ, RZ, -R9 ;  /* 0x000000ffff097224 */ /* 0x000fe200078e0a09 */
[----:B------:R-:W-:Y:S01]  /*1f70*/  IABS R142, R14 ;  /* 0x0000000e008e7213 */ /* 0x000fe20000000000 */
[----:B------:R-:W-:Y:S01]  /*1f80*/  @!P1 IMAD.MOV R72, RZ, RZ, -R72 ;  /* 0x000000ffff489224 */ /* 0x000fe200078e0a48 */
[----:B------:R-:W-:Y:S01]  /*1f90*/  LOP3.LUT R15, R5, 0x34, RZ, 0xfc, !PT ;  /* 0x00000034050f7812 */ /* 0x000fe200078efcff */
[----:B------:R-:W-:Y:S01]  /*1fa0*/  @!P6 IMAD.IADD R134, R134, 0x1, -R7 ;  /* 0x000000018686e824 */ /* 0x000fe200078e0a07 */
[C---:B------:R-:W-:Y:S01]  /*1fb0*/  ISETP.GT.U32.AND P6, PT, R7.reuse, R132, PT ;  /* 0x000000840700720c */ /* 0x040fe20003fc4070 */
[----:B------:R-:W-:Y:S01]  /*1fc0*/  IMAD R138, R7, R9, R138 ;  /* 0x00000009078a7224 */ /* 0x000fe200078e028a */
[----:B------:R-:W-:Y:S01]  /*1fd0*/  IABS R144, R15 ;  /* 0x0000000f00907213 */ /* 0x000fe20000000000 */
[----:B------:R-:W-:-:S04]  /*1fe0*/  IMAD.HI.U32 R9, R4, R140, RZ ;  /* 0x0000008c04097227 */ /* 0x000fc800078e00ff */
[----:B------:R-:W-:Y:S01]  /*1ff0*/  @!P4 IMAD.IADD R136, R136, 0x1, -R7 ;  /* 0x000000018888c824 */ /* 0x000fe200078e0a07 */
[----:B------:R-:W-:Y:S01]  /*2000*/  ISETP.GE.AND P4, PT, R12, RZ, PT ;  /* 0x000000ff0c00720c */ /* 0x000fe20003f86270 */
[----:B------:R-:W-:Y:S01]  /*2010*/  IMAD.MOV R10, RZ, RZ, -R9 ;  /* 0x000000ffff0a7224 */ /* 0x000fe200078e0a09 */
[----:B------:R-:W-:Y:S01]  /*2020*/  LOP3.LUT R12, R5, 0x3c, RZ, 0xfc, !PT ;  /* 0x0000003c050c7812 */ /* 0x000fe200078efcff */
[----:B------:R-:W-:Y:S01]  /*2030*/  IMAD.HI.U32 R9, R4, R142, RZ ;  /* 0x0000008e04097227 */ /* 0x000fe200078e00ff */
[C---:B------:R-:W-:Y:S02]  /*2040*/  ISETP.GT.U32.AND P1, PT, R7.reuse, R136, PT ;  /* 0x000000880700720c */ /* 0x040fe40003f24070 */
[----:B------:R-:W-:Y:S01]  /*2050*/  IABS R146, R12 ;  /* 0x0000000c00927213 */ /* 0x000fe20000000000 */
[----:B------:R-:W-:Y:S01]  /*2060*/  @!P5 IMAD.MOV R68, RZ, RZ, -R68 ;  /* 0x000000ffff44d224 */ /* 0x000fe200078e0a44 */
[C---:B------:R-:W-:Y:S01]  /*2070*/  ISETP.GT.U32.AND P5, PT, R7.reuse, R134, PT ;  /* 0x000000860700720c */ /* 0x040fe20003fa4070 */
[----:B------:R-:W-:-:S02]  /*2080*/  IMAD R140, R7, R10, R140 ;  /* 0x0000000a078c7224 */ /* 0x000fc400078e028c */
[----:B------:R-:W-:Y:S01]  /*2090*/  @!P6 IMAD.IADD R132, R132, 0x1, -R7 ;  /* 0x000000018484e824 */ /* 0x000fe200078e0a07 */
[----:B------:R-:W-:Y:S01]  /*20a0*/  ISETP.GT.U32.AND P6, PT, R7, R138, PT ;  /* 0x0000008a0700720c */ /* 0x000fe20003fc4070 */
[----:B------:R-:W-:Y:S02]  /*20b0*/  IMAD.MOV R10, RZ, RZ, -R9 ;  /* 0x000000ffff0a7224 */ /* 0x000fe400078e0a09 */
[----:B------:R-:W-:-:S04]  /*20c0*/  IMAD.HI.U32 R9, R4, R144, RZ ;  /* 0x0000009004097227 */ /* 0x000fc800078e00ff */
[C---:B------:R-:W-:Y:S02]  /*20d0*/  IMAD R142, R7.reuse, R10, R142 ;  /* 0x0000000a078e7224 */ /* 0x040fe400078e028e */
[--C-:B------:R-:W-:Y:S02]  /*20e0*/  @!P1 IMAD.IADD R136, R136, 0x1, -R7.reuse ;  /* 0x0000000188889824 */ /* 0x100fe400078e0a07 */
[--C-:B------:R-:W-:Y:S01]  /*20f0*/  @!P5 IMAD.IADD R134, R134, 0x1, -R7.reuse ;  /* 0x000000018686d824 */ /* 0x100fe200078e0a07 */
[----:B------:R-:W-:Y:S01]  /*2100*/  ISETP.GT.U32.AND P1, PT, R7, R142, PT ;  /* 0x0000008e0700720c */ /* 0x000fe20003f24070 */
[----:B------:R-:W-:Y:S01]  /*2110*/  @!P6 IMAD.IADD R138, R138, 0x1, -R7 ;  /* 0x000000018a8ae824 */ /* 0x000fe200078e0a07 */
[----:B------:R-:W-:Y:S01]  /*2120*/  ISETP.GE.AND P5, PT, R11, RZ, PT ;  /* 0x000000ff0b00720c */ /* 0x000fe20003fa6270 */
[----:B------:R-:W-:Y:S01]  /*2130*/  @!P2 IMAD.MOV R132, RZ, RZ, -R132 ;  /* 0x000000ffff84a224 */ /* 0x000fe200078e0a84 */
[----:B------:R-:W-:Y:S01]  /*2140*/  LOP3.LUT R11, R5, 0x38, RZ, 0xfc, !PT ;  /* 0x00000038050b7812 */ /* 0x000fe200078efcff */
[----:B------:R-:W-:Y:S01]  /*2150*/  IMAD.MOV R9, RZ, RZ, -R9 ;  /* 0x000000ffff097224 */ /* 0x000fe200078e0a09 */
[C---:B------:R-:W-:Y:S01]  /*2160*/  ISETP.GT.U32.AND P6, PT, R7.reuse, R138, PT ;  /* 0x0000008a0700720c */ /* 0x040fe20003fc4070 */
[----:B------:R-:W-:Y:S01]  /*2170*/  @!P3 IMAD.MOV R134, RZ, RZ, -R134 ;  /* 0x000000ffff86b224 */ /* 0x000fe200078e0a86 */
[C---:B------:R-:W-:Y:S01]  /*2180*/  ISETP.GT.U32.AND P2, PT, R7.reuse, R140, PT ;  /* 0x0000008c0700720c */ /* 0x040fe20003f44070 */
[----:B------:R-:W-:Y:S01]  /*2190*/  IMAD R144, R7, R9, R144 ;  /* 0x0000000907907224 */ /* 0x000fe200078e0290 */
[----:B------:R-:W-:Y:S01]  /*21a0*/  IABS R148, R11 ;  /* 0x0000000b00947213 */ /* 0x000fe20000000000 */
[----:B------:R-:W-:Y:S01]  /*21b0*/  IMAD.HI.U32 R10, R4, R146, RZ ;  /* 0x00000092040a7227 */ /* 0x000fe200078e00ff */
[----:B------:R-:W-:-:S02]  /*21c0*/  ISETP.GE.AND P3, PT, R13, RZ, PT ;  /* 0x000000ff0d00720c */ /* 0x000fc40003f66270 */
[----:B------:R-:W-:Y:S01]  /*21d0*/  LOP3.LUT R13, R5, 0x40, RZ, 0xfc, !PT ;  /* 0x00000040050d7812 */ /* 0x000fe200078efcff */
[----:B------:R-:W-:Y:S02]  /*21e0*/  @!P1 IMAD.IADD R142, R142, 0x1, -R7 ;  /* 0x000000018e8e9824 */ /* 0x000fe400078e0a07 */
[----:B------:R-:W-:Y:S01]  /*21f0*/  @!P5 IMAD.MOV R136, RZ, RZ, -R136 ;  /* 0x000000ffff88d224 */ /* 0x000fe200078e0a88 */
[----:B------:R-:W-:Y:S01]  /*2200*/  IABS R150, R13 ;  /* 0x0000000d00967213 */ /* 0x000fe20000000000 */
[----:B------:R-:W-:Y:S01]  /*2210*/  IMAD.HI.U32 R9, R4, R148, RZ ;  /* 0x0000009404097227 */ /* 0x000fe200078e00ff */
[----:B------:R-:W-:-:S03]  /*2220*/  ISETP.GT.U32.AND P5, PT, R7, R142, PT ;  /* 0x0000008e0700720c */ /* 0x000fc60003fa4070 */
[----:B------:R-:W-:Y:S01]  /*2230*/  @!P6 IMAD.IADD R138, R138, 0x1, -R7 ;  /* 0x000000018a8ae824 */ /* 0x000fe200078e0a07 */
[C---:B------:R-:W-:Y:S01]  /*2240*/  ISETP.GT.U32.AND P6, PT, R7.reuse, R144, PT ;  /* 0x000000900700720c */ /* 0x040fe20003fc4070 */
[----:B------:R-:W-:Y:S02]  /*2250*/  IMAD.MOV R9, RZ, RZ, -R9 ;  /* 0x000000ffff097224 */ /* 0x000fe400078e0a09 */
[--C-:B------:R-:W-:Y:S01]  /*2260*/  @!P2 IMAD.IADD R140, R140, 0x1, -R7.reuse ;  /* 0x000000018c8ca824 */ /* 0x100fe200078e0a07 */
[----:B------:R-:W-:Y:S01]  /*2270*/  ISETP.GE.AND P2, PT, R14, RZ, PT ;  /* 0x000000ff0e00720c */ /* 0x000fe20003f46270 */
[----:B------:R-:W-:Y:S01]  /*2280*/  IMAD R148, R7, R9, R148 ;  /* 0x0000000907947224 */ /* 0x000fe200078e0294 */
[----:B------:R-:W-:Y:S01]  /*2290*/  LOP3.LUT R14, R5, 0x48, RZ, 0xfc, !PT ;  /* 0x00000048050e7812 */ /* 0x000fe200078efcff */
[----:B------:R-:W-:Y:S01]  /*22a0*/  IMAD.HI.U32 R9, R4, R150, RZ ;  /* 0x0000009604097227 */ /* 0x000fe200078e00ff */
[C---:B------:R-:W-:Y:S02]  /*22b0*/  ISETP.GT.U32.AND P1, PT, R7.reuse, R140, PT ;  /* 0x0000008c0700720c */ /* 0x040fe40003f24070 */
[----:B------:R-:W-:Y:S01]  /*22c0*/  IABS R156, R14 ;  /* 0x0000000e009c7213 */ /* 0x000fe20000000000 */
[--C-:B------:R-:W-:Y:S01]  /*22d0*/  @!P5 IMAD.IADD R142, R142, 0x1, -R7.reuse ;  /* 0x000000018e8ed824 */ /* 0x100fe200078e0a07 */
[----:B------:R-:W-:Y:S01]  /*22e0*/  ISETP.GT.U32.AND P5, PT, R7, R148, PT ;  /* 0x000000940700720c */ /* 0x000fe20003fa4070 */
[----:B------:R-:W-:-:S02]  /*22f0*/  @!P6 IMAD.IADD R144, R144, 0x1, -R7 ;  /* 0x000000019090e824 */ /* 0x000fc400078e0a07 */
[----:B------:R-:W-:Y:S02]  /*2300*/  IMAD.MOV R9, RZ, RZ, -R9 ;  /* 0x000000ffff097224 */ /* 0x000fe400078e0a09 */
[----:B------:R-:W-:Y:S01]  /*2310*/  IMAD.MOV R10, RZ, RZ, -R10 ;  /* 0x000000ffff0a7224 */ /* 0x000fe200078e0a0a */
[C---:B------:R-:W-:Y:S01]  /*2320*/  ISETP.GT.U32.AND P6, PT, R7.reuse, R144, PT ;  /* 0x000000900700720c */ /* 0x040fe20003fc4070 */
[----:B------:R-:W-:Y:S02]  /*2330*/  IMAD R150, R7, R9, R150 ;  /* 0x0000000907967224 */ /* 0x000fe400078e0296 */
[--C-:B------:R-:W-:Y:S01]  /*2340*/  @!P1 IMAD.IADD R140, R140, 0x1, -R7.reuse ;  /* 0x000000018c8c9824 */ /* 0x100fe200078e0a07 */
[----:B------:R-:W-:Y:S01]  /*2350*/  ISETP.GE.AND P1, PT, R11, RZ, PT ;  /* 0x000000ff0b00720c */ /* 0x000fe20003f26270 */
[----:B------:R-:W-:Y:S01]  /*2360*/  IMAD R146, R7, R10, R146 ;  /* 0x0000000a07927224 */ /* 0x000fe200078e0292 */
[----:B------:R-:W-:Y:S01]  /*2370*/  LOP3.LUT R11, R5, 0x44, RZ, 0xfc, !PT ;  /* 0x00000044050b7812 */ /* 0x000fe200078efcff */
[--C-:B------:R-:W-:Y:S01]  /*2380*/  @!P5 IMAD.IADD R148, R148, 0x1, -R7.reuse ;  /* 0x000000019494d824 */ /* 0x100fe200078e0a07 */
[----:B------:R-:W-:Y:S01]  /*2390*/  ISETP.GT.U32.AND P5, PT, R7, R150, PT ;  /* 0x000000960700720c */ /* 0x000fe20003fa4070 */
[----:B------:R-:W-:Y:S01]  /*23a0*/  @!P4 IMAD.MOV R138, RZ, RZ, -R138 ;  /* 0x000000ffff8ac224 */ /* 0x000fe200078e0a8a */
[----:B------:R-:W-:Y:S01]  /*23b0*/  IABS R152, R11 ;  /* 0x0000000b00987213 */ /* 0x000fe20000000000 */
[----:B------:R-:W-:Y:S01]  /*23c0*/  @!P3 IMAD.MOV R140, RZ, RZ, -R140 ;  /* 0x000000ffff8cb224 */ /* 0x000fe200078e0a8c */
[----:B------:R-:W-:Y:S01]  /*23d0*/  ISETP.GE.AND P4, PT, R15, RZ, PT ;  /* 0x000000ff0f00720c */ /* 0x000fe20003f86270 */
[----:B------:R-:W-:Y:S01]  /*23e0*/  @!P6 IMAD.IADD R144, R144, 0x1, -R7 ;  /* 0x000000019090e824 */ /* 0x000fe200078e0a07 */
[----:B------:R-:W-:Y:S01]  /*23f0*/  ISETP.GT.U32.AND P6, PT, R7, R146, PT ;  /* 0x000000920700720c */ /* 0x000fe20003fc4070 */
[----:B------:R-:W-:Y:S01]  /*2400*/  IMAD.HI.U32 R9, R4, R152, RZ ;  /* 0x0000009804097227 */ /* 0x000fe200078e00ff */
[----:B------:R-:W-:-:S03]  /*2410*/  LOP3.LUT R15, R5, 0x4c, RZ, 0xfc, !PT ;  /* 0x0000004c050f7812 */ /* 0x000fc600078efcff */
[----:B------:R-:W-:Y:S01]  /*2420*/  IMAD.MOV R10, RZ, RZ, -R9 ;  /* 0x000000ffff0a7224 */ /* 0x000fe200078e0a09 */
[----:B------:R-:W-:Y:S01]  /*2430*/  IABS R154, R15 ;  /* 0x0000000f009a7213 */ /* 0x000fe20000000000 */
[----:B------:R-:W-:Y:S01]  /*2440*/  @!P5 IMAD.IADD R150, R150, 0x1, -R7 ;  /* 0x000000019696d824 */ /* 0x000fe200078e0a07 */
[----:B------:R-:W-:Y:S01]  /*2450*/  ISETP.GT.U32.AND P5, PT, R7, R148, PT ;  /* 0x000000940700720c */ /* 0x000fe20003fa4070 */
[----:B------:R-:W-:-:S04]  /*2460*/  IMAD.HI.U32 R9, R4, R156, RZ ;  /* 0x0000009c04097227 */ /* 0x000fc800078e00ff */
[C---:B------:R-:W-:Y:S02]  /*2470*/  IMAD R152, R7.reuse, R10, R152 ;  /* 0x0000000a07987224 */ /* 0x040fe400078e0298 */
[----:B------:R-:W-:Y:S02]  /*2480*/  IMAD.MOV R9, RZ, RZ, -R9 ;  /* 0x000000ffff097224 */ /* 0x000fe400078e0a09 */
[--C-:B------:R-:W-:Y:S01]  /*2490*/  @!P6 IMAD.IADD R146, R146, 0x1, -R7.reuse ;  /* 0x000000019292e824 */ /* 0x100fe200078e0a07 */
[----:B------:R-:W-:Y:S01]  /*24a0*/  ISETP.GE.AND P6, PT, R12, RZ, PT ;  /* 0x000000ff0c00720c */ /* 0x000fe20003fc6270 */
[----:B------:R-:W-:Y:S01]  /*24b0*/  IMAD R156, R7, R9, R156 ;  /* 0x00000009079c7224 */ /* 0x000fe200078e029c */
[----:B------:R-:W-:Y:S01]  /*24c0*/  LOP3.LUT R12, R5, 0x54, RZ, 0xfc, !PT ;  /* 0x00000054050c7812 */ /* 0x000fe200078efcff */
[----:B------:R-:W-:Y:S01]  /*24d0*/  @!P4 IMAD.MOV R144, RZ, RZ, -R144 ;  /* 0x000000ffff90c224 */ /* 0x000fe200078e0a90 */
[C---:B------:R-:W-:Y:S01]  /*24e0*/  ISETP.GT.U32.AND P4, PT, R7.reuse, R152, PT ;  /* 0x000000980700720c */ /* 0x040fe20003f84070 */
[----:B------:R-:W-:Y:S01]  /*24f0*/  @!P5 IMAD.IADD R148, R148, 0x1, -R7 ;  /* 0x000000019494d824 */ /* 0x000fe200078e0a07 */
[C---:B------:R-:W-:Y:S01]  /*2500*/  ISETP.GT.U32.AND P3, PT, R7.reuse, R146, PT ;  /* 0x000000920700720c */ /* 0x040fe20003f64070 */
[----:B------:R-:W-:Y:S01]  /*2510*/  IMAD.HI.U32 R10, R4, R154, RZ ;  /* 0x0000009a040a7227 */ /* 0x000fe200078e00ff */
[----:B------:R-:W-:-:S02]  /*2520*/  ISETP.GT.U32.AND P5, PT, R7, R156, PT ;  /* 0x0000009c0700720c */ /* 0x000fc40003fa4070 */
[----:B------:R-:W-:Y:S01]  /*2530*/  IABS R160, R12 ;  /* 0x0000000c00a07213 */ /* 0x000fe20000000000 */
[----:B------:R-:W-:-:S04]  /*2540*/  IMAD.HI.U32 R9, R4, R158, RZ ;  /* 0x0000009e04097227 */ /* 0x000fc800078e00ff */
[----:B------:R-:W-:Y:S02]  /*2550*/  IMAD.MOV R10, RZ, RZ, -R10 ;  /* 0x000000ffff0a7224 */ /* 0x000fe400078e0a0a */
[----:B------:R-:W-:Y:S02]  /*2560*/  IMAD.MOV R9, RZ, RZ, -R9 ;  /* 0x000000ffff097224 */ /* 0x000fe400078e0a09 */
[--C-:B------:R-:W-:Y:S01]  /*2570*/  @!P4 IMAD.IADD R152, R152, 0x1, -R7.reuse ;  /* 0x000000019898c824 */ /* 0x100fe200078e0a07 */
[----:B------:R-:W-:Y:S01]  /*2580*/  ISETP.GE.AND P4, PT, R11, RZ, PT ;  /* 0x000000ff0b00720c */ /* 0x000fe20003f86270 */
[----:B------:R-:W-:Y:S01]  /*2590*/  @!P2 IMAD.MOV R142, RZ, RZ, -R142 ;  /* 0x000000ffff8ea224 */ /* 0x000fe200078e0a8e */
[C---:B------:R-:W-:Y:S01]  /*25a0*/  ISETP.GT.U32.AND P2, PT, R7.reuse, R150, PT ;  /* 0x000000960700720c */ /* 0x040fe20003f44070 */
[----:B------:R-:W-:Y:S01]  /*25b0*/  IMAD R154, R7, R10, R154 ;  /* 0x0000000a079a7224 */ /* 0x000fe200078e029a */
[----:B------:R-:W-:Y:S01]  /*25c0*/  LOP3.LUT R11, R5, 0x60, RZ, 0xfc, !PT ;  /* 0x00000060050b7812 */ /* 0x000fe200078efcff */
[----:B------:R-:W-:-:S02]  /*25d0*/  @!P3 IMAD.IADD R146, R146, 0x1, -R7 ;  /* 0x000000019292b824 */ /* 0x000fc400078e0a07 */
[C---:B------:R-:W-:Y:S01]  /*25e0*/  IMAD R158, R7.reuse, R9, R158 ;  /* 0x00000009079e7224 */ /* 0x040fe200078e029e */
[C---:B------:R-:W-:Y:S01]  /*25f0*/  ISETP.GT.U32.AND P3, PT, R7.reuse, R154, PT ;  /* 0x0000009a0700720c */ /* 0x040fe20003f64070 */
[----:B------:R-:W-:Y:S01]  /*2600*/  @!P5 IMAD.IADD R156, R156, 0x1, -R7 ;  /* 0x000000019c9cd824 */ /* 0x000fe200078e0a07 */
[C---:B------:R-:W-:Y:S01]  /*2610*/  ISETP.GT.U32.AND P5, PT, R7.reuse, R152, PT ;  /* 0x000000980700720c */ /* 0x040fe20003fa4070 */
[----:B------:R-:W-:Y:S01]  /*2620*/  @!P6 IMAD.MOV R146, RZ, RZ, -R146 ;  /* 0x000000ffff92e224 */ /* 0x000fe200078e0a92 */
[----:B------:R-:W-:Y:S01]  /*2630*/  ISETP.GT.U32.AND P6, PT, R7, R158, PT ;  /* 0x0000009e0700720c */ /* 0x000fe20003fc4070 */
[----:B------:R-:W-:Y:S01]  /*2640*/  IMAD.HI.U32 R9, R4, R160, RZ ;  /* 0x000000a004097227 */ /* 0x000fe200078e00ff */
[----:B------:R-:W-:-:S03]  /*2650*/  IABS R168, R11 ;  /* 0x0000000b00a87213 */ /* 0x000fc60000000000 */
[----:B------:R-:W-:Y:S02]  /*2660*/  IMAD.MOV R10, RZ, RZ, -R9 ;  /* 0x000000ffff0a7224 */ /* 0x000fe400078e0a09 */
[--C-:B------:R-:W-:Y:S01]  /*2670*/  @!P2 IMAD.IADD R150, R150, 0x1, -R7.reuse ;  /* 0x000000019696a824 */ /* 0x100fe200078e0a07 */
[----:B------:R-:W-:Y:S01]  /*2680*/  ISETP.GE.AND P2, PT, R13, RZ, PT ;  /* 0x000000ff0d00720c */ /* 0x000fe20003f46270 */
[----:B------:R-:W-:Y:S01]  /*2690*/  IMAD R160, R7, R10, R160 ;  /* 0x0000000a07a07224 */ /* 0x000fe200078e02a0 */
[----:B------:R-:W-:Y:S01]  /*26a0*/  LOP3.LUT R13, R5, 0x58, RZ, 0xfc, !PT ;  /* 0x00000058050d7812 */ /* 0x000fe200078efcff */
[--C-:B------:R-:W-:Y:S01]  /*26b0*/  @!P5 IMAD.IADD R152, R152, 0x1, -R7.reuse ;  /* 0x000000019898d824 */ /* 0x100fe200078e0a07 */
[----:B------:R-:W-:Y:S01]  /*26c0*/  ISETP.GE.AND P5, PT, R15, RZ, PT ;  /* 0x000000ff0f00720c */ /* 0x000fe20003fa6270 */
[--C-:B------:R-:W-:Y:S01]  /*26d0*/  @!P3 IMAD.IADD R154, R154, 0x1, -R7.reuse ;  /* 0x000000019a9ab824 */ /* 0x100fe200078e0a07 */
[----:B------:R-:W-:Y:S01]  /*26e0*/  IABS R162, R13 ;  /* 0x0000000d00a27213 */ /* 0x000fe20000000000 */
[----:B------:R-:W-:Y:S01]  /*26f0*/  @!P6 IMAD.IADD R158, R158, 0x1, -R7 ;  /* 0x000000019e9ee824 */ /* 0x000fe200078e0a07 */
[----:B------:R-:W-:Y:S01]  /*2700*/  LOP3.LUT R10, R5, 0x5c, RZ, 0xfc, !PT ;  /* 0x0000005c050a7812 */ /* 0x000fe200078efcff */
[----:B------:R-:W-:Y:S01]  /*2710*/  @!P4 IMAD.MOV R152, RZ, RZ, -R152 ;  /* 0x000000ffff98c224 */ /* 0x000fe200078e0a98 */
[C---:B------:R-:W-:Y:S01]  /*2720*/  ISETP.GT.U32.AND P4, PT, R7.reuse, R160, PT ;  /* 0x000000a00700720c */ /* 0x040fe20003f84070 */
[----:B------:R-:W-:Y:S01]  /*2730*/  IMAD.HI.U32 R9, R4, R162, RZ ;  /* 0x000000a204097227 */ /* 0x000fe200078e00ff */
[----:B------:R-:W-:-:S02]  /*2740*/  ISETP.GT.U32.AND P3, PT, R7, R154, PT ;  /* 0x0000009a0700720c */ /* 0x000fc40003f64070 */
[C---:B------:R-:W-:Y:S01]  /*2750*/  ISETP.GT.U32.AND P6, PT, R7.reuse, R158, PT ;  /* 0x0000009e0700720c */ /* 0x040fe20003fc4070 */
[----:B------:R-:W-:Y:S01]  /*2760*/  IMAD.MOV R9, RZ, RZ, -R9 ;  /* 0x000000ffff097224 */ /* 0x000fe200078e0a09 */
[----:B------:R-:W-:Y:S01]  /*2770*/  IABS R164, R10 ;  /* 0x0000000a00a47213 */ /* 0x000fe20000000000 */
[----:B------:R-:W-:Y:S01]  /*2780*/  @!P1 IMAD.MOV R148, RZ, RZ, -R148 ;  /* 0x000000ffff949224 */ /* 0x000fe200078e0a94 */
[C---:B------:R-:W-:Y:S01]  /*2790*/  ISETP.GT.U32.AND P1, PT, R7.reuse, R156, PT ;  /* 0x0000009c0700720c */ /* 0x040fe20003f24070 */
[----:B------:R-:W-:Y:S01]  /*27a0*/  IMAD R162, R7, R9, R162 ;  /* 0x0000000907a27224 */ /* 0x000fe200078e02a2 */
[----:B------:R-:W-:Y:S01]  /*27b0*/  LOP3.LUT R15, R5, 0x94, RZ, 0xfc, !PT ;  /* 0x00000094050f7812 */ /* 0x000fe200078efcff */
[----:B------:R-:W-:-:S03]  /*27c0*/  IMAD.HI.U32 R9, R4, R164, RZ ;  /* 0x000000a404097227 */ /* 0x000fc600078e00ff */
[----:B------:R-:W-:Y:S01]  /*27d0*/  IABS R194, R15 ;  /* 0x0000000f00c27213 */ /* 0x000fe20000000000 */
[--C-:B------:R-:W-:Y:S02]  /*27e0*/  @!P4 IMAD.IADD R160, R160, 0x1, -R7.reuse ;  /* 0x00000001a0a0c824 */ /* 0x100fe400078e0a07 */
[--C-:B------:R-:W-:Y:S01]  /*27f0*/  @!P3 IMAD.IADD R154, R154, 0x1, -R7.reuse ;  /* 0x000000019a9ab824 */ /* 0x100fe200078e0a07 */
[----:B------:R-:W-:Y:S01]  /*2800*/  ISETP.GE.AND P3, PT, R12, RZ, PT ;  /* 0x000000ff0c00720c */ /* 0x000fe20003f66270 */
[--C-:B------:R-:W-:Y:S01]  /*2810*/  @!P6 IMAD.IADD R158, R158, 0x1, -R7.reuse ;  /* 0x000000019e9ee824 */ /* 0x100fe200078e0a07 */
[C---:B------:R-:W-:Y:S01]  /*2820*/  ISETP.GT.U32.AND P6, PT, R7.reuse, R162, PT ;  /* 0x000000a20700720c */ /* 0x040fe20003fc4070 */
[----:B------:R-:W-:Y:S01]  /*2830*/  @!P5 IMAD.MOV R154, RZ, RZ, -R154 ;  /* 0x000000ffff9ad224 */ /* 0x000fe200078e0a9a */
[----:B------:R-:W-:Y:S01]  /*2840*/  ISETP.GT.U32.AND P4, PT, R7, R160, PT ;  /* 0x000000a00700720c */ /* 0x000fe20003f84070 */
[----:B------:R-:W-:Y:S01]  /*2850*/  @!P1 IMAD.IADD R156, R156, 0x1, -R7 ;  /* 0x000000019c9c9824 */ /* 0x000fe200078e0a07 */
[----:B------:R-:W-:Y:S01]  /*2860*/  ISETP.GE.AND P5, PT, R10, RZ, PT ;  /* 0x000000ff0a00720c */ /* 0x000fe20003fa6270 */
[----:B------:R-:W-:Y:S01]  /*2870*/  IMAD.MOV R10, RZ, RZ, -R9 ;  /* 0x000000ffff0a7224 */ /* 0x000fe200078e0a09 */
[----:B------:R-:W-:Y:S01]  /*2880*/  ISETP.GE.AND P1, PT, R16, RZ, PT ;  /* 0x000000ff1000720c */ /* 0x000fe20003f26270 */
[----:B------:R-:W-:Y:S01]  /*2890*/  IMAD.HI.U32 R9, R4, R168, RZ ;  /* 0x000000a804097227 */ /* 0x000fe200078e00ff */
[----:B------:R-:W-:-:S02]  /*28a0*/  LOP3.LUT R12, R5, 0x64, RZ, 0xfc, !PT ;  /* 0x00000064050c7812 */ /* 0x000fc400078efcff */
[----:B------:R-:W-:Y:S01]  /*28b0*/  LOP3.LUT R16, R5, 0x98, RZ, 0xfc, !PT ;  /* 0x0000009805107812 */ /* 0x000fe200078efcff */
[C---:B------:R-:W-:Y:S01]  /*28c0*/  IMAD R164, R7.reuse, R10, R164 ;  /* 0x0000000a07a47224 */ /* 0x040fe200078e02a4 */
[----:B------:R-:W-:Y:S01]  /*28d0*/  IABS R166, R12 ;  /* 0x0000000c00a67213 */ /* 0x000fe20000000000 */
[--C-:B------:R-:W-:Y:S01]  /*28e0*/  @!P6 IMAD.IADD R162, R162, 0x1, -R7.reuse ;  /* 0x00000001a2a2e824 */ /* 0x100fe200078e0a07 */
[----:B------:R-:W-:Y:S01]  /*28f0*/  IABS R192, R16 ;  /* 0x0000001000c07213 */ /* 0x000fe20000000000 */
[----:B------:R-:W-:Y:S01]  /*2900*/  @!P4 IMAD.IADD R160, R160, 0x1, -R7 ;  /* 0x00000001a0a0c824 */ /* 0x000fe200078e0a07 */
[C---:B------:R-:W-:Y:S01]  /*2910*/  ISETP.GT.U32.AND P4, PT, R7.reuse, R164, PT ;  /* 0x000000a40700720c */ /* 0x040fe20003f84070 */
[----:B------:R-:W-:Y:S01]  /*2920*/  IMAD.MOV R9, RZ, RZ, -R9 ;  /* 0x000000ffff097224 */ /* 0x000fe200078e0a09 */
[----:B------:R-:W-:Y:S01]  /*2930*/  ISETP.GT.U32.AND P6, PT, R7, R162, PT ;  /* 0x000000a20700720c */ /* 0x000fe20003fc4070 */
[----:B------:R-:W-:Y:S01]  /*2940*/  @!P1 IMAD.MOV R158, RZ, RZ, -R158 ;  /* 0x000000ffff9e9224 */ /* 0x000fe200078e0a9e */
[----:B------:R-:W-:Y:S01]  /*2950*/  ISETP.GE.AND P1, PT, R11, RZ, PT ;  /* 0x000000ff0b00720c */ /* 0x000fe20003f26270 */
[----:B------:R-:W-:Y:S01]  /*2960*/  @!P2 IMAD.MOV R150, RZ, RZ, -R150 ;  /* 0x000000ffff96a224 */ /* 0x000fe200078e0a96 */
[----:B------:R-:W-:Y:S01]  /*2970*/  LOP3.LUT R11, R5, 0x68, RZ, 0xfc, !PT ;  /* 0x00000068050b7812 */ /* 0x000fe200078efcff */
[----:B------:R-:W-:Y:S01]  /*2980*/  IMAD.HI.U32 R10, R4, R166, RZ ;  /* 0x000000a6040a7227 */ /* 0x000fe200078e00ff */
[----:B------:R-:W-:-:S02]  /*2990*/  ISETP.GE.AND P2, PT, R14, RZ, PT ;  /* 0x000000ff0e00720c */ /* 0x000fc40003f46270 */
[----:B------:R-:W-:Y:S01]  /*29a0*/  IABS R170, R11 ;  /* 0x0000000b00aa7213 */ /* 0x000fe20000000000 */
[----:B------:R-:W-:Y:S01]  /*29b0*/  IMAD R168, R7, R9, R168 ;  /* 0x0000000907a87224 */ /* 0x000fe200078e02a8 */
[----:B------:R-:W-:Y:S01]  /*29c0*/  LOP3.LUT R14, R5, 0x70, RZ, 0xfc, !PT ;  /* 0x00000070050e7812 */ /* 0x000fe200078efcff */
[--C-:B------:R-:W-:Y:S02]  /*29d0*/  @!P4 IMAD.IADD R164, R164, 0x1, -R7.reuse ;  /* 0x00000001a4a4c824 */ /* 0x100fe400078e0a07 */
[----:B------:R-:W-:Y:S01]  /*29e0*/  IMAD.MOV R10, RZ, RZ, -R10 ;  /* 0x000000ffff0a7224 */ /* 0x000fe200078e0a0a */
[----:B------:R-:W-:Y:S01]  /*29f0*/  IABS R174, R14 ;  /* 0x0000000e00ae7213 */ /* 0x000fe20000000000 */
[----:B------:R-:W-:Y:S01]  /*2a00*/  @!P6 IMAD.IADD R162, R162, 0x1, -R7 ;  /* 0x00000001a2a2e824 */ /* 0x000fe200078e0a07 */
[C---:B------:R-:W-:Y:S01]  /*2a10*/  ISETP.GT.U32.AND P6, PT, R7.reuse, R168, PT ;  /* 0x000000a80700720c */ /* 0x040fe20003fc4070 */
[----:B------:R-:W-:Y:S01]  /*2a20*/  @!P3 IMAD.MOV R160, RZ, RZ, -R160 ;  /* 0x000000ffffa0b224 */ /* 0x000fe200078e0aa0 */
[----:B------:R-:W-:Y:S01]  /*2a30*/  ISETP.GT.U32.AND P3, PT, R7, R164, PT ;  /* 0x000000a40700720c */ /* 0x000fe20003f64070 */
[----:B------:R-:W-:-:S04]  /*2a40*/  IMAD.HI.U32 R9, R4, R170, RZ ;  /* 0x000000aa04097227 */ /* 0x000fc800078e00ff */
[C---:B------:R-:W-:Y:S02]  /*2a50*/  IMAD R166, R7.reuse, R10, R166 ;  /* 0x0000000a07a67224 */ /* 0x040fe400078e02a6 */
[----:B------:R-:W-:Y:S02]  /*2a60*/  IMAD.MOV R10, RZ, RZ, -R9 ;  /* 0x000000ffff0a7224 */ /* 0x000fe400078e0a09 */
[----:B------:R-:W-:Y:S01]  /*2a70*/  @!P2 IMAD.MOV R156, RZ, RZ, -R156 ;  /* 0x000000ffff9ca224 */ /* 0x000fe200078e0a9c */
[C---:B------:R-:W-:Y:S01]  /*2a80*/  ISETP.GT.U32.AND P4, PT, R7.reuse, R166, PT ;  /* 0x000000a60700720c */ /* 0x040fe20003f84070 */
[----:B------:R-:W-:Y:S01]  /*2a90*/  IMAD R170, R7, R10, R170 ;  /* 0x0000000a07aa7224 */ /* 0x000fe200078e02aa */
[----:B------:R-:W-:Y:S01]  /*2aa0*/  ISETP.GE.AND P2, PT, R13, RZ, PT ;  /* 0x000000ff0d00720c */ /* 0x000fe20003f46270 */
[--C-:B------:R-:W-:Y:S01]  /*2ab0*/  @!P6 IMAD.IADD R168, R168, 0x1, -R7.reuse ;  /* 0x00000001a8a8e824 */ /* 0x100fe200078e0a07 */
[----:B------:R-:W-:Y:S01]  /*2ac0*/  LOP3.LUT R13, R5, 0x6c, RZ, 0xfc, !PT ;  /* 0x0000006c050d7812 */ /* 0x000fe200078efcff */
[----:B------:R-:W-:Y:S01]  /*2ad0*/  @!P3 IMAD.IADD R164, R164, 0x1, -R7 ;  /* 0x00000001a4a4b824 */ /* 0x000fe200078e0a07 */
[----:B------:R-:W-:Y:S01]  /*2ae0*/  ISETP.GT.U32.AND P3, PT, R7, R170, PT ;  /* 0x000000aa0700720c */ /* 0x000fe20003f64070 */
[----:B------:R-:W-:Y:S01]  /*2af0*/  IMAD.HI.U32 R10, R4, R174, RZ ;  /* 0x000000ae040a7227 */ /* 0x000fe200078e00ff */
[----:B------:R-:W-:-:S02]  /*2b00*/  IABS R172, R13 ;  /* 0x0000000d00ac7213 */ /* 0x000fc40000000000 */
[----:B------:R-:W-:Y:S01]  /*2b10*/  ISETP.GT.U32.AND P6, PT, R7, R168, PT ;  /* 0x000000a80700720c */ /* 0x000fe20003fc4070 */
[----:B------:R-:W-:Y:S02]  /*2b20*/  IMAD.MOV R10, RZ, RZ, -R10 ;  /* 0x000000ffff0a7224 */ /* 0x000fe400078e0a0a */
[----:B------:R-:W-:-:S04]  /*2b30*/  IMAD.HI.U32 R9, R4, R172, RZ ;  /* 0x000000ac04097227 */ /* 0x000fc800078e00ff */
[----:B------:R-:W-:Y:S02]  /*2b40*/  @!P4 IMAD.IADD R166, R166, 0x1, -R7 ;  /* 0x00000001a6a6c824 */ /* 0x000fe400078e0a07 */
        /* <DEDUP_REMOVED lines=8> */
[C---:B------:R-:W-:Y:S01]  /*2bd0*/  ISETP.GT.U32.AND P6, PT, R7.reuse, R172, PT ;  /* 0x000000ac0700720c */ /* 0x040fe20003fc4070 */
[----:B------:R-:W-:Y:S01]  /*2be0*/  @!P5 IMAD.MOV R164, RZ, RZ, -R164 ;  /* 0x000000ffffa4d224 */ /* 0x000fe200078e0aa4 */
[----:B------:R-:W-:Y:S01]  /*2bf0*/  IABS R176, R12 ;  /* 0x0000000c00b07213 */ /* 0x000fe20000000000 */
[C---:B------:R-:W-:Y:S01]  /*2c00*/  IMAD R174, R7.reuse, R10, R174 ;  /* 0x0000000a07ae7224 */ /* 0x040fe200078e02ae */
[----:B------:R-:W-:Y:S01]  /*2c10*/  ISETP.GT.U32.AND P3, PT, R7, R170, PT ;  /* 0x000000aa0700720c */ /* 0x000fe20003f64070 */
[----:B------:R-:W-:Y:S01]  /*2c20*/  @!P1 IMAD.MOV R168, RZ, RZ, -R168 ;  /* 0x000000ffffa89224 */ /* 0x000fe200078e0aa8 */
[----:B------:R-:W-:Y:S01]  /*2c30*/  ISETP.GE.AND P5, PT, R11, RZ, PT ;  /* 0x000000ff0b00720c */ /* 0x000fe20003fa6270 */
[----:B------:R-:W-:Y:S01]  /*2c40*/  IMAD.HI.U32 R9, R4, R176, RZ ;  /* 0x000000b004097227 */ /* 0x000fe200078e00ff */
[----:B------:R-:W-:-:S02]  /*2c50*/  LOP3.LUT R11, R5, 0x78, RZ, 0xfc, !PT ;  /* 0x00000078050b7812 */ /* 0x000fc400078efcff */
[----:B------:R-:W-:Y:S01]  /*2c60*/  ISETP.GE.AND P1, PT, R13, RZ, PT ;  /* 0x000000ff0d00720c */ /* 0x000fe20003f26270 */
[----:B------:R-:W-:Y:S01]  /*2c70*/  @!P4 IMAD.IADD R166, R166, 0x1, -R7 ;  /* 0x00000001a6a6c824 */ /* 0x000fe200078e0a07 */
[----:B------:R-:W-:Y:S01]  /*2c80*/  ISETP.GT.U32.AND P4, PT, R7, R174, PT ;  /* 0x000000ae0700720c */ /* 0x000fe20003f84070 */
[----:B------:R-:W-:Y:S01]  /*2c90*/  IMAD.MOV R10, RZ, RZ, -R9 ;  /* 0x000000ffff0a7224 */ /* 0x000fe200078e0a09 */
[----:B------:R-:W-:Y:S01]  /*2ca0*/  IABS R178, R11 ;  /* 0x0000000b00b27213 */ /* 0x000fe20000000000 */
[--C-:B------:R-:W-:Y:S01]  /*2cb0*/  @!P6 IMAD.IADD R172, R172, 0x1, -R7.reuse ;  /* 0x00000001acace824 */ /* 0x100fe200078e0a07 */
[----:B------:R-:W-:Y:S01]  /*2cc0*/  LOP3.LUT R13, R5, 0x84, RZ, 0xfc, !PT ;  /* 0x00000084050d7812 */ /* 0x000fe200078efcff */
[----:B------:R-:W-:Y:S01]  /*2cd0*/  @!P3 IMAD.IADD R170, R170, 0x1, -R7 ;  /* 0x00000001aaaab824 */ /* 0x000fe200078e0a07 */
[----:B------:R-:W-:Y:S01]  /*2ce0*/  ISETP.GE.AND P3, PT, R12, RZ, PT ;  /* 0x000000ff0c00720c */ /* 0x000fe20003f66270 */
[C---:B------:R-:W-:Y:S01]  /*2cf0*/  IMAD R176, R7.reuse, R10, R176 ;  /* 0x0000000a07b07224 */ /* 0x040fe200078e02b0 */
[----:B------:R-:W-:Y:S01]  /*2d00*/  ISETP.GT.U32.AND P6, PT, R7, R172, PT ;  /* 0x000000ac0700720c */ /* 0x000fe20003fc4070 */
[----:B------:R-:W-:Y:S01]  /*2d10*/  @!P5 IMAD.MOV R170, RZ, RZ, -R170 ;  /* 0x000000ffffaad224 */ /* 0x000fe200078e0aaa */
[----:B------:R-:W-:Y:S01]  /*2d20*/  LOP3.LUT R10, R5, 0x7c, RZ, 0xfc, !PT ;  /* 0x0000007c050a7812 */ /* 0x000fe200078efcff */
[----:B------:R-:W-:Y:S01]  /*2d30*/  IMAD.HI.U32 R9, R4, R178, RZ ;  /* 0x000000b204097227 */ /* 0x000fe200078e00ff */
[----:B------:R-:W-:-:S02]  /*2d40*/  ISETP.GT.U32.AND P5, PT, R7, R176, PT ;  /* 0x000000b00700720c */ /* 0x000fc40003fa4070 */
[----:B------:R-:W-:Y:S01]  /*2d50*/  IABS R182, R10 ;  /* 0x0000000a00b67213 */ /* 0x000fe20000000000 */
[----:B------:R-:W-:Y:S01]  /*2d60*/  @!P4 IMAD.IADD R174, R174, 0x1, -R7 ;  /* 0x00000001aeaec824 */ /* 0x000fe200078e0a07 */
[----:B------:R-:W-:Y:S01]  /*2d70*/  LOP3.LUT R12, R5, 0x80, RZ, 0xfc, !PT ;  /* 0x00000080050c7812 */ /* 0x000fe200078efcff */
[----:B------:R-:W-:Y:S01]  /*2d80*/  IMAD.MOV R9, RZ, RZ, -R9 ;  /* 0x000000ffff097224 */ /* 0x000fe200078e0a09 */
[----:B------:R-:W-:Y:S01]  /*2d90*/  IABS R184, R13 ;  /* 0x0000000d00b87213 */ /* 0x000fe20000000000 */
[----:B------:R-:W-:Y:S01]  /*2da0*/  @!P2 IMAD.MOV R166, RZ, RZ, -R166 ;  /* 0x000000ffffa6a224 */ /* 0x000fe200078e0aa6 */
[C---:B------:R-:W-:Y:S01]  /*2db0*/  ISETP.GT.U32.AND P4, PT, R7.reuse, R174, PT ;  /* 0x000000ae0700720c */ /* 0x040fe20003f84070 */
[--C-:B------:R-:W-:Y:S01]  /*2dc0*/  @!P6 IMAD.IADD R172, R172, 0x1, -R7.reuse ;  /* 0x00000001acace824 */ /* 0x100fe200078e0a07 */
[----:B------:R-:W-:Y:S01]  /*2dd0*/  IABS R180, R12 ;  /* 0x0000000c00b47213 */ /* 0x000fe20000000000 */
[----:B------:R-:W-:Y:S01]  /*2de0*/  IMAD R178, R7, R9, R178 ;  /* 0x0000000907b27224 */ /* 0x000fe200078e02b2 */
[----:B------:R-:W-:Y:S01]  /*2df0*/  ISETP.GE.AND P6, PT, R11, RZ, PT ;  /* 0x000000ff0b00720c */ /* 0x000fe20003fc6270 */
[----:B------:R-:W-:Y:S01]  /*2e00*/  @!P5 IMAD.IADD R176, R176, 0x1, -R7 ;  /* 0x00000001b0b0d824 */ /* 0x000fe200078e0a07 */
[----:B------:R-:W-:Y:S01]  /*2e10*/  ISETP.GE.AND P5, PT, R10, RZ, PT ;  /* 0x000000ff0a00720c */ /* 0x000fe20003fa6270 */
[----:B------:R-:W-:Y:S01]  /*2e20*/  @!P1 IMAD.MOV R172, RZ, RZ, -R172 ;  /* 0x000000ffffac9224 */ /* 0x000fe200078e0aac */
[----:B------:R-:W-:Y:S01]  /*2e30*/  ISETP.GE.AND P2, PT, R14, RZ, PT ;  /* 0x000000ff0e00720c */ /* 0x000fe20003f46270 */
[----:B------:R-:W-:Y:S01]  /*2e40*/  IMAD.HI.U32 R9, R4, R182, RZ ;  /* 0x000000b604097227 */ /* 0x000fe200078e00ff */
[----:B------:R-:W-:-:S02]  /*2e50*/  ISETP.GT.U32.AND P1, PT, R7, R176, PT ;  /* 0x000000b00700720c */ /* 0x000fc40003f24070 */
[----:B------:R-:W-:Y:S01]  /*2e60*/  LOP3.LUT R14, R5, 0x90, RZ, 0xfc, !PT ;  /* 0x00000090050e7812 */ /* 0x000fe200078efcff */
[----:B------:R-:W-:Y:S01]  /*2e70*/  @!P4 IMAD.IADD R174, R174, 0x1, -R7 ;  /* 0x00000001aeaec824 */ /* 0x000fe200078e0a07 */
[----:B------:R-:W-:Y:S01]  /*2e80*/  ISETP.GT.U32.AND P4, PT, R7, R178, PT ;  /* 0x000000b20700720c */ /* 0x000fe20003f84070 */
[----:B------:R-:W-:Y:S01]  /*2e90*/  IMAD.MOV R9, RZ, RZ, -R9 ;  /* 0x000000ffff097224 */ /* 0x000fe200078e0a09 */
[----:B------:R-:W-:Y:S01]  /*2ea0*/  IABS R190, R14 ;  /* 0x0000000e00be7213 */ /* 0x000fe20000000000 */
[----:B------:R-:W-:-:S04]  /*2eb0*/  IMAD.HI.U32 R10, R4, R180, RZ ;  /* 0x000000b4040a7227 */ /* 0x000fc800078e00ff */
[----:B------:R-:W-:Y:S01]  /*2ec0*/  IMAD R182, R7, R9, R182 ;  /* 0x0000000907b67224 */ /* 0x000fe200078e02b6 */
[----:B------:R-:W-:Y:S01]  /*2ed0*/  LOP3.LUT R9, R5, 0x88, RZ, 0xfc, !PT ;  /* 0x0000008805097812 */ /* 0x000fe200078efcff */
[--C-:B------:R-:W-:Y:S01]  /*2ee0*/  @!P1 IMAD.IADD R176, R176, 0x1, -R7.reuse ;  /* 0x00000001b0b09824 */ /* 0x100fe200078e0a07 */
[----:B------:R-:W-:Y:S01]  /*2ef0*/  ISETP.GE.AND P1, PT, R13, RZ, PT ;  /* 0x000000ff0d00720c */ /* 0x000fe20003f26270 */
[----:B------:R-:W-:Y:S01]  /*2f00*/  IMAD.MOV R10, RZ, RZ, -R10 ;  /* 0x000000ffff0a7224 */ /* 0x000fe200078e0a0a */
[----:B------:R-:W-:Y:S01]  /*2f10*/  IABS R188, R9 ;  /* 0x0000000900bc7213 */ /* 0x000fe20000000000 */
[----:B------:R-:W-:Y:S01]  /*2f20*/  @!P4 IMAD.IADD R178, R178, 0x1, -R7 ;  /* 0x00000001b2b2c824 */ /* 0x000fe200078e0a07 */
[----:B------:R-:W-:Y:S01]  /*2f30*/  LOP3.LUT R13, R5, 0x8c, RZ, 0xfc, !PT ;  /* 0x0000008c050d7812 */ /* 0x000fe200078efcff */
[----:B------:R-:W-:Y:S01]  /*2f40*/  @!P3 IMAD.MOV R176, RZ, RZ, -R176 ;  /* 0x000000ffffb0b224 */ /* 0x000fe200078e0ab0 */
[C---:B------:R-:W-:Y:S01]  /*2f50*/  ISETP.GT.U32.AND P3, PT, R7.reuse, R182, PT ;  /* 0x000000b60700720c */ /* 0x040fe20003f64070 */
[C---:B------:R-:W-:Y:S01]  /*2f60*/  IMAD R180, R7.reuse, R10, R180 ;  /* 0x0000000a07b47224 */ /* 0x040fe200078e02b4 */
[----:B------:R-:W-:Y:S01]  /*2f70*/  ISETP.GT.U32.AND P4, PT, R7, R178, PT ;  /* 0x000000b20700720c */ /* 0x000fe20003f84070 */
[----:B------:R-:W-:Y:S01]  /*2f80*/  IMAD.HI.U32 R11, R4, R184, RZ ;  /* 0x000000b8040b7227 */ /* 0x000fe200078e00ff */
[----:B------:R-:W-:-:S03]  /*2f90*/  IABS R186, R13 ;  /* 0x0000000d00ba7213 */ /* 0x000fc60000000000 */
[----:B------:R-:W-:Y:S02]  /*2fa0*/  IMAD.MOV R11, RZ, RZ, -R11 ;  /* 0x000000ffff0b7224 */ /* 0x000fe400078e0a0b */
[----:B------:R-:W-:Y:S01]  /*2fb0*/  @!P2 IMAD.MOV R174, RZ, RZ, -R174 ;  /* 0x000000ffffaea224 */ /* 0x000fe200078e0aae */
[----:B------:R-:W-:Y:S01]  /*2fc0*/  ISETP.GE.AND P2, PT, R12, RZ, PT ;  /* 0x000000ff0c00720c */ /* 0x000fe20003f46270 */
[----:B------:R-:W-:Y:S02]  /*2fd0*/  IMAD R184, R7, R11, R184 ;  /* 0x0000000b07b87224 */ /* 0x000fe400078e02b8 */
[--C-:B------:R-:W-:Y:S02]  /*2fe0*/  @!P3 IMAD.IADD R182, R182, 0x1, -R7.reuse ;  /* 0x00000001b6b6b824 */ /* 0x100fe400078e0a07 */
[----:B------:R-:W-:Y:S01]  /*2ff0*/  @!P4 IMAD.IADD R178, R178, 0x1, -R7 ;  /* 0x00000001b2b2c824 */ /* 0x000fe200078e0a07 */
[----:B------:R-:W-:Y:S01]  /*3000*/  ISETP.GE.AND P4, PT, R9, RZ, PT ;  /* 0x000000ff0900720c */ /* 0x000fe20003f86270 */
[----:B------:R-:W-:Y:S01]  /*3010*/  IMAD.HI.U32 R9, R4, R188, RZ ;  /* 0x000000bc04097227 */ /* 0x000fe200078e00ff */
[----:B------:R-:W-:-:S03]  /*3020*/  ISETP.GT.U32.AND P3, PT, R7, R182, PT ;  /* 0x000000b60700720c */ /* 0x000fc60003f64070 */
[----:B------:R-:W-:Y:S01]  /*3030*/  @!P6 IMAD.MOV R178, RZ, RZ, -R178 ;  /* 0x000000ffffb2e224 */ /* 0x000fe200078e0ab2 */
[----:B------:R-:W-:Y:S01]  /*3040*/  ISETP.GT.U32.AND P6, PT, R7, R180, PT ;  /* 0x000000b40700720c */ /* 0x000fe20003fc4070 */
[----:B------:R-:W-:Y:S02]  /*3050*/  IMAD.MOV R12, RZ, RZ, -R9 ;  /* 0x000000ffff0c7224 */ /* 0x000fe400078e0a09 */
[----:B------:R-:W-:-:S04]  /*3060*/  IMAD.HI.U32 R9, R4, R186, RZ ;  /* 0x000000ba04097227 */ /* 0x000fc800078e00ff */
[C---:B------:R-:W-:Y:S02]  /*3070*/  IMAD R188, R7.reuse, R12, R188 ;  /* 0x0000000c07bc7224 */ /* 0x040fe400078e02bc */
[----:B------:R-:W-:Y:S01]  /*3080*/  @!P3 IMAD.IADD R182, R182, 0x1, -R7 ;  /* 0x00000001b6b6b824 */ /* 0x000fe200078e0a07 */
[----:B------:R-:W-:Y:S01]  /*3090*/  ISETP.GT.U32.AND P3, PT, R7, R184, PT ;  /* 0x000000b80700720c */ /* 0x000fe20003f64070 */
[----:B------:R-:W-:-:S04]  /*30a0*/  IMAD.HI.U32 R11, R4, R194, RZ ;  /* 0x000000c2040b7227 */ /* 0x000fc800078e00ff */
[----:B------:R-:W-:Y:S02]  /*30b0*/  @!P6 IMAD.IADD R180, R180, 0x1, -R7 ;  /* 0x00000001b4b4e824 */ /* 0x000fe400078e0a07 */
[----:B------:R-:W-:-:S03]  /*30c0*/  IMAD.HI.U32 R12, R4, R192, RZ ;  /* 0x000000c0040c7227 */ /* 0x000fc600078e00ff */
[C---:B------:R-:W-:Y:S01]  /*30d0*/  ISETP.GT.U32.AND P6, PT, R7.reuse, R180, PT ;  /* 0x000000b40700720c */ /* 0x040fe20003fc4070 */
[----:B------:R-:W-:Y:S02]  /*30e0*/  IMAD.MOV R9, RZ, RZ, -R9 ;  /* 0x000000ffff097224 */ /* 0x000fe400078e0a09 */
[----:B------:R-:W-:Y:S02]  /*30f0*/  @!P3 IMAD.IADD R184, R184, 0x1, -R7 ;  /* 0x00000001b8b8b824 */ /* 0x000fe400078e0a07 */
[----:B------:R-:W-:Y:S02]  /*3100*/  IMAD.MOV R11, RZ, RZ, -R11 ;  /* 0x000000ffff0b7224 */ /* 0x000fe400078e0a0b */
[C---:B------:R-:W-:Y:S01]  /*3110*/  IMAD R186, R7.reuse, R9, R186 ;  /* 0x0000000907ba7224 */ /* 0x040fe200078e02ba */
[C---:B------:R-:W-:Y:S01]  /*3120*/  ISETP.GT.U32.AND P3, PT, R7.reuse, R184, PT ;  /* 0x000000b80700720c */ /* 0x040fe20003f64070 */
[----:B------:R-:W-:Y:S02]  /*3130*/  IMAD.MOV R12, RZ, RZ, -R12 ;  /* 0x000000ffff0c7224 */ /* 0x000fe400078e0a0c */
[----:B------:R-:W-:-:S02]  /*3140*/  IMAD R194, R7, R11, R194 ;  /* 0x0000000b07c27224 */ /* 0x000fc400078e02c2 */
[----:B------:R-:W-:Y:S01]  /*3150*/  @!P6 IMAD.IADD R180, R180, 0x1, -R7 ;  /* 0x00000001b4b4e824 */ /* 0x000fe200078e0a07 */
[----:B------:R-:W-:Y:S01]  /*3160*/  ISETP.GT.U32.AND P6, PT, R7, R188, PT ;  /* 0x000000bc0700720c */ /* 0x000fe20003fc4070 */
[----:B------:R-:W-:-:S04]  /*3170*/  IMAD.HI.U32 R10, R4, R190, RZ ;  /* 0x000000be040a7227 */ /* 0x000fc800078e00ff */
[----:B------:R-:W-:Y:S01]  /*3180*/  IMAD R192, R7, R12, R192 ;  /* 0x0000000c07c07224 */ /* 0x000fe200078e02c0 */
[----:B------:R-:W-:Y:S01]  /*3190*/  LOP3.LUT R12, R5, 0xa4, RZ, 0xfc, !PT ;  /* 0x000000a4050c7812 */ /* 0x000fe200078efcff */
[----:B------:R-:W-:Y:S01]  /*31a0*/  @!P5 IMAD.MOV R182, RZ, RZ, -R182 ;  /* 0x000000ffffb6d224 */ /* 0x000fe200078e0ab6 */
[C---:B------:R-:W-:Y:S01]  /*31b0*/  ISETP.GT.U32.AND P5, PT, R7.reuse, R186, PT ;  /* 0x000000ba0700720c */ /* 0x040fe20003fa4070 */
[--C-:B------:R-:W-:Y:S01]  /*31c0*/  @!P3 IMAD.IADD R184, R184, 0x1, -R7.reuse ;  /* 0x00000001b8b8b824 */ /* 0x100fe200078e0a07 */
[C---:B------:R-:W-:Y:S01]  /*31d0*/  ISETP.GT.U32.AND P3, PT, R7.reuse, R194, PT ;  /* 0x000000c20700720c */ /* 0x040fe20003f64070 */
[----:B------:R-:W-:Y:S01]  /*31e0*/  IMAD.MOV R10, RZ, RZ, -R10 ;  /* 0x000000ffff0a7224 */ /* 0x000fe200078e0a0a */
[----:B------:R-:W-:Y:S01]  /*31f0*/  IABS R200, R12 ;  /* 0x0000000c00c87213 */ /* 0x000fe20000000000 */
[----:B------:R-:W-:Y:S01]  /*3200*/  @!P6 IMAD.IADD R188, R188, 0x1, -R7 ;  /* 0x00000001bcbce824 */ /* 0x000fe200078e0a07 */
[C---:B------:R-:W-:Y:S01]  /*3210*/  ISETP.GT.U32.AND P6, PT, R7.reuse, R192, PT ;  /* 0x000000c00700720c */ /* 0x040fe20003fc4070 */
[----:B------:R-:W-:-:S02]  /*3220*/  IMAD R190, R7, R10, R190 ;  /* 0x0000000a07be7224 */ /* 0x000fc400078e02be */
[----:B------:R-:W-:Y:S02]  /*3230*/  @!P2 IMAD.MOV R180, RZ, RZ, -R180 ;  /* 0x000000ffffb4a224 */ /* 0x000fe400078e0ab4 */
[----:B------:R-:W-:Y:S01]  /*3240*/  IMAD.HI.U32 R9, R4, R196, RZ ;  /* 0x000000c404097227 */ /* 0x000fe200078e00ff */
[----:B------:R-:W-:-:S03]  /*3250*/  ISETP.GT.U32.AND P2, PT, R7, R190, PT ;  /* 0x000000be0700720c */ /* 0x000fc60003f44070 */
[--C-:B------:R-:W-:Y:S01]  /*3260*/  @!P5 IMAD.IADD R186, R186, 0x1, -R7.reuse ;  /* 0x00000001babad824 */ /* 0x100fe200078e0a07 */
[C---:B------:R-:W-:Y:S01]  /*3270*/  ISETP.GT.U32.AND P5, PT, R7.reuse, R188, PT ;  /* 0x000000bc0700720c */ /* 0x040fe20003fa4070 */
[--C-:B------:R-:W-:Y:S02]  /*3280*/  @!P3 IMAD.IADD R194, R194, 0x1, -R7.reuse ;  /* 0x00000001c2c2b824 */ /* 0x100fe400078e0a07 */
[----:B------:R-:W-:Y:S02]  /*3290*/  @!P6 IMAD.IADD R192, R192, 0x1, -R7 ;  /* 0x00000001c0c0e824 */ /* 0x000fe400078e0a07 */
[----:B------:R-:W-:Y:S01]  /*32a0*/  IMAD.MOV R11, RZ, RZ, -R9 ;  /* 0x000000ffff0b7224 */ /* 0x000fe200078e0a09 */
[----:B------:R-:W-:Y:S01]  /*32b0*/  ISETP.GT.U32.AND P6, PT, R7, R194, PT ;  /* 0x000000c20700720c */ /* 0x000fe20003fc4070 */
[----:B------:R-:W-:-:S04]  /*32c0*/  IMAD.HI.U32 R9, R4, R200, RZ ;  /* 0x000000c804097227 */ /* 0x000fc800078e00ff */
[----:B------:R-:W-:Y:S01]  /*32d0*/  IMAD R196, R7, R11, R196 ;  /* 0x0000000b07c47224 */ /* 0x000fe200078e02c4 */
[----:B------:R-:W-:Y:S01]  /*32e0*/  LOP3.LUT R11, R5, 0xa8, RZ, 0xfc, !PT ;  /* 0x000000a8050b7812 */ /* 0x000fe200078efcff */
[----:B------:R-:W-:Y:S02]  /*32f0*/  IMAD.MOV R9, RZ, RZ, -R9 ;  /* 0x000000ffff097224 */ /* 0x000fe400078e0a09 */
[--C-:B------:R-:W-:Y:S01]  /*3300*/  @!P2 IMAD.IADD R190, R190, 0x1, -R7.reuse ;  /* 0x00000001bebea824 */ /* 0x100fe200078e0a07 */
[C---:B------:R-:W-:Y:S01]  /*3310*/  ISETP.GT.U32.AND P2, PT, R7.reuse, R186, PT ;  /* 0x000000ba0700720c */ /* 0x040fe20003f44070 */
[C---:B------:R-:W-:Y:S01]  /*3320*/  IMAD R200, R7.reuse, R9, R200 ;  /* 0x0000000907c87224 */ /* 0x040fe200078e02c8 */
[----:B------:R-:W-:Y:S01]  /*3330*/  IABS R202, R11 ;  /* 0x0000000b00ca7213 */ /* 0x000fe20000000000 */
[--C-:B------:R-:W-:Y:S01]  /*3340*/  @!P5 IMAD.IADD R188, R188, 0x1, -R7.reuse ;  /* 0x00000001bcbcd824 */ /* 0x100fe200078e0a07 */
[C---:B------:R-:W-:Y:S01]  /*3350*/  ISETP.GT.U32.AND P3, PT, R7.reuse, R190, PT ;  /* 0x000000be0700720c */ /* 0x040fe20003f64070 */
[----:B------:R-:W-:Y:S01]  /*3360*/  @!P6 IMAD.IADD R194, R194, 0x1, -R7 ;  /* 0x00000001c2c2e824 */ /* 0x000fe200078e0a07 */
[C---:B------:R-:W-:Y:S01]  /*3370*/  ISETP.GT.U32.AND P5, PT, R7.reuse, R196, PT ;  /* 0x000000c40700720c */ /* 0x040fe20003fa4070 */
[----:B------:R-:W-:Y:S01]  /*3380*/  @!P1 IMAD.MOV R184, RZ, RZ, -R184 ;  /* 0x000000ffffb89224 */ /* 0x000fe200078e0ab8 */
[C---:B------:R-:W-:Y:S01]  /*3390*/  ISETP.GT.U32.AND P6, PT, R7.reuse, R200, PT ;  /* 0x000000c80700720c */ /* 0x040fe20003fc4070 */
[----:B------:R-:W-:Y:S01]  /*33a0*/  IMAD.HI.U32 R10, R4, R198, RZ ;  /* 0x000000c6040a7227 */ /* 0x000fe200078e00ff */
[----:B------:R-:W-:-:S03]  /*33b0*/  ISETP.GT.U32.AND P1, PT, R7, R192, PT ;  /* 0x000000c00700720c */ /* 0x000fc60003f24070 */
[----:B------:R-:W-:Y:S02]  /*33c0*/  IMAD.MOV R10, RZ, RZ, -R10 ;  /* 0x000000ffff0a7224 */ /* 0x000fe400078e0a0a */
[--C-:B------:R-:W-:Y:S02]  /*33d0*/  @!P2 IMAD.IADD R186, R186, 0x1, -R7.reuse ;  /* 0x00000001babaa824 */ /* 0x100fe400078e0a07 */
[--C-:B------:R-:W-:Y:S01]  /*33e0*/  @!P3 IMAD.IADD R190, R190, 0x1, -R7.reuse ;  /* 0x00000001bebeb824 */ /* 0x100fe200078e0a07 */
[----:B------:R-:W-:Y:S01]  /*33f0*/  ISETP.GE.AND P3, PT, R13, RZ, PT ;  /* 0x000000ff0d00720c */ /* 0x000fe20003f66270 */
[--C-:B------:R-:W-:Y:S01]  /*3400*/  @!P5 IMAD.IADD R196, R196, 0x1, -R7.reuse ;  /* 0x00000001c4c4d824 */ /* 0x100fe200078e0a07 */
[----:B------:R-:W-:Y:S01]  /*3410*/  ISETP.GE.AND P5, PT, R15, RZ, PT ;  /* 0x000000ff0f00720c */ /* 0x000fe20003fa6270 */
[----:B------:R-:W-:Y:S01]  /*3420*/  @!P6 IMAD.IADD R200, R200, 0x1, -R7 ;  /* 0x00000001c8c8e824 */ /* 0x000fe200078e0a07 */
[----:B------:R-:W-:Y:S01]  /*3430*/  LOP3.LUT R13, R5, 0xbc, RZ, 0xfc, !PT ;  /* 0x000000bc050d7812 */ /* 0x000fe200078efcff */
[C---:B------:R-:W-:Y:S01]  /*3440*/  IMAD R198, R7.reuse, R10, R198 ;  /* 0x0000000a07c67224 */ /* 0x040fe200078e02c6 */
[----:B------:R-:W-:Y:S01]  /*3450*/  ISETP.GT.U32.AND P6, PT, R7, R196, PT ;  /* 0x000000c40700720c */ /* 0x000fe20003fc4070 */
[----:B------:R-:W-:Y:S01]  /*3460*/  IMAD.HI.U32 R9, R4, R202, RZ ;  /* 0x000000ca04097227 */ /* 0x000fe200078e00ff */
[----:B------:R-:W-:-:S02]  /*3470*/  LOP3.LUT R10, R5, 0xac, RZ, 0xfc, !PT ;  /* 0x000000ac050a7812 */ /* 0x000fc400078efcff */
[C---:B------:R-:W-:Y:S01]  /*3480*/  ISETP.GT.U32.AND P2, PT, R7.reuse, R198, PT ;  /* 0x000000c60700720c */ /* 0x040fe20003f44070 */
[----:B------:R-:W-:Y:S01]  /*3490*/  @!P1 IMAD.IADD R192, R192, 0x1, -R7 ;  /* 0x00000001c0c09824 */ /* 0x000fe200078e0a07 */
[----:B------:R-:W-:Y:S01]  /*34a0*/  ISETP.GE.AND P1, PT, R14, RZ, PT ;  /* 0x000000ff0e00720c */ /* 0x000fe20003f26270 */
[----:B------:R-:W-:Y:S01]  /*34b0*/  IMAD.MOV R9, RZ, RZ, -R9 ;  /* 0x000000ffff097224 */ /* 0x000fe200078e0a09 */
[----:B------:R-:W-:Y:S01]  /*34c0*/  IABS R204, R10 ;  /* 0x0000000a00cc7213 */ /* 0x000fe20000000000 */
[----:B------:R-:W-:Y:S01]  /*34d0*/  @!P3 IMAD.MOV R186, RZ, RZ, -R186 ;  /* 0x000000ffffbab224 */ /* 0x000fe200078e0aba */
[C---:B------:R-:W-:Y:S01]  /*34e0*/  ISETP.GT.U32.AND P3, PT, R7.reuse, R200, PT ;  /* 0x000000c80700720c */ /* 0x040fe20003f64070 */
[----:B------:R-:W-:Y:S01]  /*34f0*/  IMAD R202, R7, R9, R202 ;  /* 0x0000000907ca7224 */ /* 0x000fe200078e02ca */
[----:B------:R-:W-:Y:S01]  /*3500*/  LOP3.LUT R14, R5, 0xc0, RZ, 0xfc, !PT ;  /* 0x000000c0050e7812 */ /* 0x000fe200078efcff */
[----:B------:R-:W-:Y:S01]  /*3510*/  @!P6 IMAD.IADD R196, R196, 0x1, -R7 ;  /* 0x00000001c4c4e824 */ /* 0x000fe200078e0a07 */
[----:B------:R-:W-:Y:S01]  /*3520*/  ISETP.GE.AND P6, PT, R12, RZ, PT ;  /* 0x000000ff0c00720c */ /* 0x000fe20003fc6270 */
[----:B------:R-:W-:Y:S01]  /*3530*/  IMAD.HI.U32 R9, R4, R204, RZ ;  /* 0x000000cc04097227 */ /* 0x000fe200078e00ff */
[----:B------:R-:W-:-:S02]  /*3540*/  IABS R214, R14 ;  /* 0x0000000e00d67213 */ /* 0x000fc40000000000 */
[----:B------:R-:W-:Y:S01]  /*3550*/  IABS R212, R13 ;  /* 0x0000000d00d47213 */ /* 0x000fe20000000000 */
[----:B------:R-:W-:Y:S01]  /*3560*/  @!P5 IMAD.MOV R194, RZ, RZ, -R194 ;  /* 0x000000ffffc2d224 */ /* 0x000fe200078e0ac2 */
[----:B------:R-:W-:Y:S01]  /*3570*/  ISETP.GT.U32.AND P5, PT, R7, R202, PT ;  /* 0x000000ca0700720c */ /* 0x000fe20003fa4070 */
[----:B------:R-:W-:Y:S01]  /*3580*/  IMAD.MOV R9, RZ, RZ, -R9 ;  /* 0x000000ffff097224 */ /* 0x000fe200078e0a09 */
[----:B------:R-:W-:Y:S01]  /*3590*/  LOP3.LUT R15, R5, 0xc8, RZ, 0xfc, !PT ;  /* 0x000000c8050f7812 */ /* 0x000fe200078efcff */
[--C-:B------:R-:W-:Y:S01]  /*35a0*/  @!P2 IMAD.IADD R198, R198, 0x1, -R7.reuse ;  /* 0x00000001c6c6a824 */ /* 0x100fe200078e0a07 */
[----:B------:R-:W-:Y:S01]  /*35b0*/  ISETP.GE.AND P2, PT, R16, RZ, PT ;  /* 0x000000ff1000720c */ /* 0x000fe20003f46270 */
[----:B------:R-:W-:Y:S01]  /*35c0*/  @!P1 IMAD.MOV R190, RZ, RZ, -R190 ;  /* 0x000000ffffbe9224 */ /* 0x000fe200078e0abe */
[----:B------:R-:W-:Y:S01]  /*35d0*/  ISETP.GE.AND P1, PT, R17, RZ, PT ;  /* 0x000000ff1100720c */ /* 0x000fe20003f26270 */
[--C-:B------:R-:W-:Y:S01]  /*35e0*/  @!P3 IMAD.IADD R200, R200, 0x1, -R7.reuse ;  /* 0x00000001c8c8b824 */ /* 0x100fe200078e0a07 */
[----:B------:R-:W-:Y:S01]  /*35f0*/  ISETP.GE.AND P3, PT, R10, RZ, PT ;  /* 0x000000ff0a00720c */ /* 0x000fe20003f66270 */
[----:B------:R-:W-:Y:S01]  /*3600*/  IMAD R204, R7, R9, R204 ;  /* 0x0000000907cc7224 */ /* 0x000fe200078e02cc */
[----:B------:R-:W-:Y:S01]  /*3610*/  LOP3.LUT R9, R5, 0xb0, RZ, 0xfc, !PT ;  /* 0x000000b005097812 */ /* 0x000fe200078efcff */
[----:B------:R-:W-:Y:S01]  /*3620*/  @!P4 IMAD.MOV R188, RZ, RZ, -R188 ;  /* 0x000000ffffbcc224 */ /* 0x000fe200078e0abc */
[C---:B------:R-:W-:Y:S01]  /*3630*/  ISETP.GT.U32.AND P4, PT, R7.reuse, R198, PT ;  /* 0x000000c60700720c */ /* 0x040fe20003f84070 */
[----:B------:R-:W-:Y:S01]  /*3640*/  @!P6 IMAD.MOV R200, RZ, RZ, -R200 ;  /* 0x000000ffffc8e224 */ /* 0x000fe200078e0ac8 */
[----:B------:R-:W-:Y:S01]  /*3650*/  ISETP.GT.U32.AND P6, PT, R7, R204, PT ;  /* 0x000000cc0700720c */ /* 0x000fe20003fc4070 */
[----:B------:R-:W-:Y:S01]  /*3660*/  @!P5 IMAD.IADD R202, R202, 0x1, -R7 ;  /* 0x00000001cacad824 */ /* 0x000fe200078e0a07 */
[----:B------:R-:W-:Y:S01]  /*3670*/  IABS R206, R9 ;  /* 0x0000000900ce7213 */ /* 0x000fe20000000000 */
[----:B------:R-:W-:Y:S01]  /*3680*/  @!P2 IMAD.MOV R192, RZ, RZ, -R192 ;  /* 0x000000ffffc0a224 */ /* 0x000fe200078e0ac0 */
[----:B------:R-:W-:Y:S01]  /*3690*/  LOP3.LUT R10, R5, 0xb4, RZ, 0xfc, !PT ;  /* 0x000000b4050a7812 */ /* 0x000fe200078efcff */
[----:B------:R-:W-:Y:S01]  /*36a0*/  @!P1 IMAD.MOV R196, RZ, RZ, -R196 ;  /* 0x000000ffffc49224 */ /* 0x000fe200078e0ac4 */
[----:B------:R-:W-:Y:S01]  /*36b0*/  ISETP.GT.U32.AND P5, PT, R7, R202, PT ;  /* 0x000000ca0700720c */ /* 0x000fe20003fa4070 */
[----:B------:R-:W-:Y:S01]  /*36c0*/  IMAD.HI.U32 R12, R4, R214, RZ ;  /* 0x000000d6040c7227 */ /* 0x000fe200078e00ff */
[----:B------:R-:W-:-:S02]  /*36d0*/  ISETP.GE.AND P1, PT, R9, RZ, PT ;  /* 0x000000ff0900720c */ /* 0x000fc40003f26270 */
[----:B------:R-:W-:Y:S01]  /*36e0*/  ISETP.GE.AND P2, PT, R18, RZ, PT ;  /* 0x000000ff1200720c */ /* 0x000fe20003f46270 */
[----:B------:R-:W-:Y:S01]  /*36f0*/  IMAD.HI.U32 R9, R4, R206, RZ ;  /* 0x000000ce04097227 */ /* 0x000fe200078e00ff */
[----:B------:R-:W-:Y:S02]  /*3700*/  IABS R208, R10 ;  /* 0x0000000a00d07213 */ /* 0x000fe40000000000 */
[----:B------:R-:W-:Y:S01]  /*3710*/  IABS R218, R15 ;  /* 0x0000000f00da7213 */ /* 0x000fe20000000000 */
[--C-:B------:R-:W-:Y:S01]  /*3720*/  @!P4 IMAD.IADD R198, R198, 0x1, -R7.reuse ;  /* 0x00000001c6c6c824 */ /* 0x100fe200078e0a07 */
[----:B------:R-:W-:Y:S01]  /*3730*/  ISETP.GE.AND P4, PT, R11, RZ, PT ;  /* 0x000000ff0b00720c */ /* 0x000fe20003f86270 */
[----:B------:R-:W-:Y:S01]  /*3740*/  @!P6 IMAD.IADD R204, R204, 0x1, -R7 ;  /* 0x00000001cccce824 */ /* 0x000fe200078e0a07 */
[C---:B------:R-:W-:Y:S01]  /*3750*/  LOP3.LUT R11, R5.reuse, 0xb8, RZ, 0xfc, !PT ;  /* 0x000000b8050b7812 */ /* 0x040fe200078efcff */
[----:B------:R-:W-:Y:S01]  /*3760*/  IMAD.MOV R9, RZ, RZ, -R9 ;  /* 0x000000ffff097224 */ /* 0x000fe200078e0a09 */
[----:B------:R-:W-:Y:S01]  /*3770*/  LOP3.LUT R16, R5, 0xcc, RZ, 0xfc, !PT ;  /* 0x000000cc05107812 */ /* 0x000fe200078efcff */
[----:B------:R-:W-:Y:S01]  /*3780*/  @!P5 IMAD.IADD R202, R202, 0x1, -R7 ;  /* 0x00000001cacad824 */ /* 0x000fe200078e0a07 */
[C---:B------:R-:W-:Y:S01]  /*3790*/  ISETP.GT.U32.AND P6, PT, R7.reuse, R204, PT ;  /* 0x000000cc0700720c */ /* 0x040fe20003fc4070 */
[----:B------:R-:W-:Y:S01]  /*37a0*/  IMAD R206, R7, R9, R206 ;  /* 0x0000000907ce7224 */ /* 0x000fe200078e02ce */
[----:B------:R-:W-:Y:S01]  /*37b0*/  IABS R210, R11 ;  /* 0x0000000b00d27213 */ /* 0x000fe20000000000 */
[----:B------:R-:W-:Y:S01]  /*37c0*/  IMAD.HI.U32 R9, R4, R208, RZ ;  /* 0x000000d004097227 */ /* 0x000fe200078e00ff */
[----:B------:R-:W-:-:S02]  /*37d0*/  ISETP.GE.AND P5, PT, R11, RZ, PT ;  /* 0x000000ff0b00720c */ /* 0x000fc40003fa6270 */
[----:B------:R-:W-:Y:S01]  /*37e0*/  IABS R220, R16 ;  /* 0x0000001000dc7213 */ /* 0x000fe20000000000 */
[----:B------:R-:W-:Y:S01]  /*37f0*/  IMAD.MOV R9, RZ, RZ, -R9 ;  /* 0x000000ffff097224 */ /* 0x000fe200078e0a09 */
[----:B------:R-:W-:Y:S01]  /*3800*/  LOP3.LUT R18, R5, 0xd4, RZ, 0xfc, !PT ;  /* 0x000000d405127812 */ /* 0x000fe200078efcff */
[----:B------:R-:W-:Y:S01]  /*3810*/  @!P2 IMAD.MOV R198, RZ, RZ, -R198 ;  /* 0x000000ffffc6a224 */ /* 0x000fe200078e0ac6 */
[----:B------:R-:W-:Y:S01]  /*3820*/  ISETP.GE.AND P2, PT, R10, RZ, PT ;  /* 0x000000ff0a00720c */ /* 0x000fe20003f46270 */
[----:B------:R-:W-:Y:S01]  /*3830*/  @!P4 IMAD.MOV R202, RZ, RZ, -R202 ;  /* 0x000000ffffcac224 */ /* 0x000fe200078e0aca */
[----:B------:R-:W-:Y:S01]  /*3840*/  ISETP.GT.U32.AND P4, PT, R7, R206, PT ;  /* 0x000000ce0700720c */ /* 0x000fe20003f84070 */
[----:B------:R-:W-:Y:S01]  /*3850*/  IMAD.HI.U32 R10, R4, R210, RZ ;  /* 0x000000d2040a7227 */ /* 0x000fe200078e00ff */
[----:B------:R-:W-:Y:S02]  /*3860*/  IABS R224, R18 ;  /* 0x0000001200e07213 */ /* 0x000fe40000000000 */
[----:B------:R-:W-:Y:S01]  /*3870*/  LOP3.LUT R17, R5, 0xd0, RZ, 0xfc, !PT ;  /* 0x000000d005117812 */ /* 0x000fe200078efcff */
[----:B------:R-:W-:-:S02]  /*3880*/  IMAD R208, R7, R9, R208 ;  /* 0x0000000907d07224 */ /* 0x000fc400078e02d0 */
[----:B------:R-:W-:Y:S01]  /*3890*/  IMAD.MOV R10, RZ, RZ, -R10 ;  /* 0x000000ffff0a7224 */ /* 0x000fe200078e0a0a */
[----:B------:R-:W-:Y:S01]  /*38a0*/  IABS R222, R17 ;  /* 0x0000001100de7213 */ /* 0x000fe20000000000 */
[--C-:B------:R-:W-:Y:S01]  /*38b0*/  @!P6 IMAD.IADD R204, R204, 0x1, -R7.reuse ;  /* 0x00000001cccce824 */ /* 0x100fe200078e0a07 */
[C---:B------:R-:W-:Y:S01]  /*38c0*/  ISETP.GT.U32.AND P6, PT, R7.reuse, R208, PT ;  /* 0x000000d00700720c */ /* 0x040fe20003fc4070 */
[C---:B------:R-:W-:Y:S02]  /*38d0*/  IMAD R210, R7.reuse, R10, R210 ;  /* 0x0000000a07d27224 */ /* 0x040fe400078e02d2 */
[----:B------:R-:W-:Y:S02]  /*38e0*/  @!P4 IMAD.IADD R206, R206, 0x1, -R7 ;  /* 0x00000001cecec824 */ /* 0x000fe400078e0a07 */
[----:B------:R-:W-:Y:S01]  /*38f0*/  IMAD.MOV R12, RZ, RZ, -R12 ;  /* 0x000000ffff0c7224 */ /* 0x000fe200078e0a0c */
[----:B------:R-:W-:Y:S01]  /*3900*/  ISETP.GT.U32.AND P4, PT, R7, R210, PT ;  /* 0x000000d20700720c */ /* 0x000fe20003f84070 */
[----:B------:R-:W-:-:S04]  /*3910*/  IMAD.HI.U32 R11, R4, R212, RZ ;  /* 0x000000d4040b7227 */ /* 0x000fc800078e00ff */
[----:B------:R-:W-:Y:S01]  /*3920*/  IMAD R214, R7, R12, R214 ;  /* 0x0000000c07d67224 */ /* 0x000fe200078e02d6 */
[----:B------:R-:W-:Y:S01]  /*3930*/  LOP3.LUT R12, R5, 0xc4, RZ, 0xfc, !PT ;  /* 0x000000c4050c7812 */ /* 0x000fe200078efcff */
[----:B------:R-:W-:Y:S01]  /*3940*/  @!P6 IMAD.IADD R208, R208, 0x1, -R7 ;  /* 0x00000001d0d0e824 */ /* 0x000fe200078e0a07 */
[----:B------:R-:W-:Y:S01]  /*3950*/  ISETP.GT.U32.AND P6, PT, R7, R206, PT ;  /* 0x000000ce0700720c */ /* 0x000fe20003fc4070 */
[----:B------:R-:W-:Y:S01]  /*3960*/  IMAD.MOV R11, RZ, RZ, -R11 ;  /* 0x000000ffff0b7224 */ /* 0x000fe200078e0a0b */
[----:B------:R-:W-:Y:S01]  /*3970*/  IABS R216, R12 ;  /* 0x0000000c00d87213 */ /* 0x000fe20000000000 */
[----:B------:R-:W-:-:S04]  /*3980*/  IMAD.HI.U32 R10, R4, R218, RZ ;  /* 0x000000da040a7227 */ /* 0x000fc800078e00ff */
[----:B------:R-:W-:Y:S02]  /*3990*/  @!P4 IMAD.IADD R210, R210, 0x1, -R7 ;  /* 0x00000001d2d2c824 */ /* 0x000fe400078e0a07 */
[C---:B------:R-:W-:Y:S02]  /*39a0*/  IMAD R212, R7.reuse, R11, R212 ;  /* 0x0000000b07d47224 */ /* 0x040fe400078e02d4 */
[----:B------:R-:W-:Y:S01]  /*39b0*/  IMAD.HI.U32 R9, R4, R216, RZ ;  /* 0x000000d804097227 */ /* 0x000fe200078e00ff */
[----:B------:R-:W-:-:S03]  /*39c0*/  ISETP.GT.U32.AND P4, PT, R7, R210, PT ;  /* 0x000000d20700720c */ /* 0x000fc60003f84070 */
[----:B------:R-:W-:Y:S01]  /*39d0*/  @!P6 IMAD.IADD R206, R206, 0x1, -R7 ;  /* 0x00000001cecee824 */ /* 0x000fe200078e0a07 */
[C---:B------:R-:W-:Y:S01]  /*39e0*/  ISETP.GT.U32.AND P6, PT, R7.reuse, R212, PT ;  /* 0x000000d40700720c */ /* 0x040fe20003fc4070 */
[----:B------:R-:W-:Y:S02]  /*39f0*/  IMAD.MOV R9, RZ, RZ, -R9 ;  /* 0x000000ffff097224 */ /* 0x000fe400078e0a09 */
[----:B------:R-:W-:Y:S02]  /*3a00*/  IMAD.MOV R10, RZ, RZ, -R10 ;  /* 0x000000ffff0a7224 */ /* 0x000fe400078e0a0a */
[C---:B------:R-:W-:Y:S02]  /*3a10*/  IMAD R216, R7.reuse, R9, R216 ;  /* 0x0000000907d87224 */ /* 0x040fe400078e02d8 */
[----:B------:R-:W-:Y:S02]  /*3a20*/  IMAD R218, R7, R10, R218 ;  /* 0x0000000a07da7224 */ /* 0x000fe400078e02da */
[----:B------:R-:W-:-:S04]  /*3a30*/  IMAD.HI.U32 R9, R4, R220, RZ ;  /* 0x000000dc04097227 */ /* 0x000fc800078e00ff */
[----:B------:R-:W-:Y:S01]  /*3a40*/  @!P4 IMAD.IADD R210, R210, 0x1, -R7 ;  /* 0x00000001d2d2c824 */ /* 0x000fe200078e0a07 */
[C---:B------:R-:W-:Y:S01]  /*3a50*/  ISETP.GT.U32.AND P4, PT, R7.reuse, R216, PT ;  /* 0x000000d80700720c */ /* 0x040fe20003f84070 */
[----:B------:R-:W-:Y:S01]  /*3a60*/  @!P3 IMAD.MOV R204, RZ, RZ, -R204 ;  /* 0x000000ffffccb224 */ /* 0x000fe200078e0acc */
[C---:B------:R-:W-:Y:S01]  /*3a70*/  ISETP.GT.U32.AND P3, PT, R7.reuse, R208, PT ;  /* 0x000000d00700720c */ /* 0x040fe20003f64070 */
[----:B------:R-:W-:Y:S02]  /*3a80*/  IMAD.MOV R9, RZ, RZ, -R9 ;  /* 0x000000ffff097224 */ /* 0x000fe400078e0a09 */
[----:B------:R-:W-:Y:S01]  /*3a90*/  @!P6 IMAD.IADD R212, R212, 0x1, -R7 ;  /* 0x00000001d4d4e824 */ /* 0x000fe200078e0a07 */
[C---:B------:R-:W-:Y:S01]  /*3aa0*/  ISETP.GT.U32.AND P6, PT, R7.reuse, R218, PT ;  /* 0x000000da0700720c */ /* 0x040fe20003fc4070 */
[----:B------:R-:W-:Y:S02]  /*3ab0*/  IMAD R220, R7, R9, R220 ;  /* 0x0000000907dc7224 */ /* 0x000fe400078e02dc */
[----:B------:R-:W-:-:S04]  /*3ac0*/  IMAD.HI.U32 R11, R4, R224, RZ ;  /* 0x000000e0040b7227 */ /* 0x000fc800078e00ff */
[----:B------:R-:W-:Y:S01]  /*3ad0*/  @!P5 IMAD.MOV R210, RZ, RZ, -R210 ;  /* 0x000000ffffd2d224 */ /* 0x000fe200078e0ad2 */
[C---:B------:R-:W-:Y:S01]  /*3ae0*/  ISETP.GT.U32.AND P5, PT, R7.reuse, R220, PT ;  /* 0x000000dc0700720c */ /* 0x040fe20003fa4070 */
[----:B------:R-:W-:Y:S02]  /*3af0*/  IMAD.MOV R11, RZ, RZ, -R11 ;  /* 0x000000ffff0b7224 */ /* 0x000fe400078e0a0b */
[--C-:B------:R-:W-:Y:S01]  /*3b00*/  @!P4 IMAD.IADD R216, R216, 0x1, -R7.reuse ;  /* 0x00000001d8d8c824 */ /* 0x100fe200078e0a07 */
[C---:B------:R-:W-:Y:S01]  /*3b10*/  ISETP.GT.U32.AND P4, PT, R7.reuse, R212, PT ;  /* 0x000000d40700720c */ /* 0x040fe20003f84070 */
[----:B------:R-:W-:Y:S01]  /*3b20*/  @!P3 IMAD.IADD R208, R208, 0x1, -R7 ;  /* 0x00000001d0d0b824 */ /* 0x000fe200078e0a07 */
[----:B------:R-:W-:Y:S01]  /*3b30*/  ISETP.GT.U32.AND P3, PT, R7, R214, PT ;  /* 0x000000d60700720c */ /* 0x000fe20003f64070 */
[----:B------:R-:W-:-:S04]  /*3b40*/  IMAD.HI.U32 R10, R4, R222, RZ ;  /* 0x000000de040a7227 */ /* 0x000fc800078e00ff */
[----:B------:R-:W-:Y:S01]  /*3b50*/  IMAD R224, R7, R11, R224 ;  /* 0x0000000b07e07224 */ /* 0x000fe200078e02e0 */
[----:B------:R-:W-:Y:S01]  /*3b60*/  LOP3.LUT R11, R5, 0xd8, RZ, 0xfc, !PT ;  /* 0x000000d8050b7812 */ /* 0x000fe200078efcff */
[--C-:B------:R-:W-:Y:S01]  /*3b70*/  @!P6 IMAD.IADD R218, R218, 0x1, -R7.reuse ;  /* 0x00000001dadae824 */ /* 0x100fe200078e0a07 */
[C---:B------:R-:W-:Y:S01]  /*3b80*/  ISETP.GT.U32.AND P6, PT, R7.reuse, R216, PT ;  /* 0x000000d80700720c */ /* 0x040fe20003fc4070 */
[----:B------:R-:W-:Y:S01]  /*3b90*/  IMAD.MOV R10, RZ, RZ, -R10 ;  /* 0x000000ffff0a7224 */ /* 0x000fe200078e0a0a */
[----:B------:R-:W-:Y:S01]  /*3ba0*/  IABS R226, R11 ;  /* 0x0000000b00e27213 */ /* 0x000fe20000000000 */
[----:B------:R-:W-:Y:S01]  /*3bb0*/  @!P2 IMAD.MOV R208, RZ, RZ, -R208 ;  /* 0x000000ffffd0a224 */ /* 0x000fe200078e0ad0 */
[C---:B------:R-:W-:Y:S01]  /*3bc0*/  ISETP.GT.U32.AND P2, PT, R7.reuse, R218, PT ;  /* 0x000000da0700720c */ /* 0x040fe20003f44070 */
[----:B------:R-:W-:Y:S02]  /*3bd0*/  IMAD R222, R7, R10, R222 ;  /* 0x0000000a07de7224 */ /* 0x000fe400078e02de */
[----:B------:R-:W-:Y:S01]  /*3be0*/  @!P5 IMAD.IADD R220, R220, 0x1, -R7 ;  /* 0x00000001dcdcd824 */ /* 0x000fe200078e0a07 */
[----:B------:R-:W-:Y:S01]  /*3bf0*/  ISETP.GE.AND P5, PT, R15, RZ, PT ;  /* 0x000000ff0f00720c */ /* 0x000fe20003fa6270 */
[----:B------:R-:W-:Y:S01]  /*3c00*/  IMAD.HI.U32 R9, R4, R226, RZ ;  /* 0x000000e204097227 */ /* 0x000fe200078e00ff */
[----:B------:R-:W-:-:S03]  /*3c10*/  LOP3.LUT R15, R5, 0xfc, RZ, 0xfc, !PT ;  /* 0x000000fc050f7812 */ /* 0x000fc600078efcff */
[----:B------:R-:W-:Y:S01]  /*3c20*/  @!P4 IMAD.IADD R212, R212, 0x1, -R7 ;  /* 0x00000001d4d4c824 */ /* 0x000fe200078e0a07 */
[----:B------:R-:W-:Y:S01]  /*3c30*/  ISETP.GT.U32.AND P4, PT, R7, R222, PT ;  /* 0x000000de0700720c */ /* 0x000fe20003f84070 */
[----:B------:R-:W-:Y:S01]  /*3c40*/  IMAD.MOV R10, RZ, RZ, -R9 ;  /* 0x000000ffff0a7224 */ /* 0x000fe200078e0a09 */
[----:B------:R-:W-:Y:S01]  /*3c50*/  IABS R244, R15 ;  /* 0x0000000f00f47213 */ /* 0x000fe20000000000 */
[--C-:B------:R-:W-:Y:S01]  /*3c60*/  @!P3 IMAD.IADD R214, R214, 0x1, -R7.reuse ;  /* 0x00000001d6d6b824 */ /* 0x100fe200078e0a07 */
[----:B------:R-:W-:Y:S01]  /*3c70*/  ISETP.GE.AND P3, PT, R13, RZ, PT ;  /* 0x000000ff0d00720c */ /* 0x000fe20003f66270 */
[--C-:B------:R-:W-:Y:S01]  /*3c80*/  @!P2 IMAD.IADD R218, R218, 0x1, -R7.reuse ;  /* 0x00000001dadaa824 */ /* 0x100fe200078e0a07 */
[----:B------:R-:W-:Y:S01]  /*3c90*/  LOP3.LUT R13, R5, 0xdc, RZ, 0xfc, !PT ;  /* 0x000000dc050d7812 */ /* 0x000fe200078efcff */
[C---:B------:R-:W-:Y:S01]  /*3ca0*/  IMAD R226, R7.reuse, R10, R226 ;  /* 0x0000000a07e27224 */ /* 0x040fe200078e02e2 */
[----:B------:R-:W-:Y:S01]  /*3cb0*/  ISETP.GE.AND P2, PT, R12, RZ, PT ;  /* 0x000000ff0c00720c */ /* 0x000fe20003f46270 */
[----:B------:R-:W-:Y:S01]  /*3cc0*/  @!P5 IMAD.MOV R218, RZ, RZ, -R218 ;  /* 0x000000ffffdad224 */ /* 0x000fe200078e0ada */
[----:B------:R-:W-:Y:S01]  /*3cd0*/  IABS R228, R13 ;  /* 0x0000000d00e47213 */ /* 0x000fe20000000000 */
[----:B------:R-:W-:Y:S01]  /*3ce0*/  @!P1 IMAD.MOV R206, RZ, RZ, -R206 ;  /* 0x000000ffffce9224 */ /* 0x000fe200078e0ace */
[----:B------:R-:W-:Y:S01]  /*3cf0*/  ISETP.GT.U32.AND P5, PT, R7, R226, PT ;  /* 0x000000e20700720c */ /* 0x000fe20003fa4070 */
[----:B------:R-:W-:Y:S01]  /*3d00*/  @!P4 IMAD.IADD R222, R222, 0x1, -R7 ;  /* 0x00000001dedec824 */ /* 0x000fe200078e0a07 */
[----:B------:R-:W-:Y:S01]  /*3d10*/  LOP3.LUT R12, R5, 0xe0, RZ, 0xfc, !PT ;  /* 0x000000e0050c7812 */ /* 0x000fe200078efcff */
[----:B------:R-:W-:Y:S01]  /*3d20*/  IMAD.HI.U32 R9, R4, R228, RZ ;  /* 0x000000e404097227 */ /* 0x000fe200078e00ff */
[----:B------:R-:W-:-:S02]  /*3d30*/  ISETP.GT.U32.AND P1, PT, R7, R214, PT ;  /* 0x000000d60700720c */ /* 0x000fc40003f24070 */
[----:B------:R-:W-:Y:S01]  /*3d40*/  IABS R230, R12 ;  /* 0x0000000c00e67213 */ /* 0x000fe20000000000 */
[----:B------:R-:W-:Y:S01]  /*3d50*/  @!P3 IMAD.MOV R212, RZ, RZ, -R212 ;  /* 0x000000ffffd4b224 */ /* 0x000fe200078e0ad4 */
[C---:B------:R-:W-:Y:S01]  /*3d60*/  ISETP.GT.U32.AND P3, PT, R7.reuse, R222, PT ;  /* 0x000000de0700720c */ /* 0x040fe20003f64070 */
[----:B------:R-:W-:Y:S01]  /*3d70*/  IMAD.MOV R9, RZ, RZ, -R9 ;  /* 0x000000ffff097224 */ /* 0x000fe200078e0a09 */
[----:B------:R-:W-:Y:S01]  /*3d80*/  ISETP.GE.AND P4, PT, R16, RZ, PT ;  /* 0x000000ff1000720c */ /* 0x000fe20003f86270 */
[--C-:B------:R-:W-:Y:S01]  /*3d90*/  @!P6 IMAD.IADD R216, R216, 0x1, -R7.reuse ;  /* 0x00000001d8d8e824 */ /* 0x100fe200078e0a07 */
[----:B------:R-:W-:Y:S01]  /*3da0*/  ISETP.GT.U32.AND P6, PT, R7, R224, PT ;  /* 0x000000e00700720c */ /* 0x000fe20003fc4070 */
[----:B------:R-:W-:Y:S01]  /*3db0*/  @!P5 IMAD.IADD R226, R226, 0x1, -R7 ;  /* 0x00000001e2e2d824 */ /* 0x000fe200078e0a07 */
[----:B------:R-:W-:Y:S01]  /*3dc0*/  LOP3.LUT R16, R5, 0x100, RZ, 0xfc, !PT ;  /* 0x0000010005107812 */ /* 0x000fe200078efcff */
[C---:B------:R-:W-:Y:S02]  /*3dd0*/  IMAD R228, R7.reuse, R9, R228 ;  /* 0x0000000907e47224 */ /* 0x040fe400078e02e4 */
[----:B------:R-:W-:Y:S01]  /*3de0*/  IMAD.HI.U32 R9, R4, R230, RZ ;  /* 0x000000e604097227 */ /* 0x000fe200078e00ff */
[----:B------:R-:W-:-:S02]  /*3df0*/  ISETP.GT.U32.AND P5, PT, R7, R226, PT ;  /* 0x000000e20700720c */ /* 0x000fc40003fa4070 */
[----:B------:R-:W-:Y:S01]  /*3e00*/  IABS R246, R16 ;  /* 0x0000001000f67213 */ /* 0x000fe20000000000 */
[----:B------:R-:W-:Y:S01]  /*3e10*/  @!P3 IMAD.IADD R222, R222, 0x1, -R7 ;  /* 0x00000001dedeb824 */ /* 0x000fe200078e0a07 */
[C---:B------:R-:W-:Y:S01]  /*3e20*/  ISETP.GT.U32.AND P3, PT, R7.reuse, R228, PT ;  /* 0x000000e40700720c */ /* 0x040fe20003f64070 */
[----:B------:R-:W-:Y:S02]  /*3e30*/  IMAD.MOV R10, RZ, RZ, -R9 ;  /* 0x000000ffff0a7224 */ /* 0x000fe400078e0a09 */
[--C-:B------:R-:W-:Y:S01]  /*3e40*/  @!P1 IMAD.IADD R214, R214, 0x1, -R7.reuse ;  /* 0x00000001d6d69824 */ /* 0x100fe200078e0a07 */
[----:B------:R-:W-:Y:S01]  /*3e50*/  ISETP.GE.AND P1, PT, R14, RZ, PT ;  /* 0x000000ff0e00720c */ /* 0x000fe20003f26270 */
[----:B------:R-:W-:Y:S01]  /*3e60*/  IMAD R230, R7, R10, R230 ;  /* 0x0000000a07e67224 */ /* 0x000fe200078e02e6 */
[----:B------:R-:W-:Y:S01]  /*3e70*/  LOP3.LUT R14, R5, 0xe4, RZ, 0xfc, !PT ;  /* 0x000000e4050e7812 */ /* 0x000fe200078efcff */
[--C-:B------:R-:W-:Y:S01]  /*3e80*/  @!P6 IMAD.IADD R224, R224, 0x1, -R7.reuse ;  /* 0x00000001e0e0e824 */ /* 0x100fe200078e0a07 */
[C---:B------:R-:W-:Y:S01]  /*3e90*/  ISETP.GT.U32.AND P6, PT, R7.reuse, R220, PT ;  /* 0x000000dc0700720c */ /* 0x040fe20003fc4070 */
[--C-:B------:R-:W-:Y:S01]  /*3ea0*/  @!P5 IMAD.IADD R226, R226, 0x1, -R7.reuse ;  /* 0x00000001e2e2d824 */ /* 0x100fe200078e0a07 */
[----:B------:R-:W-:Y:S01]  /*3eb0*/  ISETP.GT.U32.AND P5, PT, R7, R230, PT ;  /* 0x000000e60700720c */ /* 0x000fe20003fa4070 */
[----:B------:R-:W-:Y:S01]  /*3ec0*/  @!P2 IMAD.MOV R216, RZ, RZ, -R216 ;  /* 0x000000ffffd8a224 */ /* 0x000fe200078e0ad8 */
[----:B------:R-:W-:Y:S01]  /*3ed0*/  IABS R232, R14 ;  /* 0x0000000e00e87213 */ /* 0x000fe20000000000 */
[----:B------:R-:W-:Y:S01]  /*3ee0*/  @!P3 IMAD.IADD R228, R228, 0x1, -R7 ;  /* 0x00000001e4e4b824 */ /* 0x000fe200078e0a07 */
[----:B------:R-:W-:-:S02]  /*3ef0*/  LOP3.LUT R10, R5, 0xe8, RZ, 0xfc, !PT ;  /* 0x000000e8050a7812 */ /* 0x000fc400078efcff */
[----:B------:R-:W-:Y:S01]  /*3f00*/  ISETP.GE.AND P2, PT, R17, RZ, PT ;  /* 0x000000ff1100720c */ /* 0x000fe20003f46270 */
[----:B------:R-:W-:Y:S01]  /*3f10*/  IMAD.HI.U32 R9, R4, R232, RZ ;  /* 0x000000e804097227 */ /* 0x000fe200078e00ff */
[C---:B------:R-:W-:Y:S02]  /*3f20*/  ISETP.GT.U32.AND P3, PT, R7.reuse, R228, PT ;  /* 0x000000e40700720c */ /* 0x040fe40003f64070 */
[----:B------:R-:W-:Y:S01]  /*3f30*/  IABS R236, R10 ;  /* 0x0000000a00ec7213 */ /* 0x000fe20000000000 */
[----:B------:R-:W-:Y:S01]  /*3f40*/  @!P1 IMAD.MOV R214, RZ, RZ, -R214 ;  /* 0x000000ffffd69224 */ /* 0x000fe200078e0ad6 */
[----:B------:R-:W-:Y:S01]  /*3f50*/  ISETP.GT.U32.AND P1, PT, R7, R224, PT ;  /* 0x000000e00700720c */ /* 0x000fe20003f24070 */
[----:B------:R-:W-:Y:S01]  /*3f60*/  IMAD.MOV R9, RZ, RZ, -R9 ;  /* 0x000000ffff097224 */ /* 0x000fe200078e0a09 */
[----:B------:R-:W-:Y:S01]  /*3f70*/  LOP3.LUT R17, R5, 0x1d8, RZ, 0xfc, !PT ;  /* 0x000001d805117812 */ /* 0x000fe200078efcff */
[--C-:B------:R-:W-:Y:S02]  /*3f80*/  @!P5 IMAD.IADD R230, R230, 0x1, -R7.reuse ;  /* 0x00000001e6e6d824 */ /* 0x100fe400078e0a07 */
[C---:B------:R-:W-:Y:S01]  /*3f90*/  IMAD R232, R7.reuse, R9, R232 ;  /* 0x0000000907e87224 */ /* 0x040fe200078e02e8 */
[----:B------:R-:W-:Y:S01]  /*3fa0*/  IABS R22, R17 ;  /* 0x0000001100167213 */ /* 0x000fe20000000000 */
[----:B------:R-:W-:Y:S01]  /*3fb0*/  @!P6 IMAD.IADD R220, R220, 0x1, -R7 ;  /* 0x00000001dcdce824 */ /* 0x000fe200078e0a07 */
[----:B------:R-:W-:Y:S01]  /*3fc0*/  ISETP.GT.U32.AND P5, PT, R7, R230, PT ;  /* 0x000000e60700720c */ /* 0x000fe20003fa4070 */
[----:B------:R-:W-:Y:S01]  /*3fd0*/  IMAD.HI.U32 R9, R4, R236, RZ ;  /* 0x000000ec04097227 */ /* 0x000fe200078e00ff */
[----:B------:R-:W-:-:S02]  /*3fe0*/  ISETP.GE.AND P6, PT, R18, RZ, PT ;  /* 0x000000ff1200720c */ /* 0x000fc40003fc6270 */
[----:B------:R-:W-:Y:S01]  /*3ff0*/  IABS R18, R19 ;  /* 0x0000001300127213 */ /* 0x000fe20000000000 */
[----:B------:R-:W-:Y:S01]  /*4000*/  @!P3 IMAD.IADD R228, R228, 0x1, -R7 ;  /* 0x00000001e4e4b824 */ /* 0x000fe200078e0a07 */
[----:B------:R-:W-:Y:S01]  /*4010*/  ISETP.GT.U32.AND P3, PT, R7, R232, PT ;  /* 0x000000e80700720c */ /* 0x000fe20003f64070 */
[----:B------:R-:W-:Y:S01]  /*4020*/  @!P4 IMAD.MOV R220, RZ, RZ, -R220 ;  /* 0x000000ffffdcc224 */ /* 0x000fe200078e0adc */
[----:B------:R-:W-:Y:S01]  /*4030*/  ISETP.GE.AND P4, PT, R13, RZ, PT ;  /* 0x000000ff0d00720c */ /* 0x000fe20003f86270 */
[----:B------:R-:W-:Y:S01]  /*4040*/  IMAD.MOV R9, RZ, RZ, -R9 ;  /* 0x000000ffff097224 */ /* 0x000fe200078e0a09 */
[----:B------:R-:W-:Y:S01]  /*4050*/  LOP3.LUT R13, R5, 0xf0, RZ, 0xfc, !PT ;  /* 0x000000f0050d7812 */ /* 0x000fe200078efcff */
[--C-:B------:R-:W-:Y:S01]  /*4060*/  @!P1 IMAD.IADD R224, R224, 0x1, -R7.reuse ;  /* 0x00000001e0e09824 */ /* 0x100fe200078e0a07 */
[----:B------:R-:W-:Y:S01]  /*4070*/  ISETP.GE.AND P1, PT, R11, RZ, PT ;  /* 0x000000ff0b00720c */ /* 0x000fe20003f26270 */
[----:B------:R-:W-:Y:S01]  /*4080*/  IMAD R236, R7, R9, R236 ;  /* 0x0000000907ec7224 */ /* 0x000fe200078e02ec */
[----:B------:R-:W-:Y:S01]  /*4090*/  IABS R238, R13 ;  /* 0x0000000d00ee7213 */ /* 0x000fe20000000000 */
[----:B------:R-:W-:Y:S01]  /*40a0*/  @!P2 IMAD.MOV R222, RZ, RZ, -R222 ;  /* 0x000000ffffdea224 */ /* 0x000fe200078e0ade */
[----:B------:R-:W-:Y:S01]  /*40b0*/  ISETP.GE.AND P2, PT, R12, RZ, PT ;  /* 0x000000ff0c00720c */ /* 0x000fe20003f46270 */
[----:B------:R-:W-:Y:S01]  /*40c0*/  @!P5 IMAD.IADD R230, R230, 0x1, -R7 ;  /* 0x00000001e6e6d824 */ /* 0x000fe200078e0a07 */
[----:B------:R-:W-:Y:S01]  /*40d0*/  LOP3.LUT R12, R5, 0xec, RZ, 0xfc, !PT ;  /* 0x000000ec050c7812 */ /* 0x000fe200078efcff */
[----:B------:R-:W-:Y:S01]  /*40e0*/  IMAD.HI.U32 R11, R4, R238, RZ ;  /* 0x000000ee040b7227 */ /* 0x000fe200078e00ff */
[----:B------:R-:W-:-:S02]  /*40f0*/  ISETP.GT.U32.AND P5, PT, R7, R236, PT ;  /* 0x000000ec0700720c */ /* 0x000fc40003fa4070 */
[----:B------:R-:W-:Y:S01]  /*4100*/  IABS R234, R12 ;  /* 0x0000000c00ea7213 */ /* 0x000fe20000000000 */
[----:B------:R-:W-:Y:S02]  /*4110*/  @!P3 IMAD.IADD R232, R232, 0x1, -R7 ;  /* 0x00000001e8e8b824 */ /* 0x000fe400078e0a07 */
[----:B------:R-:W-:Y:S02]  /*4120*/  IMAD.MOV R11, RZ, RZ, -R11 ;  /* 0x000000ffff0b7224 */ /* 0x000fe400078e0a0b */
[----:B------:R-:W-:Y:S01]  /*4130*/  @!P1 IMAD.MOV R226, RZ, RZ, -R226 ;  /* 0x000000ffffe29224 */ /* 0x000fe200078e0ae2 */
[----:B------:R-:W-:Y:S01]  /*4140*/  ISETP.GE.AND P1, PT, R10, RZ, PT ;  /* 0x000000ff0a00720c */ /* 0x000fe20003f26270 */
[----:B------:R-:W-:Y:S01]  /*4150*/  @!P4 IMAD.MOV R228, RZ, RZ, -R228 ;  /* 0x000000ffffe4c224 */ /* 0x000fe200078e0ae4 */
[----:B------:R-:W-:Y:S01]  /*4160*/  ISETP.GT.U32.AND P3, PT, R7, R232, PT ;  /* 0x000000e80700720c */ /* 0x000fe20003f64070 */
[----:B------:R-:W-:Y:S01]  /*4170*/  IMAD.HI.U32 R10, R4, R234, RZ ;  /* 0x000000ea040a7227 */ /* 0x000fe200078e00ff */
[----:B------:R-:W-:-:S02]  /*4180*/  ISETP.GE.AND P4, PT, R12, RZ, PT ;  /* 0x000000ff0c00720c */ /* 0x000fc40003f86270 */
[----:B------:R-:W-:Y:S01]  /*4190*/  LOP3.LUT R12, R5, 0xf4, RZ, 0xfc, !PT ;  /* 0x000000f4050c7812 */ /* 0x000fe200078efcff */
[C---:B------:R-:W-:Y:S02]  /*41a0*/  IMAD R238, R7.reuse, R11, R238 ;  /* 0x0000000b07ee7224 */ /* 0x040fe400078e02ee */
[----:B------:R-:W-:Y:S01]  /*41b0*/  IMAD.MOV R10, RZ, RZ, -R10 ;  /* 0x000000ffff0a7224 */ /* 0x000fe200078e0a0a */
[----:B------:R-:W-:Y:S01]  /*41c0*/  IABS R240, R12 ;  /* 0x0000000c00f07213 */ /* 0x000fe20000000000 */
[----:B------:R-:W-:Y:S02]  /*41d0*/  @!P5 IMAD.IADD R236, R236, 0x1, -R7 ;  /* 0x00000001ececd824 */ /* 0x000fe400078e0a07 */
[----:B------:R-:W-:Y:S01]  /*41e0*/  @!P2 IMAD.MOV R230, RZ, RZ, -R230 ;  /* 0x000000ffffe6a224 */ /* 0x000fe200078e0ae6 */
[C---:B------:R-:W-:Y:S01]  /*41f0*/  ISETP.GT.U32.AND P2, PT, R7.reuse, R238, PT ;  /* 0x000000ee0700720c */ /* 0x040fe20003f44070 */
[C---:B------:R-:W-:Y:S01]  /*4200*/  IMAD R234, R7.reuse, R10, R234 ;  /* 0x0000000a07ea7224 */ /* 0x040fe200078e02ea */
[----:B------:R-:W-:Y:S01]  /*4210*/  ISETP.GT.U32.AND P5, PT, R7, R236, PT ;  /* 0x000000ec0700720c */ /* 0x000fe20003fa4070 */
[----:B------:R-:W-:-:S04]  /*4220*/  IMAD.HI.U32 R9, R4, R240, RZ ;  /* 0x000000f004097227 */ /* 0x000fc800078e00ff */
[----:B------:R-:W-:Y:S01]  /*4230*/  @!P6 IMAD.MOV R224, RZ, RZ, -R224 ;  /* 0x000000ffffe0e224 */ /* 0x000fe200078e0ae0 */
[----:B------:R-:W-:Y:S01]  /*4240*/  ISETP.GE.AND P6, PT, R14, RZ, PT ;  /* 0x000000ff0e00720c */ /* 0x000fe20003fc6270 */
[----:B------:R-:W-:Y:S01]  /*4250*/  @!P3 IMAD.IADD R232, R232, 0x1, -R7 ;  /* 0x00000001e8e8b824 */ /* 0x000fe200078e0a07 */
[----:B------:R-:W-:Y:S01]  /*4260*/  ISETP.GT.U32.AND P3, PT, R7, R234, PT ;  /* 0x000000ea0700720c */ /* 0x000fe20003f64070 */
[----:B------:R-:W-:Y:S01]  /*4270*/  IMAD.MOV R9, RZ, RZ, -R9 ;  /* 0x000000ffff097224 */ /* 0x000fe200078e0a09 */
[----:B------:R-:W-:Y:S01]  /*4280*/  LOP3.LUT R14, R5, 0xf8, RZ, 0xfc, !PT ;  /* 0x000000f8050e7812 */ /* 0x000fe200078efcff */
[--C-:B------:R-:W-:Y:S02]  /*4290*/  @!P2 IMAD.IADD R238, R238, 0x1, -R7.reuse ;  /* 0x00000001eeeea824 */ /* 0x100fe400078e0a07 */
[C---:B------:R-:W-:Y:S01]  /*42a0*/  IMAD R240, R7.reuse, R9, R240 ;  /* 0x0000000907f07224 */ /* 0x040fe200078e02f0 */
[----:B------:R-:W-:Y:S01]  /*42b0*/  IABS R242, R14 ;  /* 0x0000000e00f27213 */ /* 0x000fe20000000000 */
[----:B------:R-:W-:Y:S01]  /*42c0*/  @!P5 IMAD.IADD R236, R236, 0x1, -R7 ;  /* 0x00000001ececd824 */ /* 0x000fe200078e0a07 */
[C---:B------:R-:W-:Y:S01]  /*42d0*/  ISETP.GT.U32.AND P2, PT, R7.reuse, R238, PT ;  /* 0x000000ee0700720c */ /* 0x040fe20003f44070 */
[----:B------:R-:W-:Y:S01]  /*42e0*/  IMAD.HI.U32 R10, R4, R244, RZ ;  /* 0x000000f4040a7227 */ /* 0x000fe200078e00ff */
[----:B------:R-:W-:-:S03]  /*42f0*/  ISETP.GT.U32.AND P5, PT, R7, R240, PT ;  /* 0x000000f00700720c */ /* 0x000fc60003fa4070 */
[----:B------:R-:W-:-:S04]  /*4300*/  IMAD.HI.U32 R9, R4, R242, RZ ;  /* 0x000000f204097227 */ /* 0x000fc800078e00ff */
[----:B------:R-:W-:Y:S02]  /*4310*/  @!P3 IMAD.IADD R234, R234, 0x1, -R7 ;  /* 0x00000001eaeab824 */ /* 0x000fe400078e0a07 */
[----:B------:R-:W-:Y:S01]  /*4320*/  @!P6 IMAD.MOV R232, RZ, RZ, -R232 ;  /* 0x000000ffffe8e224 */ /* 0x000fe200078e0ae8 */
[----:B------:R-:W-:Y:S01]  /*4330*/  ISETP.GE.AND P6, PT, R13, RZ, PT ;  /* 0x000000ff0d00720c */ /* 0x000fe20003fc6270 */
[----:B------:R-:W-:Y:S01]  /*4340*/  IMAD.HI.U32 R11, R4, R246, RZ ;  /* 0x000000f6040b7227 */ /* 0x000fe200078e00ff */
[----:B------:R-:W-:Y:S02]  /*4350*/  ISETP.GT.U32.AND P3, PT, R7, R234, PT ;  /* 0x000000ea0700720c */ /* 0x000fe40003f64070 */
[----:B------:R-:W-:Y:S01]  /*4360*/  LOP3.LUT R13, R5, 0x10c, RZ, 0xfc, !PT ;  /* 0x0000010c050d7812 */ /* 0x000fe200078efcff */
[----:B------:R-:W-:Y:S02]  /*4370*/  IMAD.MOV R9, RZ, RZ, -R9 ;  /* 0x000000ffff097224 */ /* 0x000fe400078e0a09 */
[----:B------:R-:W-:Y:S01]  /*4380*/  IMAD.MOV R10, RZ, RZ, -R10 ;  /* 0x000000ffff0a7224 */ /* 0x000fe200078e0a0a */
[----:B------:R-:W-:Y:S01]  /*4390*/  IABS R69, R13 ;  /* 0x0000000d00457213 */ /* 0x000fe20000000000 */
[----:B------:R-:W-:-:S02]  /*43a0*/  IMAD R242, R7, R9, R242 ;  /* 0x0000000907f27224 */ /* 0x000fc400078e02f2 */
[----:B------:R-:W-:Y:S02]  /*43b0*/  IMAD.MOV R11, RZ, RZ, -R11 ;  /* 0x000000ffff0b7224 */ /* 0x000fe400078e0a0b */
[----:B------:R-:W-:Y:S01]  /*43c0*/  IMAD R244, R7, R10, R244 ;  /* 0x0000000a07f47224 */ /* 0x000fe200078e02f4 */
[----:B------:R-:W-:Y:S01]  /*43d0*/  LOP3.LUT R10, R5, 0x104, RZ, 0xfc, !PT ;  /* 0x00000104050a7812 */ /* 0x000fe200078efcff */
[--C-:B------:R-:W-:Y:S02]  /*43e0*/  @!P5 IMAD.IADD R240, R240, 0x1, -R7.reuse ;  /* 0x00000001f0f0d824 */ /* 0x100fe400078e0a07 */
[C---:B------:R-:W-:Y:S01]  /*43f0*/  IMAD R246, R7.reuse, R11, R246 ;  /* 0x0000000b07f67224 */ /* 0x040fe200078e02f6 */
[----:B------:R-:W-:Y:S01]  /*4400*/  IABS R248, R10 ;  /* 0x0000000a00f87213 */ /* 0x000fe20000000000 */
[----:B------:R-:W-:Y:S01]  /*4410*/  @!P1 IMAD.MOV R236, RZ, RZ, -R236 ;  /* 0x000000ffffec9224 */ /* 0x000fe200078e0aec */
[C---:B------:R-:W-:Y:S01]  /*4420*/  ISETP.GT.U32.AND P1, PT, R7.reuse, R242, PT ;  /* 0x000000f20700720c */ /* 0x040fe20003f24070 */
[--C-:B------:R-:W-:Y:S01]  /*4430*/  @!P2 IMAD.IADD R238, R238, 0x1, -R7.reuse ;  /* 0x00000001eeeea824 */ /* 0x100fe200078e0a07 */
[C---:B------:R-:W-:Y:S01]  /*4440*/  ISETP.GT.U32.AND P5, PT, R7.reuse, R240, PT ;  /* 0x000000f00700720c */ /* 0x040fe20003fa4070 */
[----:B------:R-:W-:Y:S01]  /*4450*/  @!P3 IMAD.IADD R234, R234, 0x1, -R7 ;  /* 0x00000001eaeab824 */ /* 0x000fe200078e0a07 */
[C---:B------:R-:W-:Y:S01]  /*4460*/  ISETP.GT.U32.AND P2, PT, R7.reuse, R244, PT ;  /* 0x000000f40700720c */ /* 0x040fe20003f44070 */
[----:B------:R-:W-:Y:S01]  /*4470*/  @!P6 IMAD.MOV R238, RZ, RZ, -R238 ;  /* 0x000000ffffeee224 */ /* 0x000fe200078e0aee */
[----:B------:R-:W-:Y:S01]  /*4480*/  ISETP.GT.U32.AND P6, PT, R7, R246, PT ;  /* 0x000000f60700720c */ /* 0x000fe20003fc4070 */
[----:B------:R-:W-:Y:S01]  /*4490*/  IMAD.HI.U32 R9, R4, R248, RZ ;  /* 0x000000f804097227 */ /* 0x000fe200078e00ff */
[----:B------:R-:W-:-:S02]  /*44a0*/  ISETP.GE.AND P3, PT, R12, RZ, PT ;  /* 0x000000ff0c00720c */ /* 0x000fc40003f66270 */
[----:B------:R-:W-:Y:S01]  /*44b0*/  LOP3.LUT R11, R5, 0x108, RZ, 0xfc, !PT ;  /* 0x00000108050b7812 */ /* 0x000fe200078efcff */
[----:B------:R-:W-:Y:S02]  /*44c0*/  IMAD.MOV R9, RZ, RZ, -R9 ;  /* 0x000000ffff097224 */ /* 0x000fe400078e0a09 */
[--C-:B------:R-:W-:Y:S01]  /*44d0*/  @!P1 IMAD.IADD R242, R242, 0x1, -R7.reuse ;  /* 0x00000001f2f29824 */ /* 0x100fe200078e0a07 */
[----:B------:R-:W-:Y:S01]  /*44e0*/  IABS R250, R11 ;  /* 0x0000000b00fa7213 */ /* 0x000fe20000000000 */
[--C-:B------:R-:W-:Y:S01]  /*44f0*/  @!P5 IMAD.IADD R240, R240, 0x1, -R7.reuse ;  /* 0x00000001f0f0d824 */ /* 0x100fe200078e0a07 */
[----:B------:R-:W-:Y:S01]  /*4500*/  ISETP.GE.AND P1, PT, R16, RZ, PT ;  /* 0x000000ff1000720c */ /* 0x000fe20003f26270 */
[--C-:B------:R-:W-:Y:S01]  /*4510*/  @!P2 IMAD.IADD R244, R244, 0x1, -R7.reuse ;  /* 0x00000001f4f4a824 */ /* 0x100fe200078e0a07 */
[----:B------:R-:W-:Y:S01]  /*4520*/  ISETP.GT.U32.AND P2, PT, R7, R242, PT ;  /* 0x000000f20700720c */ /* 0x000fe20003f44070 */
[----:B------:R-:W-:Y:S01]  /*4530*/  @!P6 IMAD.IADD R246, R246, 0x1, -R7 ;  /* 0x00000001f6f6e824 */ /* 0x000fe200078e0a07 */
[----:B------:R-:W-:Y:S01]  /*4540*/  ISETP.GE.AND P5, PT, R15, RZ, PT ;  /* 0x000000ff0f00720c */ /* 0x000fe20003fa6270 */
[----:B------:R-:W-:Y:S01]  /*4550*/  @!P3 IMAD.MOV R240, RZ, RZ, -R240 ;  /* 0x000000fffff0b224 */ /* 0x000fe200078e0af0 */
[----:B------:R-:W-:Y:S01]  /*4560*/  LOP3.LUT R15, R5, 0x114, RZ, 0xfc, !PT ;  /* 0x00000114050f7812 */ /* 0x000fe200078efcff */
[----:B------:R-:W-:Y:S01]  /*4570*/  @!P4 IMAD.MOV R234, RZ, RZ, -R234 ;  /* 0x000000ffffeac224 */ /* 0x000fe200078e0aea */
[C---:B------:R-:W-:Y:S01]  /*4580*/  ISETP.GT.U32.AND P3, PT, R7.reuse, R246, PT ;  /* 0x000000f60700720c */ /* 0x040fe20003f64070 */
[----:B------:R-:W-:Y:S01]  /*4590*/  IMAD R248, R7, R9, R248 ;  /* 0x0000000907f87224 */ /* 0x000fe200078e02f8 */
[----:B------:R-:W-:Y:S01]  /*45a0*/  ISETP.GE.AND P4, PT, R14, RZ, PT ;  /* 0x000000ff0e00720c */ /* 0x000fe20003f86270 */
[----:B------:R-:W-:Y:S01]  /*45b0*/  IMAD.HI.U32 R9, R4, R250, RZ ;  /* 0x000000fa04097227 */ /* 0x000fe200078e00ff */
[----:B------:R-:W-:-:S02]  /*45c0*/  LOP3.LUT R14, R5, 0x110, RZ, 0xfc, !PT ;  /* 0x00000110050e7812 */ /* 0x000fc400078efcff */
[----:B------:R-:W-:Y:S01]  /*45d0*/  IABS R71, R15 ;  /* 0x0000000f00477213 */ /* 0x000fe20000000000 */
[----:B------:R-:W-:Y:S01]  /*45e0*/  @!P2 IMAD.IADD R242, R242, 0x1, -R7 ;  /* 0x00000001f2f2a824 */ /* 0x000fe200078e0a07 */
[C---:B------:R-:W-:Y:S01]  /*45f0*/  ISETP.GT.U32.AND P2, PT, R7.reuse, R248, PT ;  /* 0x000000f80700720c */ /* 0x040fe20003f44070 */
[----:B------:R-:W-:Y:S01]  /*4600*/  IMAD.MOV R9, RZ, RZ, -R9 ;  /* 0x000000ffff097224 */ /* 0x000fe200078e0a09 */
[----:B------:R-:W-:Y:S02]  /*4610*/  IABS R135, R14 ;  /* 0x0000000e00877213 */ /* 0x000fe40000000000 */
[----:B------:R-:W-:Y:S01]  /*4620*/  ISETP.GT.U32.AND P6, PT, R7, R244, PT ;  /* 0x000000f40700720c */ /* 0x000fe20003fc4070 */
[----:B------:R-:W-:Y:S01]  /*4630*/  @!P3 IMAD.IADD R246, R246, 0x1, -R7 ;  /* 0x00000001f6f6b824 */ /* 0x000fe200078e0a07 */
[----:B------:R-:W-:Y:S01]  /*4640*/  ISETP.GE.AND P3, PT, R10, RZ, PT ;  /* 0x000000ff0a00720c */ /* 0x000fe20003f66270 */
[----:B------:R-:W-:Y:S01]  /*4650*/  IMAD.HI.U32 R10, R4, R135, RZ ;  /* 0x00000087040a7227 */ /* 0x000fe200078e00ff */
[----:B------:R-:W-:-:S03]  /*4660*/  LOP3.LUT R16, R5, 0x128, RZ, 0xfc, !PT ;  /* 0x0000012805107812 */ /* 0x000fc600078efcff */
[----:B------:R-:W-:Y:S01]  /*4670*/  IMAD.MOV R10, RZ, RZ, -R10 ;  /* 0x000000ffff0a7224 */ /* 0x000fe200078e0a0a */
[----:B------:R-:W-:Y:S01]  /*4680*/  IABS R58, R16 ;  /* 0x00000010003a7213 */ /* 0x000fe20000000000 */
[----:B------:R-:W-:Y:S02]  /*4690*/  IMAD R250, R7, R9, R250 ;  /* 0x0000000907fa7224 */ /* 0x000fe400078e02fa */
[----:B------:R-:W-:-:S04]  /*46a0*/  IMAD.HI.U32 R9, R4, R69, RZ ;  /* 0x0000004504097227 */ /* 0x000fc800078e00ff */
[----:B------:R-:W-:Y:S01]  /*46b0*/  @!P2 IMAD.IADD R248, R248, 0x1, -R7 ;  /* 0x00000001f8f8a824 */ /* 0x000fe200078e0a07 */
[----:B------:R-:W-:Y:S01]  /*46c0*/  ISETP.GE.AND P2, PT, R11, RZ, PT ;  /* 0x000000ff0b00720c */ /* 0x000fe20003f46270 */
[C---:B------:R-:W-:Y:S02]  /*46d0*/  IMAD R135, R7.reuse, R10, R135 ;  /* 0x0000000a07877224 */ /* 0x040fe400078e0287 */
[----:B------:R-:W-:Y:S02]  /*46e0*/  IMAD.MOV R12, RZ, RZ, -R9 ;  /* 0x000000ffff0c7224 */ /* 0x000fe400078e0a09 */
[----:B------:R-:W-:Y:S01]  /*46f0*/  @!P4 IMAD.MOV R242, RZ, RZ, -R242 ;  /* 0x000000fffff2c224 */ /* 0x000fe200078e0af2 */
[C---:B------:R-:W-:Y:S01]  /*4700*/  ISETP.GT.U32.AND P4, PT, R7.reuse, R248, PT ;  /* 0x000000f80700720c */ /* 0x040fe20003f84070 */
[----:B------:R-:W-:Y:S01]  /*4710*/  @!P1 IMAD.MOV R246, RZ, RZ, -R246 ;  /* 0x000000fffff69224 */ /* 0x000fe200078e0af6 */
[----:B------:R-:W-:Y:S01]  /*4720*/  ISETP.GT.U32.AND P1, PT, R7, R135, PT ;  /* 0x000000870700720c */ /* 0x000fe20003f24070 */
[----:B------:R-:W-:-:S04]  /*4730*/  IMAD.HI.U32 R11, R4, R71, RZ ;  /* 0x00000047040b7227 */ /* 0x000fc800078e00ff */
[----:B------:R-:W-:Y:S02]  /*4740*/  IMAD R69, R7, R12, R69 ;  /* 0x0000000c07457224 */ /* 0x000fe400078e0245 */
[----:B------:R-:W-:Y:S01]  /*4750*/  IMAD.MOV R12, RZ, RZ, -R11 ;  /* 0x000000ffff0c7224 */ /* 0x000fe200078e0a0b */
[----:B------:R-:W-:Y:S01]  /*4760*/  LOP3.LUT R11, R5, 0x118, RZ, 0xfc, !PT ;  /* 0x00000118050b7812 */ /* 0x000fe200078efcff */
[----:B------:R-:W-:Y:S01]  /*4770*/  @!P6 IMAD.IADD R244, R244, 0x1, -R7 ;  /* 0x00000001f4f4e824 */ /* 0x000fe200078e0a07 */
[C---:B------:R-:W-:Y:S01]  /*4780*/  ISETP.GT.U32.AND P6, PT, R7.reuse, R250, PT ;  /* 0x000000fa0700720c */ /* 0x040fe20003fc4070 */
[----:B------:R-:W-:Y:S01]  /*4790*/  IMAD R71, R7, R12, R71 ;  /* 0x0000000c07477224 */ /* 0x000fe200078e0247 */
[----:B------:R-:W-:Y:S01]  /*47a0*/  IABS R133, R11 ;  /* 0x0000000b00857213 */ /* 0x000fe20000000000 */
[--C-:B------:R-:W-:Y:S01]  /*47b0*/  @!P4 IMAD.IADD R248, R248, 0x1, -R7.reuse ;  /* 0x00000001f8f8c824 */ /* 0x100fe200078e0a07 */
[----:B------:R-:W-:Y:S01]  /*47c0*/  LOP3.LUT R12, R5, 0x11c, RZ, 0xfc, !PT ;  /* 0x0000011c050c7812 */ /* 0x000fe200078efcff */
[----:B------:R-:W-:Y:S01]  /*47d0*/  @!P1 IMAD.IADD R135, R135, 0x1, -R7 ;  /* 0x0000000187879824 */ /* 0x000fe200078e0a07 */
[----:B------:R-:W-:Y:S01]  /*47e0*/  ISETP.GE.AND P4, PT, R13, RZ, PT ;  /* 0x000000ff0d00720c */ /* 0x000fe20003f86270 */
[----:B------:R-:W-:Y:S01]  /*47f0*/  IMAD.HI.U32 R9, R4, R133, RZ ;  /* 0x0000008504097227 */ /* 0x000fe200078e00ff */
[----:B------:R-:W-:-:S02]  /*4800*/  IABS R73, R12 ;  /* 0x0000000c00497213 */ /* 0x000fc40000000000 */
[----:B------:R-:W-:Y:S01]  /*4810*/  LOP3.LUT R13, R5, 0x120, RZ, 0xfc, !PT ;  /* 0x00000120050d7812 */ /* 0x000fe200078efcff */
[----:B------:R-:W-:Y:S01]  /*4820*/  @!P3 IMAD.MOV R248, RZ, RZ, -R248 ;  /* 0x000000fffff8b224 */ /* 0x000fe200078e0af8 */
[----:B------:R-:W-:Y:S01]  /*4830*/  ISETP.GT.U32.AND P3, PT, R7, R135, PT ;  /* 0x000000870700720c */ /* 0x000fe20003f64070 */
[----:B------:R-:W-:Y:S01]  /*4840*/  IMAD.MOV R10, RZ, RZ, -R9 ;  /* 0x000000ffff0a7224 */ /* 0x000fe200078e0a09 */
[----:B------:R-:W-:Y:S01]  /*4850*/  IABS R131, R13 ;  /* 0x0000000d00837213 */ /* 0x000fe20000000000 */
[----:B------:R-:W-:-:S04]  /*4860*/  IMAD.HI.U32 R9, R4, R73, RZ ;  /* 0x0000004904097227 */ /* 0x000fc800078e00ff */
[----:B------:R-:W-:Y:S01]  /*4870*/  @!P5 IMAD.MOV R244, RZ, RZ, -R244 ;  /* 0x000000fffff4d224 */ /* 0x000fe200078e0af4 */
[C---:B------:R-:W-:Y:S01]  /*4880*/  ISETP.GT.U32.AND P5, PT, R7.reuse, R69, PT ;  /* 0x000000450700720c */ /* 0x040fe20003fa4070 */
[----:B------:R-:W-:Y:S02]  /*4890*/  IMAD R133, R7, R10, R133 ;  /* 0x0000000a07857224 */ /* 0x000fe400078e0285 */
[----:B------:R-:W-:Y:S02]  /*48a0*/  IMAD.MOV R10, RZ, RZ, -R9 ;  /* 0x000000ffff0a7224 */ /* 0x000fe400078e0a09 */
[----:B------:R-:W-:Y:S02]  /*48b0*/  @!P3 IMAD.IADD R135, R135, 0x1, -R7 ;  /* 0x000000018787b824 */ /* 0x000fe400078e0a07 */
[----:B------:R-:W-:Y:S02]  /*48c0*/  IMAD R73, R7, R10, R73 ;  /* 0x0000000a07497224 */ /* 0x000fe400078e0249 */
[----:B------:R-:W-:-:S02]  /*48d0*/  @!P6 IMAD.IADD R250, R250, 0x1, -R7 ;  /* 0x00000001fafae824 */ /* 0x000fc400078e0a07 */
[----:B------:R-:W-:Y:S01]  /*48e0*/  IMAD.HI.U32 R9, R4, R131, RZ ;  /* 0x0000008304097227 */ /* 0x000fe200078e00ff */
[C---:B------:R-:W-:Y:S02]  /*48f0*/  ISETP.GT.U32.AND P3, PT, R7.reuse, R73, PT ;  /* 0x000000490700720c */ /* 0x040fe40003f64070 */
[----:B------:R-:W-:Y:S01]  /*4900*/  ISETP.GT.U32.AND P6, PT, R7, R250, PT ;  /* 0x000000fa0700720c */ /* 0x000fe20003fc4070 */
[----:B------:R-:W-:Y:S01]  /*4910*/  @!P5 IMAD.IADD R69, R69, 0x1, -R7 ;  /* 0x000000014545d824 */ /* 0x000fe200078e0a07 */
[----:B------:R-:W-:Y:S01]  /*4920*/  ISETP.GE.AND P5, PT, R14, RZ, PT ;  /* 0x000000ff0e00720c */ /* 0x000fe20003fa6270 */
[----:B------:R-:W-:Y:S01]  /*4930*/  IMAD.MOV R10, RZ, RZ, -R9 ;  /* 0x000000ffff0a7224 */ /* 0x000fe200078e0a09 */
[----:B------:R-:W-:Y:S02]  /*4940*/  LOP3.LUT R14, R5, 0x124, RZ, 0xfc, !PT ;  /* 0x00000124050e7812 */ /* 0x000fe400078efcff */
[C---:B------:R-:W-:Y:S01]  /*4950*/  ISETP.GT.U32.AND P1, PT, R7.reuse, R69, PT ;  /* 0x000000450700720c */ /* 0x040fe20003f24070 */
[----:B------:R-:W-:Y:S01]  /*4960*/  IMAD R131, R7, R10, R131 ;  /* 0x0000000a07837224 */ /* 0x000fe200078e0283 */
[----:B------:R-:W-:-:S03]  /*4970*/  IABS R130, R14 ;  /* 0x0000000e00827213 */ /* 0x000fc60000000000 */
[----:B------:R-:W-:Y:S02]  /*4980*/  @!P3 IMAD.IADD R73, R73, 0x1, -R7 ;  /* 0x000000014949b824 */ /* 0x000fe400078e0a07 */
[----:B------:R-:W-:-:S03]  /*4990*/  IMAD.HI.U32 R9, R4, R130, RZ ;  /* 0x0000008204097227 */ /* 0x000fc600078e00ff */
[----:B------:R-:W-:Y:S01]  /*49a0*/  ISETP.GT.U32.AND P3, PT, R7, R73, PT ;  /* 0x000000490700720c */ /* 0x000fe20003f64070 */
[----:B------:R-:W-:Y:S02]  /*49b0*/  IMAD.MOV R10, RZ, RZ, -R9 ;  /* 0x000000ffff0a7224 */ /* 0x000fe400078e0a09 */
[--C-:B------:R-:W-:Y:S01]  /*49c0*/  @!P1 IMAD.IADD R69, R69, 0x1, -R7.reuse ;  /* 0x0000000145459824 */ /* 0x100fe200078e0a07 */
[C---:B------:R-:W-:Y:S01]  /*49d0*/  ISETP.GT.U32.AND P1, PT, R7.reuse, R133, PT ;  /* 0x000000850700720c */ /* 0x040fe20003f24070 */
[----:B------:R-:W-:Y:S01]  /*49e0*/  @!P6 IMAD.IADD R250, R250, 0x1, -R7 ;  /* 0x00000001fafae824 */ /* 0x000fe200078e0a07 */
[C---:B------:R-:W-:Y:S01]  /*49f0*/  ISETP.GT.U32.AND P6, PT, R7.reuse, R71, PT ;  /* 0x000000470700720c */ /* 0x040fe20003fc4070 */
[----:B------:R-:W-:Y:S01]  /*4a00*/  @!P4 IMAD.MOV R69, RZ, RZ, -R69 ;  /* 0x000000ffff45c224 */ /* 0x000fe200078e0a45 */
[C---:B------:R-:W-:Y:S01]  /*4a10*/  ISETP.GT.U32.AND P4, PT, R7.reuse, R131, PT ;  /* 0x000000830700720c */ /* 0x040fe20003f84070 */
[----:B------:R-:W-:Y:S01]  /*4a20*/  IMAD R130, R7, R10, R130 ;  /* 0x0000000a07827224 */ /* 0x000fe200078e0282 */
[----:B------:R-:W-:Y:S01]  /*4a30*/  LOP3.LUT R10, R5, 0x12c, RZ, 0xfc, !PT ;  /* 0x0000012c050a7812 */ /* 0x000fe200078efcff */
[----:B------:R-:W-:-:S03]  /*4a40*/  IMAD.HI.U32 R9, R4, R58, RZ ;  /* 0x0000003a04097227 */ /* 0x000fc600078e00ff */
[----:B------:R-:W-:Y:S01]  /*4a50*/  IABS R128, R10 ;  /* 0x0000000a00807213 */ /* 0x000fe20000000000 */
[--C-:B------:R-:W-:Y:S01]  /*4a60*/  @!P3 IMAD.IADD R73, R73, 0x1, -R7.reuse ;  /* 0x000000014949b824 */ /* 0x100fe200078e0a07 */
[----:B------:R-:W-:Y:S01]  /*4a70*/  ISETP.GT.U32.AND P3, PT, R7, R130, PT ;  /* 0x000000820700720c */ /* 0x000fe20003f64070 */
[--C-:B------:R-:W-:Y:S01]  /*4a80*/  @!P1 IMAD.IADD R133, R133, 0x1, -R7.reuse ;  /* 0x0000000185859824 */ /* 0x100fe200078e0a07 */
[----:B------:R-:W-:Y:S01]  /*4a90*/  ISETP.GE.AND P1, PT, R11, RZ, PT ;  /* 0x000000ff0b00720c */ /* 0x000fe20003f26270 */
[--C-:B------:R-:W-:Y:S01]  /*4aa0*/  @!P6 IMAD.IADD R71, R71, 0x1, -R7.reuse ;  /* 0x000000014747e824 */ /* 0x100fe200078e0a07 */
[----:B------:R-:W-:Y:S01]  /*4ab0*/  LOP3.LUT R11, R5, 0x130, RZ, 0xfc, !PT ;  /* 0x00000130050b7812 */ /* 0x000fe200078efcff */
[----:B------:R-:W-:Y:S01]  /*4ac0*/  @!P2 IMAD.MOV R250, RZ, RZ, -R250 ;  /* 0x000000fffffaa224 */ /* 0x000fe200078e0afa */
[----:B------:R-:W-:Y:S01]  /*4ad0*/  ISETP.GT.U32.AND P2, PT, R7, R133, PT ;  /* 0x000000850700720c */ /* 0x000fe20003f44070 */
[----:B------:R-:W-:Y:S01]  /*4ae0*/  @!P4 IMAD.IADD R131, R131, 0x1, -R7 ;  /* 0x000000018383c824 */ /* 0x000fe200078e0a07 */
[C---:B------:R-:W-:Y:S01]  /*4af0*/  ISETP.GT.U32.AND P6, PT, R7.reuse, R71, PT ;  /* 0x000000470700720c */ /* 0x040fe20003fc4070 */
[----:B------:R-:W-:Y:S01]  /*4b00*/  @!P5 IMAD.MOV R135, RZ, RZ, -R135 ;  /* 0x000000ffff87d224 */ /* 0x000fe200078e0a87 */
[----:B------:R-:W-:Y:S01]  /*4b10*/  ISETP.GE.AND P5, PT, R12, RZ, PT ;  /* 0x000000ff0c00720c */ /* 0x000fe20003fa6270 */
[----:B------:R-:W-:Y:S01]  /*4b20*/  IMAD.MOV R9, RZ, RZ, -R9 ;  /* 0x000000ffff097224 */ /* 0x000fe200078e0a09 */
[C---:B------:R-:W-:Y:S01]  /*4b30*/  ISETP.GT.U32.AND P4, PT, R7.reuse, R131, PT ;  /* 0x000000830700720c */ /* 0x040fe20003f84070 */
[----:B------:R-:W-:Y:S01]  /*4b40*/  @!P3 IMAD.IADD R130, R130, 0x1, -R7 ;  /* 0x000000018282b824 */ /* 0x000fe200078e0a07 */
[----:B------:R-:W-:Y:S01]  /*4b50*/  IABS R56, R11 ;  /* 0x0000000b00387213 */ /* 0x000fe20000000000 */
[----:B------:R-:W-:Y:S01]  /*4b60*/  IMAD R58, R7, R9, R58 ;  /* 0x00000009073a7224 */ /* 0x000fe200078e023a */
[----:B------:R-:W-:Y:S01]  /*4b70*/  LOP3.LUT R12, R5, 0x134, RZ, 0xfc, !PT ;  /* 0x00000134050c7812 */ /* 0x000fe200078efcff */
[----:B------:R-:W-:Y:S01]  /*4b80*/  IMAD.HI.U32 R9, R4, R128, RZ ;  /* 0x0000008004097227 */ /* 0x000fe200078e00ff */
[----:B------:R-:W-:-:S02]  /*4b90*/  ISETP.GT.U32.AND P3, PT, R7, R130, PT ;  /* 0x000000820700720c */ /* 0x000fc40003f64070 */
[----:B------:R-:W-:Y:S01]  /*4ba0*/  IABS R126, R12 ;  /* 0x0000000c007e7213 */ /* 0x000fe20000000000 */
[----:B------:R-:W-:Y:S02]  /*4bb0*/  IMAD.MOV R9, RZ, RZ, -R9 ;  /* 0x000000ffff097224 */ /* 0x000fe400078e0a09 */
[----:B------:R-:W-:Y:S01]  /*4bc0*/  @!P2 IMAD.IADD R133, R133, 0x1, -R7 ;  /* 0x000000018585a824 */ /* 0x000fe200078e0a07 */
[----:B------:R-:W-:Y:S01]  /*4bd0*/  ISETP.GE.AND P2, PT, R14, RZ, PT ;  /* 0x000000ff0e00720c */ /* 0x000fe20003f46270 */
[----:B------:R-:W-:Y:S01]  /*4be0*/  @!P5 IMAD.MOV R73, RZ, RZ, -R73 ;  /* 0x000000ffff49d224 */ /* 0x000fe200078e0a49 */
[C---:B------:R-:W-:Y:S01]  /*4bf0*/  ISETP.GT.U32.AND P5, PT, R7.reuse, R58, PT ;  /* 0x0000003a0700720c */ /* 0x040fe20003fa4070 */
[----:B------:R-:W-:Y:S01]  /*4c00*/  IMAD R128, R7, R9, R128 ;  /* 0x0000000907807224 */ /* 0x000fe200078e0280 */
[----:B------:R-:W-:Y:S01]  /*4c10*/  LOP3.LUT R14, R5, 0x144, RZ, 0xfc, !PT ;  /* 0x00000144050e7812 */ /* 0x000fe200078efcff */
[----:B------:R-:W-:-:S03]  /*4c20*/  IMAD.HI.U32 R9, R4, R56, RZ ;  /* 0x0000003804097227 */ /* 0x000fc600078e00ff */
[----:B------:R-:W-:Y:S01]  /*4c30*/  IABS R122, R14 ;  /* 0x0000000e007a7213 */ /* 0x000fe20000000000 */
[--C-:B------:R-:W-:Y:S01]  /*4c40*/  @!P6 IMAD.IADD R71, R71, 0x1, -R7.reuse ;  /* 0x000000014747e824 */ /* 0x100fe200078e0a07 */
[----:B------:R-:W-:Y:S01]  /*4c50*/  ISETP.GE.AND P6, PT, R15, RZ, PT ;  /* 0x000000ff0f00720c */ /* 0x000fe20003fc6270 */
[----:B------:R-:W-:Y:S01]  /*4c60*/  @!P4 IMAD.IADD R131, R131, 0x1, -R7 ;  /* 0x000000018383c824 */ /* 0x000fe200078e0a07 */
[----:B------:R-:W-:Y:S01]  /*4c70*/  ISETP.GE.AND P4, PT, R10, RZ, PT ;  /* 0x000000ff0a00720c */ /* 0x000fe20003f86270 */
[----:B------:R-:W-:Y:S01]  /*4c80*/  IMAD.MOV R10, RZ, RZ, -R9 ;  /* 0x000000ffff0a7224 */ /* 0x000fe200078e0a09 */
[----:B------:R-:W-:Y:S01]  /*4c90*/  LOP3.LUT R15, R5, 0x148, RZ, 0xfc, !PT ;  /* 0x00000148050f7812 */ /* 0x000fe200078efcff */
[--C-:B------:R-:W-:Y:S01]  /*4ca0*/  @!P3 IMAD.IADD R130, R130, 0x1, -R7.reuse ;  /* 0x000000018282b824 */ /* 0x100fe200078e0a07 */
[----:B------:R-:W-:Y:S01]  /*4cb0*/  ISETP.GE.AND P3, PT, R11, RZ, PT ;  /* 0x000000ff0b00720c */ /* 0x000fe20003f66270 */
[----:B------:R-:W-:Y:S01]  /*4cc0*/  IMAD R56, R7, R10, R56 ;  /* 0x0000000a07387224 */ /* 0x000fe200078e0238 */
[----:B------:R-:W-:Y:S01]  /*4cd0*/  LOP3.LUT R11, R5, 0x13c, RZ, 0xfc, !PT ;  /* 0x0000013c050b7812 */ /* 0x000fe200078efcff */
[----:B------:R-:W-:Y:S01]  /*4ce0*/  @!P2 IMAD.MOV R130, RZ, RZ, -R130 ;  /* 0x000000ffff82a224 */ /* 0x000fe200078e0a82 */
[----:B------:R-:W-:Y:S01]  /*4cf0*/  IABS R50, R15 ;  /* 0x0000000f00327213 */ /* 0x000fe20000000000 */
[----:B------:R-:W-:Y:S01]  /*4d00*/  @!P5 IMAD.IADD R58, R58, 0x1, -R7 ;  /* 0x000000013a3ad824 */ /* 0x000fe200078e0a07 */
[----:B------:R-:W-:Y:S01]  /*4d10*/  ISETP.GT.U32.AND P2, PT, R7, R56, PT ;  /* 0x000000380700720c */ /* 0x000fe20003f44070 */
[----:B------:R-:W-:Y:S01]  /*4d20*/  @!P6 IMAD.MOV R71, RZ, RZ, -R71 ;  /* 0x000000ffff47e224 */ /* 0x000fe200078e0a47 */
[----:B------:R-:W-:Y:S01]  /*4d30*/  ISETP.GE.AND P6, PT, R13, RZ, PT ;  /* 0x000000ff0d00720c */ /* 0x000fe20003fc6270 */
[----:B------:R-:W-:Y:S01]  /*4d40*/  IMAD.HI.U32 R9, R4, R126, RZ ;  /* 0x0000007e04097227 */ /* 0x000fe200078e00ff */
[----:B------:R-:W-:-:S02]  /*4d50*/  LOP3.LUT R13, R5, 0x138, RZ, 0xfc, !PT ;  /* 0x00000138050d7812 */ /* 0x000fc400078efcff */
[C---:B------:R-:W-:Y:S01]  /*4d60*/  ISETP.GT.U32.AND P5, PT, R7.reuse, R58, PT ;  /* 0x0000003a0700720c */ /* 0x040fe20003fa4070 */
[----:B------:R-:W-:Y:S01]  /*4d70*/  @!P1 IMAD.MOV R133, RZ, RZ, -R133 ;  /* 0x000000ffff859224 */ /* 0x000fe200078e0a85 */
[----:B------:R-:W-:Y:S01]  /*4d80*/  ISETP.GE.AND P1, PT, R16, RZ, PT ;  /* 0x000000ff1000720c */ /* 0x000fe20003f26270 */
[----:B------:R-:W-:Y:S01]  /*4d90*/  IMAD.MOV R9, RZ, RZ, -R9 ;  /* 0x000000ffff097224 */ /* 0x000fe200078e0a09 */
[----:B------:R-:W-:Y:S02]  /*4da0*/  IABS R54, R13 ;  /* 0x0000000d00367213 */ /* 0x000fe40000000000 */
[----:B------:R-:W-:Y:S01]  /*4db0*/  IABS R124, R11 ;  /* 0x0000000b007c7213 */ /* 0x000fe20000000000 */
[----:B------:R-:W-:Y:S01]  /*4dc0*/  IMAD R126, R7, R9, R126 ;  /* 0x00000009077e7224 */ /* 0x000fe200078e027e */
[----:B------:R-:W-:Y:S01]  /*4dd0*/  LOP3.LUT R16, R5, 0x164, RZ, 0xfc, !PT ;  /* 0x0000016405107812 */ /* 0x000fe200078efcff */
[----:B------:R-:W-:Y:S02]  /*4de0*/  @!P2 IMAD.IADD R56, R56, 0x1, -R7 ;  /* 0x000000013838a824 */ /* 0x000fe400078e0a07 */
[----:B------:R-:W-:Y:S01]  /*4df0*/  IMAD.HI.U32 R9, R4, R54, RZ ;  /* 0x0000003604097227 */ /* 0x000fe200078e00ff */
[----:B------:R-:W-:-:S02]  /*4e00*/  IABS R114, R16 ;  /* 0x0000001000727213 */ /* 0x000fc40000000000 */
[C---:B------:R-:W-:Y:S01]  /*4e10*/  ISETP.GT.U32.AND P2, PT, R7.reuse, R56, PT ;  /* 0x000000380700720c */ /* 0x040fe20003f44070 */
[----:B------:R-:W-:Y:S01]  /*4e20*/  @!P6 IMAD.MOV R131, RZ, RZ, -R131 ;  /* 0x000000ffff83e224 */ /* 0x000fe200078e0a83 */
[----:B------:R-:W-:Y:S01]  /*4e30*/  ISETP.GT.U32.AND P6, PT, R7, R128, PT ;  /* 0x000000800700720c */ /* 0x000fe20003fc4070 */
[----:B------:R-:W-:Y:S01]  /*4e40*/  @!P5 IMAD.IADD R58, R58, 0x1, -R7 ;  /* 0x000000013a3ad824 */ /* 0x000fe200078e0a07 */
[----:B------:R-:W-:Y:S01]  /*4e50*/  ISETP.GE.AND P5, PT, R12, RZ, PT ;  /* 0x000000ff0c00720c */ /* 0x000fe20003fa6270 */
[----:B------:R-:W-:Y:S01]  /*4e60*/  IMAD.MOV R10, RZ, RZ, -R9 ;  /* 0x000000ffff0a7224 */ /* 0x000fe200078e0a09 */
[----:B------:R-:W-:Y:S01]  /*4e70*/  LOP3.LUT R12, R5, 0x140, RZ, 0xfc, !PT ;  /* 0x00000140050c7812 */ /* 0x000fe200078efcff */
[----:B------:R-:W-:-:S03]  /*4e80*/  IMAD.HI.U32 R9, R4, R124, RZ ;  /* 0x0000007c04097227 */ /* 0x000fc600078e00ff */
[----:B------:R-:W-:Y:S01]  /*4e90*/  IABS R52, R12 ;  /* 0x0000000c00347213 */ /* 0x000fe20000000000 */
[----:B------:R-:W-:Y:S01]  /*4ea0*/  @!P1 IMAD.MOV R58, RZ, RZ, -R58 ;  /* 0x000000ffff3a9224 */ /* 0x000fe200078e0a3a */
[C---:B------:R-:W-:Y:S01]  /*4eb0*/  ISETP.GT.U32.AND P1, PT, R7.reuse, R126, PT ;  /* 0x0000007e0700720c */ /* 0x040fe20003f24070 */
[----:B------:R-:W-:Y:S02]  /*4ec0*/  IMAD.MOV R9, RZ, RZ, -R9 ;  /* 0x000000ffff097224 */ /* 0x000fe400078e0a09 */
[--C-:B------:R-:W-:Y:S02]  /*4ed0*/  @!P2 IMAD.IADD R56, R56, 0x1, -R7.reuse ;  /* 0x000000013838a824 */ /* 0x100fe400078e0a07 */
[C---:B------:R-:W-:Y:S02]  /*4ee0*/  IMAD R124, R7.reuse, R9, R124 ;  /* 0x00000009077c7224 */ /* 0x040fe400078e027c */
[----:B------:R-:W-:Y:S02]  /*4ef0*/  @!P6 IMAD.IADD R128, R128, 0x1, -R7 ;  /* 0x000000018080e824 */ /* 0x000fe400078e0a07 */
[----:B------:R-:W-:Y:S01]  /*4f00*/  IMAD.HI.U32 R9, R4, R52, RZ ;  /* 0x0000003404097227 */ /* 0x000fe200078e00ff */
[----:B------:R-:W-:-:S02]  /*4f10*/  ISETP.GT.U32.AND P2, PT, R7, R124, PT ;  /* 0x0000007c0700720c */ /* 0x000fc40003f44070 */
[C---:B------:R-:W-:Y:S01]  /*4f20*/  ISETP.GT.U32.AND P6, PT, R7.reuse, R128, PT ;  /* 0x000000800700720c */ /* 0x040fe20003fc4070 */
[----:B------:R-:W-:Y:S02]  /*4f30*/  @!P1 IMAD.IADD R126, R126, 0x1, -R7 ;  /* 0x000000017e7e9824 */ /* 0x000fe400078e0a07 */
[C---:B------:R-:W-:Y:S02]  /*4f40*/  IMAD R54, R7.reuse, R10, R54 ;  /* 0x0000000a07367224 */ /* 0x040fe400078e0236 */
[----:B------:R-:W-:Y:S01]  /*4f50*/  IMAD.MOV R9, RZ, RZ, -R9 ;  /* 0x000000ffff097224 */ /* 0x000fe200078e0a09 */
[----:B------:R-:W-:Y:S01]  /*4f60*/  ISETP.GT.U32.AND P1, PT, R7, R126, PT ;  /* 0x0000007e0700720c */ /* 0x000fe20003f24070 */
[----:B------:R-:W-:-:S04]  /*4f70*/  IMAD.HI.U32 R10, R4, R50, RZ ;  /* 0x00000032040a7227 */ /* 0x000fc800078e00ff */
[--C-:B------:R-:W-:Y:S02]  /*4f80*/  @!P2 IMAD.IADD R124, R124, 0x1, -R7.reuse ;  /* 0x000000017c7ca824 */ /* 0x100fe400078e0a07 */
[----:B------:R-:W-:Y:S01]  /*4f90*/  @!P6 IMAD.IADD R128, R128, 0x1, -R7 ;  /* 0x000000018080e824 */ /* 0x000fe200078e0a07 */
[C---:B------:R-:W-:Y:S01]  /*4fa0*/  ISETP.GT.U32.AND P6, PT, R7.reuse, R54, PT ;  /* 0x000000360700720c */ /* 0x040fe20003fc4070 */
[C---:B------:R-:W-:Y:S01]  /*4fb0*/  IMAD R52, R7.reuse, R9, R52 ;  /* 0x0000000907347224 */ /* 0x040fe200078e0234 */
[----:B------:R-:W-:Y:S01]  /*4fc0*/  ISETP.GT.U32.AND P2, PT, R7, R124, PT ;  /* 0x0000007c0700720c */ /* 0x000fe20003f44070 */
[----:B------:R-:W-:-:S04]  /*4fd0*/  IMAD.HI.U32 R9, R4, R122, RZ ;  /* 0x0000007a04097227 */ /* 0x000fc800078e00ff */
[----:B------:R-:W-:Y:S01]  /*4fe0*/  @!P1 IMAD.IADD R126, R126, 0x1, -R7 ;  /* 0x000000017e7e9824 */ /* 0x000fe200078e0a07 */
[C---:B------:R-:W-:Y:S01]  /*4ff0*/  ISETP.GT.U32.AND P1, PT, R7.reuse, R52, PT ;  /* 0x000000340700720c */ /* 0x040fe20003f24070 */
[----:B------:R-:W-:Y:S02]  /*5000*/  IMAD.MOV R9, RZ, RZ, -R9 ;  /* 0x000000ffff097224 */ /* 0x000fe400078e0a09 */
[----:B------:R-:W-:Y:S02]  /*5010*/  IMAD.MOV R10, RZ, RZ, -R10 ;  /* 0x000000ffff0a7224 */ /* 0x000fe400078e0a0a */
[C---:B------:R-:W-:Y:S02]  /*5020*/  IMAD R122, R7.reuse, R9, R122 ;  /* 0x00000009077a7224 */ /* 0x040fe400078e027a */
[--C-:B------:R-:W-:Y:S02]  /*5030*/  @!P2 IMAD.IADD R124, R124, 0x1, -R7.reuse ;  /* 0x000000017c7ca824 */ /* 0x100fe400078e0a07 */
[--C-:B------:R-:W-:Y:S01]  /*5040*/  @!P6 IMAD.IADD R54, R54, 0x1, -R7.reuse ;  /* 0x000000013636e824 */ /* 0x100fe200078e0a07 */
[----:B------:R-:W-:Y:S01]  /*5050*/  ISETP.GT.U32.AND P2, PT, R7, R122, PT ;  /* 0x0000007a0700720c */ /* 0x000fe20003f44070 */
[----:B------:R-:W-:Y:S01]  /*5060*/  @!P4 IMAD.MOV R128, RZ, RZ, -R128 ;  /* 0x000000ffff80c224 */ /* 0x000fe200078e0a80 */
[----:B------:R-:W-:Y:S01]  /*5070*/  ISETP.GE.AND P6, PT, R13, RZ, PT ;  /* 0x000000ff0d00720c */ /* 0x000fe20003fc6270 */
[----:B------:R-:W-:Y:S01]  /*5080*/  @!P1 IMAD.IADD R52, R52, 0x1, -R7 ;  /* 0x0000000134349824 */ /* 0x000fe200078e0a07 */
[C---:B------:R-:W-:Y:S01]  /*5090*/  ISETP.GT.U32.AND P4, PT, R7.reuse, R54, PT ;  /* 0x000000360700720c */ /* 0x040fe20003f84070 */
[----:B------:R-:W-:Y:S01]  /*50a0*/  IMAD R50, R7, R10, R50 ;  /* 0x0000000a07327224 */ /* 0x000fe200078e0232 */
[----:B------:R-:W-:Y:S01]  /*50b0*/  LOP3.LUT R13, R5, 0x158, RZ, 0xfc, !PT ;  /* 0x00000158050d7812 */ /* 0x000fe200078efcff */
[----:B------:R-:W-:Y:S01]  /*50c0*/  @!P3 IMAD.MOV R56, RZ, RZ, -R56 ;  /* 0x000000ffff38b224 */ /* 0x000fe200078e0a38 */
[----:B------:R-:W-:Y:S01]  /*50d0*/  ISETP.GE.AND P3, PT, R11, RZ, PT ;  /* 0x000000ff0b00720c */ /* 0x000fe20003f66270 */
[----:B------:R-:W-:Y:S01]  /*50e0*/  @!P5 IMAD.MOV R126, RZ, RZ, -R126 ;  /* 0x000000ffff7ed224 */ /* 0x000fe200078e0a7e */
[----:B------:R-:W-:-:S02]  /*50f0*/  ISETP.GT.U32.AND P1, PT, R7, R52, PT ;  /* 0x000000340700720c */ /* 0x000fc40003f24070 */
[----:B------:R-:W-:Y:S01]  /*5100*/  LOP3.LUT R11, R5, 0x14c, RZ, 0xfc, !PT ;  /* 0x0000014c050b7812 */ /* 0x000fe200078efcff */
[--C-:B------:R-:W-:Y:S01]  /*5110*/  @!P2 IMAD.IADD R122, R122, 0x1, -R7.reuse ;  /* 0x000000017a7aa824 */ /* 0x100fe200078e0a07 */
[C---:B------:R-:W-:Y:S02]  /*5120*/  ISETP.GT.U32.AND P5, PT, R7.reuse, R50, PT ;  /* 0x000000320700720c */ /* 0x040fe40003fa4070 */
[----:B------:R-:W-:Y:S01]  /*5130*/  IABS R120, R11 ;  /* 0x0000000b00787213 */ /* 0x000fe20000000000 */
[----:B------:R-:W-:Y:S01]  /*5140*/  @!P4 IMAD.IADD R54, R54, 0x1, -R7 ;  /* 0x000000013636c824 */ /* 0x000fe200078e0a07 */
[----:B------:R-:W-:Y:S02]  /*5150*/  ISETP.GT.U32.AND P2, PT, R7, R122, PT ;  /* 0x0000007a0700720c */ /* 0x000fe40003f44070 */
[----:B------:R-:W-:Y:S01]  /*5160*/  ISETP.GE.AND P4, PT, R12, RZ, PT ;  /* 0x000000ff0c00720c */ /* 0x000fe20003f86270 */
[----:B------:R-:W-:Y:S01]  /*5170*/  IMAD.HI.U32 R9, R4, R120, RZ ;  /* 0x0000007804097227 */ /* 0x000fe200078e00ff */
[----:B------:R-:W-:-:S02]  /*5180*/  LOP3.LUT R12, R5, 0x150, RZ, 0xfc, !PT ;  /* 0x00000150050c7812 */ /* 0x000fc400078efcff */
[----:B------:R-:W-:Y:S01]  /*5190*/  IABS R46, R13 ;  /* 0x0000000d002e7213 */ /* 0x000fe20000000000 */
[----:B------:R-:W-:Y:S01]  /*51a0*/  @!P1 IMAD.IADD R52, R52, 0x1, -R7 ;  /* 0x0000000134349824 */ /* 0x000fe200078e0a07 */
[----:B------:R-:W-:Y:S01]  /*51b0*/  ISETP.GE.AND P1, PT, R11, RZ, PT ;  /* 0x000000ff0b00720c */ /* 0x000fe20003f26270 */
[----:B------:R-:W-:Y:S01]  /*51c0*/  IMAD.MOV R9, RZ, RZ, -R9 ;  /* 0x000000ffff097224 */ /* 0x000fe200078e0a09 */
[----:B------:R-:W-:Y:S01]  /*51d0*/  IABS R48, R12 ;  /* 0x0000000c00307213 */ /* 0x000fe20000000000 */
[----:B------:R-:W-:Y:S01]  /*51e0*/  @!P5 IMAD.IADD R50, R50, 0x1, -R7 ;  /* 0x000000013232d824 */ /* 0x000fe200078e0a07 */
[----:B------:R-:W-:Y:S01]  /*51f0*/  LOP3.LUT R11, R5, 0x154, RZ, 0xfc, !PT ;  /* 0x00000154050b7812 */ /* 0x000fe200078efcff */
[----:B------:R-:W-:Y:S02]  /*5200*/  IMAD R120, R7, R9, R120 ;  /* 0x0000000907787224 */ /* 0x000fe400078e0278 */
[----:B------:R-:W-:Y:S01]  /*5210*/  IMAD.HI.U32 R10, R4, R48, RZ ;  /* 0x00000030040a7227 */ /* 0x000fe200078e00ff */
[----:B------:R-:W-:-:S02]  /*5220*/  IABS R118, R11 ;  /* 0x0000000b00767213 */ /* 0x000fc40000000000 */
[C---:B------:R-:W-:Y:S01]  /*5230*/  ISETP.GT.U32.AND P5, PT, R7.reuse, R50, PT ;  /* 0x000000320700720c */ /* 0x040fe20003fa4070 */
[----:B------:R-:W-:Y:S01]  /*5240*/  @!P2 IMAD.IADD R122, R122, 0x1, -R7 ;  /* 0x000000017a7aa824 */ /* 0x000fe200078e0a07 */
[----:B------:R-:W-:Y:S01]  /*5250*/  ISETP.GT.U32.AND P2, PT, R7, R120, PT ;  /* 0x000000780700720c */ /* 0x000fe20003f44070 */
[----:B------:R-:W-:Y:S02]  /*5260*/  IMAD.MOV R10, RZ, RZ, -R10 ;  /* 0x000000ffff0a7224 */ /* 0x000fe400078e0a0a */
[----:B------:R-:W-:-:S04]  /*5270*/  IMAD.HI.U32 R9, R4, R118, RZ ;  /* 0x0000007604097227 */ /* 0x000fc800078e00ff */
[C---:B------:R-:W-:Y:S02]  /*5280*/  IMAD R48, R7.reuse, R10, R48 ;  /* 0x0000000a07307224 */ /* 0x040fe400078e0230 */
[----:B------:R-:W-:Y:S02]  /*5290*/  IMAD.MOV R9, RZ, RZ, -R9 ;  /* 0x000000ffff097224 */ /* 0x000fe400078e0a09 */
[--C-:B------:R-:W-:Y:S01]  /*52a0*/  @!P5 IMAD.IADD R50, R50, 0x1, -R7.reuse ;  /* 0x000000013232d824 */ /* 0x100fe200078e0a07 */
[C---:B------:R-:W-:Y:S01]  /*52b0*/  ISETP.GT.U32.AND P5, PT, R7.reuse, R48, PT ;  /* 0x000000300700720c */ /* 0x040fe20003fa4070 */
[C---:B------:R-:W-:Y:S02]  /*52c0*/  IMAD R118, R7.reuse, R9, R118 ;  /* 0x0000000907767224 */ /* 0x040fe400078e0276 */
[----:B------:R-:W-:Y:S02]  /*52d0*/  @!P2 IMAD.IADD R120, R120, 0x1, -R7 ;  /* 0x000000017878a824 */ /* 0x000fe400078e0a07 */
        /* <DEDUP_REMOVED lines=8> */
[----:B------:R-:W-:Y:S01]  /*5360*/  @!P6 IMAD.MOV R54, RZ, RZ, -R54 ;  /* 0x000000ffff36e224 */ /* 0x000fe200078e0a36 */
[----:B------:R-:W-:Y:S01]  /*5370*/  ISETP.GE.AND P6, PT, R14, RZ, PT ;  /* 0x000000ff0e00720c */ /* 0x000fe20003fc6270 */
[----:B------:R-:W-:Y:S01]  /*5380*/  IMAD R46, R7, R9, R46 ;  /* 0x00000009072e7224 */ /* 0x000fe200078e022e */
[----:B------:R-:W-:Y:S01]  /*5390*/  LOP3.LUT R14, R5, 0x15c, RZ, 0xfc, !PT ;  /* 0x0000015c050e7812 */ /* 0x000fe200078efcff */
[----:B------:R-:W-:Y:S01]  /*53a0*/  @!P2 IMAD.IADD R118, R118, 0x1, -R7 ;  /* 0x000000017676a824 */ /* 0x000fe200078e0a07 */
[----:B------:R-:W-:Y:S01]  /*53b0*/  ISETP.GT.U32.AND P2, PT, R7, R48, PT ;  /* 0x000000300700720c */ /* 0x000fe20003f44070 */
[----:B------:R-:W-:Y:S01]  /*53c0*/  IMAD.HI.U32 R9, R4, R44, RZ ;  /* 0x0000002c04097227 */ /* 0x000fe200078e00ff */
[----:B------:R-:W-:-:S02]  /*53d0*/  IABS R116, R14 ;  /* 0x0000000e00747213 */ /* 0x000fc40000000000 */
[----:B------:R-:W-:Y:S01]  /*53e0*/  ISETP.GE.AND P5, PT, R12, RZ, PT ;  /* 0x000000ff0c00720c */ /* 0x000fe20003fa6270 */
[----:B------:R-:W-:Y:S01]  /*53f0*/  @!P4 IMAD.MOV R52, RZ, RZ, -R52 ;  /* 0x000000ffff34c224 */ /* 0x000fe200078e0a34 */
[----:B------:R-:W-:Y:S01]  /*5400*/  ISETP.GT.U32.AND P4, PT, R7, R120, PT ;  /* 0x000000780700720c */ /* 0x000fe20003f84070 */
[----:B------:R-:W-:Y:S01]  /*5410*/  IMAD.MOV R9, RZ, RZ, -R9 ;  /* 0x000000ffff097224 */ /* 0x000fe200078e0a09 */
[----:B------:R-:W-:Y:S01]  /*5420*/  LOP3.LUT R12, R5, 0x16c, RZ, 0xfc, !PT ;  /* 0x0000016c050c7812 */ /* 0x000fe200078efcff */
[----:B------:R-:W-:-:S03]  /*5430*/  IMAD.HI.U32 R10, R4, R116, RZ ;  /* 0x00000074040a7227 */ /* 0x000fc600078e00ff */
[----:B------:R-:W-:Y:S01]  /*5440*/  IABS R112, R12 ;  /* 0x0000000c00707213 */ /* 0x000fe20000000000 */
[C---:B------:R-:W-:Y:S02]  /*5450*/  IMAD R44, R7.reuse, R9, R44 ;  /* 0x00000009072c7224 */ /* 0x040fe400078e022c */
[--C-:B------:R-:W-:Y:S02]  /*5460*/  @!P2 IMAD.IADD R48, R48, 0x1, -R7.reuse ;  /* 0x000000013030a824 */ /* 0x100fe400078e0a07 */
[----:B------:R-:W-:Y:S01]  /*5470*/  IMAD.MOV R10, RZ, RZ, -R10 ;  /* 0x000000ffff0a7224 */ /* 0x000fe200078e0a0a */
[C---:B------:R-:W-:Y:S01]  /*5480*/  ISETP.GT.U32.AND P2, PT, R7.reuse, R44, PT ;  /* 0x0000002c0700720c */ /* 0x040fe20003f44070 */
[----:B------:R-:W-:Y:S01]  /*5490*/  @!P4 IMAD.IADD R120, R120, 0x1, -R7 ;  /* 0x000000017878c824 */ /* 0x000fe200078e0a07 */
[C---:B------:R-:W-:Y:S01]  /*54a0*/  ISETP.GT.U32.AND P4, PT, R7.reuse, R46, PT ;  /* 0x0000002e0700720c */ /* 0x040fe20003f84070 */
[----:B------:R-:W-:Y:S02]  /*54b0*/  IMAD R116, R7, R10, R116 ;  /* 0x0000000a07747224 */ /* 0x000fe400078e0274 */
[----:B------:R-:W-:Y:S01]  /*54c0*/  @!P1 IMAD.MOV R120, RZ, RZ, -R120 ;  /* 0x000000ffff789224 */ /* 0x000fe200078e0a78 */
[----:B------:R-:W-:Y:S01]  /*54d0*/  ISETP.GE.AND P1, PT, R11, RZ, PT ;  /* 0x000000ff0b00720c */ /* 0x000fe20003f26270 */
[----:B------:R-:W-:Y:S01]  /*54e0*/  @!P6 IMAD.MOV R122, RZ, RZ, -R122 ;  /* 0x000000ffff7ae224 */ /* 0x000fe200078e0a7a */
[C---:B------:R-:W-:Y:S01]  /*54f0*/  ISETP.GT.U32.AND P6, PT, R7.reuse, R118, PT ;  /* 0x000000760700720c */ /* 0x040fe20003fc4070 */
[----:B------:R-:W-:Y:S01]  /*5500*/  @!P3 IMAD.MOV R50, RZ, RZ, -R50 ;  /* 0x000000ffff32b224 */ /* 0x000fe200078e0a32 */
[----:B------:R-:W-:Y:S01]  /*5510*/  ISETP.GT.U32.AND P3, PT, R7, R116, PT ;  /* 0x000000740700720c */ /* 0x000fe20003f64070 */
[----:B------:R-:W-:Y:S01]  /*5520*/  IMAD.HI.U32 R9, R4, R114, RZ ;  /* 0x0000007204097227 */ /* 0x000fe200078e00ff */
[----:B------:R-:W-:-:S03]  /*5530*/  LOP3.LUT R11, R5, 0x168, RZ, 0xfc, !PT ;  /* 0x00000168050b7812 */ /* 0x000fc600078efcff */
[----:B------:R-:W-:Y:S01]  /*5540*/  @!P2 IMAD.IADD R44, R44, 0x1, -R7 ;  /* 0x000000012c2ca824 */ /* 0x000fe200078e0a07 */
[----:B------:R-:W-:Y:S01]  /*5550*/  IABS R42, R11 ;  /* 0x0000000b002a7213 */ /* 0x000fe20000000000 */
[----:B------:R-:W-:Y:S02]  /*5560*/  IMAD.MOV R9, RZ, RZ, -R9 ;  /* 0x000000ffff097224 */ /* 0x000fe400078e0a09 */
[----:B------:R-:W-:Y:S01]  /*5570*/  @!P5 IMAD.MOV R48, RZ, RZ, -R48 ;  /* 0x000000ffff30d224 */ /* 0x000fe200078e0a30 */
[C---:B------:R-:W-:Y:S01]  /*5580*/  ISETP.GT.U32.AND P5, PT, R7.reuse, R44, PT ;  /* 0x0000002c0700720c */ /* 0x040fe20003fa4070 */
[----:B------:R-:W-:Y:S02]  /*5590*/  IMAD R114, R7, R9, R114 ;  /* 0x0000000907727224 */ /* 0x000fe400078e0272 */
[----:B------:R-:W-:-:S04]  /*55a0*/  IMAD.HI.U32 R9, R4, R42, RZ ;  /* 0x0000002a04097227 */ /* 0x000fc800078e00ff */
[--C-:B------:R-:W-:Y:S01]  /*55b0*/  @!P6 IMAD.IADD R118, R118, 0x1, -R7.reuse ;  /* 0x000000017676e824 */ /* 0x100fe200078e0a07 */
[----:B------:R-:W-:Y:S01]  /*55c0*/  ISETP.GE.AND P6, PT, R13, RZ, PT ;  /* 0x000000ff0d00720c */ /* 0x000fe20003fc6270 */
[----:B------:R-:W-:Y:S01]  /*55d0*/  @!P3 IMAD.IADD R116, R116, 0x1, -R7 ;  /* 0x000000017474b824 */ /* 0x000fe200078e0a07 */
[----:B------:R-:W-:Y:S01]  /*55e0*/  LOP3.LUT R13, R5, 0x170, RZ, 0xfc, !PT ;  /* 0x00000170050d7812 */ /* 0x000fe200078efcff */
[----:B------:R-:W-:Y:S02]  /*55f0*/  IMAD.MOV R10, RZ, RZ, -R9 ;  /* 0x000000ffff0a7224 */ /* 0x000fe400078e0a09 */
[----:B------:R-:W-:Y:S01]  /*5600*/  @!P1 IMAD.MOV R118, RZ, RZ, -R118 ;  /* 0x000000ffff769224 */ /* 0x000fe200078e0a76 */
[C---:B------:R-:W-:Y:S01]  /*5610*/  ISETP.GT.U32.AND P2, PT, R7.reuse, R116, PT ;  /* 0x000000740700720c */ /* 0x040fe20003f44070 */
[C---:B------:R-:W-:Y:S01]  /*5620*/  IMAD R42, R7.reuse, R10, R42 ;  /* 0x0000000a072a7224 */ /* 0x040fe200078e022a */
[C---:B------:R-:W-:Y:S01]  /*5630*/  ISETP.GT.U32.AND P1, PT, R7.reuse, R114, PT ;  /* 0x000000720700720c */ /* 0x040fe20003f24070 */
[--C-:B------:R-:W-:Y:S01]  /*5640*/  @!P4 IMAD.IADD R46, R46, 0x1, -R7.reuse ;  /* 0x000000012e2ec824 */ /* 0x100fe200078e0a07 */
[----:B------:R-:W-:Y:S01]  /*5650*/  ISETP.GE.AND P4, PT, R14, RZ, PT ;  /* 0x000000ff0e00720c */ /* 0x000fe20003f86270 */
[----:B------:R-:W-:Y:S01]  /*5660*/  @!P5 IMAD.IADD R44, R44, 0x1, -R7 ;  /* 0x000000012c2cd824 */ /* 0x000fe200078e0a07 */
[C---:B------:R-:W-:Y:S01]  /*5670*/  ISETP.GT.U32.AND P5, PT, R7.reuse, R42, PT ;  /* 0x0000002a0700720c */ /* 0x040fe20003fa4070 */
[----:B------:R-:W-:Y:S01]  /*5680*/  IMAD.HI.U32 R9, R4, R112, RZ ;  /* 0x0000007004097227 */ /* 0x000fe200078e00ff */
[----:B------:R-:W-:-:S02]  /*5690*/  ISETP.GT.U32.AND P3, PT, R7, R46, PT ;  /* 0x0000002e0700720c */ /* 0x000fc40003f64070 */
[----:B------:R-:W-:Y:S01]  /*56a0*/  IABS R40, R13 ;  /* 0x0000000d00287213 */ /* 0x000fe20000000000 */
[----:B------:R-:W-:Y:S01]  /*56b0*/  IMAD.MOV R9, RZ, RZ, -R9 ;  /* 0x000000ffff097224 */ /* 0x000fe200078e0a09 */
[----:B------:R-:W-:Y:S01]  /*56c0*/  LOP3.LUT R14, R5, 0x174, RZ, 0xfc, !PT ;  /* 0x00000174050e7812 */ /* 0x000fe200078efcff */
[--C-:B------:R-:W-:Y:S01]  /*56d0*/  @!P2 IMAD.IADD R116, R116, 0x1, -R7.reuse ;  /* 0x000000017474a824 */ /* 0x100fe200078e0a07 */
[----:B------:R-:W-:Y:S01]  /*56e0*/  ISETP.GE.AND P2, PT, R16, RZ, PT ;  /* 0x000000ff1000720c */ /* 0x000fe20003f46270 */
[--C-:B------:R-:W-:Y:S01]  /*56f0*/  @!P1 IMAD.IADD R114, R114, 0x1, -R7.reuse ;  /* 0x0000000172729824 */ /* 0x100fe200078e0a07 */
[----:B------:R-:W-:Y:S01]  /*5700*/  IABS R110, R14 ;  /* 0x0000000e006e7213 */ /* 0x000fe20000000000 */
[----:B------:R-:W-:Y:S01]  /*5710*/  IMAD R112, R7, R9, R112 ;  /* 0x0000000907707224 */ /* 0x000fe200078e0270 */
[----:B------:R-:W-:Y:S01]  /*5720*/  LOP3.LUT R16, R5, 0x17c, RZ, 0xfc, !PT ;  /* 0x0000017c05107812 */ /* 0x000fe200078efcff */
[----:B------:R-:W-:Y:S01]  /*5730*/  @!P5 IMAD.IADD R42, R42, 0x1, -R7 ;  /* 0x000000012a2ad824 */ /* 0x000fe200078e0a07 */
[C---:B------:R-:W-:Y:S01]  /*5740*/  ISETP.GT.U32.AND P5, PT, R7.reuse, R114, PT ;  /* 0x000000720700720c */ /* 0x040fe20003fa4070 */
[----:B------:R-:W-:Y:S01]  /*5750*/  @!P4 IMAD.MOV R116, RZ, RZ, -R116 ;  /* 0x000000ffff74c224 */ /* 0x000fe200078e0a74 */
[----:B------:R-:W-:Y:S01]  /*5760*/  ISETP.GT.U32.AND P4, PT, R7, R112, PT ;  /* 0x000000700700720c */ /* 0x000fe20003f84070 */
[----:B------:R-:W-:Y:S01]  /*5770*/  IMAD.HI.U32 R9, R4, R40, RZ ;  /* 0x0000002804097227 */ /* 0x000fe200078e00ff */
[----:B------:R-:W-:-:S02]  /*5780*/  IABS R108, R16 ;  /* 0x00000010006c7213 */ /* 0x000fc40000000000 */
[----:B------:R-:W-:Y:S01]  /*5790*/  ISETP.GE.AND P1, PT, R11, RZ, PT ;  /* 0x000000ff0b00720c */ /* 0x000fe20003f26270 */
[----:B------:R-:W-:Y:S02]  /*57a0*/  IMAD.MOV R9, RZ, RZ, -R9 ;  /* 0x000000ffff097224 */ /* 0x000fe400078e0a09 */
[--C-:B------:R-:W-:Y:S01]  /*57b0*/  @!P3 IMAD.IADD R46, R46, 0x1, -R7.reuse ;  /* 0x000000012e2eb824 */ /* 0x100fe200078e0a07 */
[----:B------:R-:W-:Y:S01]  /*57c0*/  ISETP.GE.AND P3, PT, R15, RZ, PT ;  /* 0x000000ff0f00720c */ /* 0x000fe20003f66270 */
[----:B------:R-:W-:Y:S01]  /*57d0*/  IMAD R40, R7, R9, R40 ;  /* 0x0000000907287224 */ /* 0x000fe200078e0228 */
[----:B------:R-:W-:Y:S01]  /*57e0*/  LOP3.LUT R15, R5, 0x178, RZ, 0xfc, !PT ;  /* 0x00000178050f7812 */ /* 0x000fe200078efcff */
[--C-:B------:R-:W-:Y:S02]  /*57f0*/  @!P5 IMAD.IADD R114, R114, 0x1, -R7.reuse ;  /* 0x000000017272d824 */ /* 0x100fe400078e0a07 */
[----:B------:R-:W-:Y:S01]  /*5800*/  @!P4 IMAD.IADD R112, R112, 0x1, -R7 ;  /* 0x000000017070c824 */ /* 0x000fe200078e0a07 */
[----:B------:R-:W-:Y:S01]  /*5810*/  IABS R38, R15 ;  /* 0x0000000f00267213 */ /* 0x000fe20000000000 */
[----:B------:R-:W-:Y:S01]  /*5820*/  @!P6 IMAD.MOV R46, RZ, RZ, -R46 ;  /* 0x000000ffff2ee224 */ /* 0x000fe200078e0a2e */
[C---:B------:R-:W-:Y:S01]  /*5830*/  ISETP.GT.U32.AND P5, PT, R7.reuse, R40, PT ;  /* 0x000000280700720c */ /* 0x040fe20003fa4070 */
[----:B------:R-:W-:Y:S01]  /*5840*/  IMAD.HI.U32 R9, R4, R110, RZ ;  /* 0x0000006e04097227 */ /* 0x000fe200078e00ff */
[----:B------:R-:W-:-:S02]  /*5850*/  ISETP.GT.U32.AND P4, PT, R7, R112, PT ;  /* 0x000000700700720c */ /* 0x000fc40003f84070 */
[----:B------:R-:W-:Y:S01]  /*5860*/  ISETP.GT.U32.AND P6, PT, R7, R42, PT ;  /* 0x0000002a0700720c */ /* 0x000fe20003fc4070 */
[----:B------:R-:W-:-:S04]  /*5870*/  IMAD.HI.U32 R10, R4, R38, RZ ;  /* 0x00000026040a7227 */ /* 0x000fc800078e00ff */
[----:B------:R-:W-:Y:S02]  /*5880*/  IMAD.MOV R10, RZ, RZ, -R10 ;  /* 0x000000ffff0a7224 */ /* 0x000fe400078e0a0a */
[----:B------:R-:W-:Y:S01]  /*5890*/  @!P3 IMAD.MOV R44, RZ, RZ, -R44 ;  /* 0x000000ffff2cb224 */ /* 0x000fe200078e0a2c */
[----:B------:R-:W-:Y:S01]  /*58a0*/  ISETP.GE.AND P3, PT, R12, RZ, PT ;  /* 0x000000ff0c00720c */ /* 0x000fe20003f66270 */
[----:B------:R-:W-:Y:S01]  /*58b0*/  IMAD R38, R7, R10, R38 ;  /* 0x0000000a07267224 */ /* 0x000fe200078e0226 */
[----:B------:R-:W-:Y:S01]  /*58c0*/  LOP3.LUT R12, R5, 0x180, RZ, 0xfc, !PT ;  /* 0x00000180050c7812 */ /* 0x000fe200078efcff */
[--C-:B------:R-:W-:Y:S02]  /*58d0*/  @!P5 IMAD.IADD R40, R40, 0x1, -R7.reuse ;  /* 0x000000012828d824 */ /* 0x100fe400078e0a07 */
[----:B------:R-:W-:Y:S01]  /*58e0*/  @!P2 IMAD.MOV R114, RZ, RZ, -R114 ;  /* 0x000000ffff72a224 */ /* 0x000fe200078e0a72 */
[----:B------:R-:W-:Y:S01]  /*58f0*/  IABS R36, R12 ;  /* 0x0000000c00247213 */ /* 0x000fe20000000000 */
[----:B------:R-:W-:Y:S01]  /*5900*/  @!P4 IMAD.IADD R112, R112, 0x1, -R7 ;  /* 0x000000017070c824 */ /* 0x000fe200078e0a07 */
[C---:B------:R-:W-:Y:S01]  /*5910*/  ISETP.GT.U32.AND P2, PT, R7.reuse, R40, PT ;  /* 0x000000280700720c */ /* 0x040fe20003f44070 */
[----:B------:R-:W-:Y:S01]  /*5920*/  IMAD.MOV R11, RZ, RZ, -R9 ;  /* 0x000000ffff0b7224 */ /* 0x000fe200078e0a09 */
[----:B------:R-:W-:Y:S01]  /*5930*/  ISETP.GT.U32.AND P4, PT, R7, R38, PT ;  /* 0x000000260700720c */ /* 0x000fe20003f84070 */
[----:B------:R-:W-:-:S04]  /*5940*/  IMAD.HI.U32 R9, R4, R108, RZ ;  /* 0x0000006c04097227 */ /* 0x000fc800078e00ff */
[----:B------:R-:W-:Y:S01]  /*5950*/  @!P6 IMAD.IADD R42, R42, 0x1, -R7 ;  /* 0x000000012a2ae824 */ /* 0x000fe200078e0a07 */
[----:B------:R-:W-:Y:S01]  /*5960*/  ISETP.GE.AND P6, PT, R13, RZ, PT ;  /* 0x000000ff0d00720c */ /* 0x000fe20003fc6270 */
[----:B------:R-:W-:Y:S01]  /*5970*/  IMAD.MOV R9, RZ, RZ, -R9 ;  /* 0x000000ffff097224 */ /* 0x000fe200078e0a09 */
[----:B------:R-:W-:Y:S01]  /*5980*/  LOP3.LUT R13, R5, 0x188, RZ, 0xfc, !PT ;  /* 0x00000188050d7812 */ /* 0x000fe200078efcff */
[----:B------:R-:W-:Y:S01]  /*5990*/  IMAD R110, R7, R11, R110 ;  /* 0x0000000b076e7224 */ /* 0x000fe200078e026e */
[----:B------:R-:W-:Y:S01]  /*59a0*/  LOP3.LUT R11, R5, 0x184, RZ, 0xfc, !PT ;  /* 0x00000184050b7812 */ /* 0x000fe200078efcff */
[C---:B------:R-:W-:Y:S01]  /*59b0*/  IMAD R108, R7.reuse, R9, R108 ;  /* 0x00000009076c7224 */ /* 0x040fe200078e026c */
[----:B------:R-:W-:Y:S01]  /*59c0*/  IABS R34, R13 ;  /* 0x0000000d00227213 */ /* 0x000fe20000000000 */
[----:B------:R-:W-:Y:S01]  /*59d0*/  IMAD.HI.U32 R9, R4, R36, RZ ;  /* 0x0000002404097227 */ /* 0x000fe200078e00ff */
[----:B------:R-:W-:Y:S02]  /*59e0*/  IABS R106, R11 ;  /* 0x0000000b006a7213 */ /* 0x000fe40000000000 */
[----:B------:R-:W-:Y:S01]  /*59f0*/  ISETP.GT.U32.AND P5, PT, R7, R110, PT ;  /* 0x0000006e0700720c */ /* 0x000fe20003fa4070 */
[--C-:B------:R-:W-:Y:S01]  /*5a00*/  @!P2 IMAD.IADD R40, R40, 0x1, -R7.reuse ;  /* 0x000000012828a824 */ /* 0x100fe200078e0a07 */
[----:B------:R-:W-:Y:S01]  /*5a10*/  ISETP.GE.AND P2, PT, R15, RZ, PT ;  /* 0x000000ff0f00720c */ /* 0x000fe20003f46270 */
[----:B------:R-:W-:Y:S01]  /*5a20*/  @!P4 IMAD.IADD R38, R38, 0x1, -R7 ;  /* 0x000000012626c824 */ /* 0x000fe200078e0a07 */
[----:B------:R-:W-:Y:S01]  /*5a30*/  LOP3.LUT R15, R5, 0x190, RZ, 0xfc, !PT ;  /* 0x00000190050f7812 */ /* 0x000fe200078efcff */
[----:B------:R-:W-:-:S02]  /*5a40*/  IMAD.MOV R9, RZ, RZ, -R9 ;  /* 0x000000ffff097224 */ /* 0x000fc400078e0a09 */
[----:B------:R-:W-:Y:S01]  /*5a50*/  @!P6 IMAD.MOV R40, RZ, RZ, -R40 ;  /* 0x000000ffff28e224 */ /* 0x000fe200078e0a28 */
[C---:B------:R-:W-:Y:S01]  /*5a60*/  ISETP.GT.U32.AND P6, PT, R7.reuse, R38, PT ;  /* 0x000000260700720c */ /* 0x040fe20003fc4070 */
[----:B------:R-:W-:Y:S01]  /*5a70*/  IMAD R36, R7, R9, R36 ;  /* 0x0000000907247224 */ /* 0x000fe200078e0224 */
[----:B------:R-:W-:Y:S01]  /*5a80*/  IABS R32, R15 ;  /* 0x0000000f00207213 */ /* 0x000fe20000000000 */
[----:B------:R-:W-:-:S04]  /*5a90*/  IMAD.HI.U32 R9, R4, R106, RZ ;  /* 0x0000006a04097227 */ /* 0x000fc800078e00ff */
[----:B------:R-:W-:Y:S02]  /*5aa0*/  IMAD.MOV R9, RZ, RZ, -R9 ;  /* 0x000000ffff097224 */ /* 0x000fe400078e0a09 */
[--C-:B------:R-:W-:Y:S01]  /*5ab0*/  @!P5 IMAD.IADD R110, R110, 0x1, -R7.reuse ;  /* 0x000000016e6ed824 */ /* 0x100fe200078e0a07 */
[----:B------:R-:W-:Y:S01]  /*5ac0*/  ISETP.GE.AND P5, PT, R16, RZ, PT ;  /* 0x000000ff1000720c */ /* 0x000fe20003fa6270 */
[C---:B------:R-:W-:Y:S02]  /*5ad0*/  IMAD R106, R7.reuse, R9, R106 ;  /* 0x00000009076a7224 */ /* 0x040fe400078e026a */
[----:B------:R-:W-:Y:S01]  /*5ae0*/  @!P6 IMAD.IADD R38, R38, 0x1, -R7 ;  /* 0x000000012626e824 */ /* 0x000fe200078e0a07 */
[C---:B------:R-:W-:Y:S01]  /*5af0*/  ISETP.GT.U32.AND P4, PT, R7.reuse, R110, PT ;  /* 0x0000006e0700720c */ /* 0x040fe20003f84070 */
[----:B------:R-:W-:Y:S01]  /*5b00*/  @!P3 IMAD.MOV R112, RZ, RZ, -R112 ;  /* 0x000000ffff70b224 */ /* 0x000fe200078e0a70 */
[C---:B------:R-:W-:Y:S01]  /*5b10*/  ISETP.GT.U32.AND P6, PT, R7.reuse, R106, PT ;  /* 0x0000006a0700720c */ /* 0x040fe20003fc4070 */
[----:B------:R-:W-:Y:S01]  /*5b20*/  IMAD.HI.U32 R9, R4, R34, RZ ;  /* 0x0000002204097227 */ /* 0x000fe200078e00ff */
[----:B------:R-:W-:-:S03]  /*5b30*/  ISETP.GT.U32.AND P3, PT, R7, R108, PT ;  /* 0x0000006c0700720c */ /* 0x000fc60003f64070 */
[----:B------:R-:W-:Y:S02]  /*5b40*/  IMAD.MOV R10, RZ, RZ, -R9 ;  /* 0x000000ffff0a7224 */ /* 0x000fe400078e0a09 */
[----:B------:R-:W-:Y:S02]  /*5b50*/  @!P2 IMAD.MOV R38, RZ, RZ, -R38 ;  /* 0x000000ffff26a224 */ /* 0x000fe400078e0a26 */
[----:B------:R-:W-:Y:S01]  /*5b60*/  @!P1 IMAD.MOV R42, RZ, RZ, -R42 ;  /* 0x000000ffff2a9224 */ /* 0x000fe200078e0a2a */
[----:B------:R-:W-:Y:S01]  /*5b70*/  ISETP.GE.AND P1, PT, R14, RZ, PT ;  /* 0x000000ff0e00720c */ /* 0x000fe20003f26270 */
[----:B------:R-:W-:Y:S01]  /*5b80*/  IMAD R34, R7, R10, R34 ;  /* 0x0000000a07227224 */ /* 0x000fe200078e0222 */
[----:B------:R-:W-:Y:S01]  /*5b90*/  LOP3.LUT R14, R5, 0x18c, RZ, 0xfc, !PT ;  /* 0x0000018c050e7812 */ /* 0x000fe200078efcff */
[--C-:B------:R-:W-:Y:S02]  /*5ba0*/  @!P6 IMAD.IADD R106, R106, 0x1, -R7.reuse ;  /* 0x000000016a6ae824 */ /* 0x100fe400078e0a07 */
[----:B------:R-:W-:Y:S01]  /*5bb0*/  @!P3 IMAD.IADD R108, R108, 0x1, -R7 ;  /* 0x000000016c6cb824 */ /* 0x000fe200078e0a07 */
[----:B------:R-:W-:Y:S01]  /*5bc0*/  IABS R104, R14 ;  /* 0x0000000e00687213 */ /* 0x000fe20000000000 */
[----:B------:R-:W-:Y:S01]  /*5bd0*/  IMAD.HI.U32 R10, R4, R32, RZ ;  /* 0x00000020040a7227 */ /* 0x000fe200078e00ff */
[----:B------:R-:W-:-:S02]  /*5be0*/  ISETP.GT.U32.AND P2, PT, R7, R106, PT ;  /* 0x0000006a0700720c */ /* 0x000fc40003f44070 */
[C---:B------:R-:W-:Y:S01]  /*5bf0*/  ISETP.GT.U32.AND P3, PT, R7.reuse, R108, PT ;  /* 0x0000006c0700720c */ /* 0x040fe20003f64070 */
[----:B------:R-:W-:Y:S01]  /*5c00*/  @!P4 IMAD.IADD R110, R110, 0x1, -R7 ;  /* 0x000000016e6ec824 */ /* 0x000fe200078e0a07 */
[C---:B------:R-:W-:Y:S01]  /*5c10*/  ISETP.GT.U32.AND P4, PT, R7.reuse, R36, PT ;  /* 0x000000240700720c */ /* 0x040fe20003f84070 */
[----:B------:R-:W-:Y:S01]  /*5c20*/  IMAD.MOV R10, RZ, RZ, -R10 ;  /* 0x000000ffff0a7224 */ /* 0x000fe200078e0a0a */
[----:B------:R-:W-:Y:S01]  /*5c30*/  ISETP.GT.U32.AND P6, PT, R7, R34, PT ;  /* 0x000000220700720c */ /* 0x000fe20003fc4070 */
[----:B------:R-:W-:-:S04]  /*5c40*/  IMAD.HI.U32 R9, R4, R104, RZ ;  /* 0x0000006804097227 */ /* 0x000fc800078e00ff */
[C---:B------:R-:W-:Y:S02]  /*5c50*/  IMAD R32, R7.reuse, R10, R32 ;  /* 0x0000000a07207224 */ /* 0x040fe400078e0220 */
[----:B------:R-:W-:Y:S02]  /*5c60*/  @!P2 IMAD.IADD R106, R106, 0x1, -R7 ;  /* 0x000000016a6aa824 */ /* 0x000fe400078e0a07 */
[----:B------:R-:W-:Y:S01]  /*5c70*/  IMAD.MOV R9, RZ, RZ, -R9 ;  /* 0x000000ffff097224 */ /* 0x000fe200078e0a09 */
[----:B------:R-:W-:Y:S01]  /*5c80*/  ISETP.GT.U32.AND P2, PT, R7, R32, PT ;  /* 0x000000200700720c */ /* 0x000fe20003f44070 */
[--C-:B------:R-:W-:Y:S01]  /*5c90*/  @!P4 IMAD.IADD R36, R36, 0x1, -R7.reuse ;  /* 0x000000012424c824 */ /* 0x100fe200078e0a07 */
[----:B------:R-:W-:Y:S01]  /*5ca0*/  ISETP.GE.AND P4, PT, R11, RZ, PT ;  /* 0x000000ff0b00720c */ /* 0x000fe20003f86270 */
[--C-:B------:R-:W-:Y:S01]  /*5cb0*/  @!P3 IMAD.IADD R108, R108, 0x1, -R7.reuse ;  /* 0x000000016c6cb824 */ /* 0x100fe200078e0a07 */
[----:B------:R-:W-:Y:S01]  /*5cc0*/  LOP3.LUT R11, R5, 0x194, RZ, 0xfc, !PT ;  /* 0x00000194050b7812 */ /* 0x000fe200078efcff */
[----:B------:R-:W-:Y:S01]  /*5cd0*/  IMAD R104, R7, R9, R104 ;  /* 0x0000000907687224 */ /* 0x000fe200078e0268 */
[----:B------:R-:W-:Y:S01]  /*5ce0*/  ISETP.GE.AND P3, PT, R12, RZ, PT ;  /* 0x000000ff0c00720c */ /* 0x000fe20003f66270 */
[----:B------:R-:W-:Y:S01]  /*5cf0*/  @!P5 IMAD.MOV R108, RZ, RZ, -R108 ;  /* 0x000000ffff6cd224 */ /* 0x000fe200078e0a6c */
[----:B------:R-:W-:Y:S01]  /*5d00*/  IABS R102, R11 ;  /* 0x0000000b00667213 */ /* 0x000fe20000000000 */
[----:B------:R-:W-:Y:S01]  /*5d10*/  @!P1 IMAD.MOV R110, RZ, RZ, -R110 ;  /* 0x000000ffff6e9224 */ /* 0x000fe200078e0a6e */
[----:B------:R-:W-:Y:S01]  /*5d20*/  LOP3.LUT R12, R5, 0x198, RZ, 0xfc, !PT ;  /* 0x00000198050c7812 */ /* 0x000fe200078efcff */
[--C-:B------:R-:W-:Y:S01]  /*5d30*/  @!P6 IMAD.IADD R34, R34, 0x1, -R7.reuse ;  /* 0x000000012222e824 */ /* 0x100fe200078e0a07 */
[C---:B------:R-:W-:Y:S01]  /*5d40*/  ISETP.GT.U32.AND P5, PT, R7.reuse, R104, PT ;  /* 0x000000680700720c */ /* 0x040fe20003fa4070 */
[----:B------:R-:W-:Y:S01]  /*5d50*/  @!P2 IMAD.IADD R32, R32, 0x1, -R7 ;  /* 0x000000012020a824 */ /* 0x000fe200078e0a07 */
[----:B------:R-:W-:Y:S01]  /*5d60*/  IABS R30, R12 ;  /* 0x0000000c001e7213 */ /* 0x000fe20000000000 */
[----:B------:R-:W-:Y:S01]  /*5d70*/  IMAD.HI.U32 R9, R4, R102, RZ ;  /* 0x0000006604097227 */ /* 0x000fe200078e00ff */
[----:B------:R-:W-:-:S02]  /*5d80*/  ISETP.GT.U32.AND P1, PT, R7, R36, PT ;  /* 0x000000240700720c */ /* 0x000fc40003f24070 */
[----:B------:R-:W-:Y:S01]  /*5d90*/  ISETP.GT.U32.AND P2, PT, R7, R32, PT ;  /* 0x000000200700720c */ /* 0x000fe20003f44070 */
[----:B------:R-:W-:Y:S01]  /*5da0*/  IMAD.MOV R10, RZ, RZ, -R9 ;  /* 0x000000ffff0a7224 */ /* 0x000fe200078e0a09 */
        /* <DEDUP_REMOVED lines=9> */
[----:B------:R-:W-:Y:S01]  /*5e40*/  IMAD R30, R7, R9, R30 ;  /* 0x00000009071e7224 */ /* 0x000fe200078e021e */
[----:B------:R-:W-:Y:S01]  /*5e50*/  LOP3.LUT R13, R5, 0x19c, RZ, 0xfc, !PT ;  /* 0x0000019c050d7812 */ /* 0x000fe200078efcff */
[--C-:B------:R-:W-:Y:S02]  /*5e60*/  @!P2 IMAD.IADD R32, R32, 0x1, -R7.reuse ;  /* 0x000000012020a824 */ /* 0x100fe400078e0a07 */
[----:B------:R-:W-:Y:S01]  /*5e70*/  @!P3 IMAD.MOV R36, RZ, RZ, -R36 ;  /* 0x000000ffff24b224 */ /* 0x000fe200078e0a24 */
[C---:B------:R-:W-:Y:S01]  /*5e80*/  ISETP.GT.U32.AND P2, PT, R7.reuse, R30, PT ;  /* 0x0000001e0700720c */ /* 0x040fe20003f44070 */
[C---:B------:R-:W-:Y:S01]  /*5e90*/  IMAD R102, R7.reuse, R10, R102 ;  /* 0x0000000a07667224 */ /* 0x040fe200078e0266 */
[C---:B------:R-:W-:Y:S01]  /*5ea0*/  ISETP.GT.U32.AND P3, PT, R7.reuse, R104, PT ;  /* 0x000000680700720c */ /* 0x040fe20003f64070 */
[----:B------:R-:W-:Y:S01]  /*5eb0*/  @!P5 IMAD.IADD R34, R34, 0x1, -R7 ;  /* 0x000000012222d824 */ /* 0x000fe200078e0a07 */
[----:B------:R-:W-:Y:S01]  /*5ec0*/  IABS R100, R13 ;  /* 0x0000000d00647213 */ /* 0x000fe20000000000 */
[----:B------:R-:W-:Y:S01]  /*5ed0*/  IMAD.HI.U32 R10, R4, R98, RZ ;  /* 0x00000062040a7227 */ /* 0x000fe200078e00ff */
[----:B------:R-:W-:-:S03]  /*5ee0*/  ISETP.GT.U32.AND P5, PT, R7, R102, PT ;  /* 0x000000660700720c */ /* 0x000fc60003fa4070 */
[----:B------:R-:W-:-:S04]  /*5ef0*/  IMAD.HI.U32 R9, R4, R100, RZ ;  /* 0x0000006404097227 */ /* 0x000fc800078e00ff */
[--C-:B------:R-:W-:Y:S02]  /*5f00*/  @!P2 IMAD.IADD R30, R30, 0x1, -R7.reuse ;  /* 0x000000011e1ea824 */ /* 0x100fe400078e0a07 */
[----:B------:R-:W-:Y:S01]  /*5f10*/  @!P3 IMAD.IADD R104, R104, 0x1, -R7 ;  /* 0x000000016868b824 */ /* 0x000fe200078e0a07 */
[----:B------:R-:W-:Y:S01]  /*5f20*/  ISETP.GE.AND P3, PT, R11, RZ, PT ;  /* 0x000000ff0b00720c */ /* 0x000fe20003f66270 */
[----:B------:R-:W-:Y:S01]  /*5f30*/  IMAD.MOV R9, RZ, RZ, -R9 ;  /* 0x000000ffff097224 */ /* 0x000fe200078e0a09 */
[----:B------:R-:W-:Y:S01]  /*5f40*/  LOP3.LUT R11, R5, 0x1a0, RZ, 0xfc, !PT ;  /* 0x000001a0050b7812 */ /* 0x000fe200078efcff */
[----:B------:R-:W-:Y:S01]  /*5f50*/  @!P5 IMAD.IADD R102, R102, 0x1, -R7 ;  /* 0x000000016666d824 */ /* 0x000fe200078e0a07 */
[C---:B------:R-:W-:Y:S01]  /*5f60*/  ISETP.GT.U32.AND P2, PT, R7.reuse, R30, PT ;  /* 0x0000001e0700720c */ /* 0x040fe20003f44070 */
[----:B------:R-:W-:Y:S01]  /*5f70*/  @!P1 IMAD.MOV R34, RZ, RZ, -R34 ;  /* 0x000000ffff229224 */ /* 0x000fe200078e0a22 */
[----:B------:R-:W-:Y:S01]  /*5f80*/  IABS R28, R11 ;  /* 0x0000000b001c7213 */ /* 0x000fe20000000000 */
[----:B------:R-:W-:Y:S01]  /*5f90*/  IMAD.MOV R10, RZ, RZ, -R10 ;  /* 0x000000ffff0a7224 */ /* 0x000fe200078e0a0a */
[C---:B------:R-:W-:Y:S01]  /*5fa0*/  ISETP.GT.U32.AND P1, PT, R7.reuse, R102, PT ;  /* 0x000000660700720c */ /* 0x040fe20003f24070 */
[----:B------:R-:W-:Y:S01]  /*5fb0*/  IMAD R100, R7, R9, R100 ;  /* 0x0000000907647224 */ /* 0x000fe200078e0264 */
[----:B------:R-:W-:Y:S01]  /*5fc0*/  ISETP.GE.AND P5, PT, R12, RZ, PT ;  /* 0x000000ff0c00720c */ /* 0x000fe20003fa6270 */
[----:B------:R-:W-:Y:S01]  /*5fd0*/  IMAD.HI.U32 R9, R4, R28, RZ ;  /* 0x0000001c04097227 */ /* 0x000fe200078e00ff */
[----:B------:R-:W-:-:S03]  /*5fe0*/  LOP3.LUT R12, R5, 0x1ac, RZ, 0xfc, !PT ;  /* 0x000001ac050c7812 */ /* 0x000fc600078efcff */
[----:B------:R-:W-:Y:S01]  /*5ff0*/  IMAD R98, R7, R10, R98 ;  /* 0x0000000a07627224 */ /* 0x000fe200078e0262 */
[----:B------:R-:W-:Y:S01]  /*6000*/  IABS R94, R12 ;  /* 0x0000000c005e7213 */ /* 0x000fe20000000000 */
[----:B------:R-:W-:Y:S01]  /*6010*/  @!P4 IMAD.MOV R106, RZ, RZ, -R106 ;  /* 0x000000ffff6ac224 */ /* 0x000fe200078e0a6a */
[----:B------:R-:W-:Y:S01]  /*6020*/  ISETP.GE.AND P4, PT, R15, RZ, PT ;  /* 0x000000ff0f00720c */ /* 0x000fe20003f86270 */
[----:B------:R-:W-:Y:S01]  /*6030*/  IMAD.MOV R9, RZ, RZ, -R9 ;  /* 0x000000ffff097224 */ /* 0x000fe200078e0a09 */
[----:B------:R-:W-:Y:S01]  /*6040*/  LOP3.LUT R15, R5, 0x1a8, RZ, 0xfc, !PT ;  /* 0x000001a8050f7812 */ /* 0x000fe200078efcff */
[--C-:B------:R-:W-:Y:S01]  /*6050*/  @!P2 IMAD.IADD R30, R30, 0x1, -R7.reuse ;  /* 0x000000011e1ea824 */ /* 0x100fe200078e0a07 */
[C---:B------:R-:W-:Y:S01]  /*6060*/  ISETP.GT.U32.AND P2, PT, R7.reuse, R98, PT ;  /* 0x000000620700720c */ /* 0x040fe20003f44070 */
[----:B------:R-:W-:Y:S01]  /*6070*/  @!P6 IMAD.MOV R104, RZ, RZ, -R104 ;  /* 0x000000ffff68e224 */ /* 0x000fe200078e0a68 */
[C---:B------:R-:W-:Y:S01]  /*6080*/  ISETP.GT.U32.AND P6, PT, R7.reuse, R100, PT ;  /* 0x000000640700720c */ /* 0x040fe20003fc4070 */
[----:B------:R-:W-:Y:S01]  /*6090*/  IMAD R28, R7, R9, R28 ;  /* 0x00000009071c7224 */ /* 0x000fe200078e021c */
[----:B------:R-:W-:Y:S01]  /*60a0*/  IABS R96, R15 ;  /* 0x0000000f00607213 */ /* 0x000fe20000000000 */
[----:B------:R-:W-:-:S02]  /*60b0*/  @!P1 IMAD.IADD R102, R102, 0x1, -R7 ;  /* 0x0000000166669824 */ /* 0x000fc400078e0a07 */
[----:B------:R-:W-:Y:S01]  /*60c0*/  @!P5 IMAD.MOV R30, RZ, RZ, -R30 ;  /* 0x000000ffff1ed224 */ /* 0x000fe200078e0a1e */
[----:B------:R-:W-:Y:S01]  /*60d0*/  ISETP.GT.U32.AND P1, PT, R7, R28, PT ;  /* 0x0000001c0700720c */ /* 0x000fe20003f24070 */
[----:B------:R-:W-:-:S04]  /*60e0*/  IMAD.HI.U32 R9, R4, R96, RZ ;  /* 0x0000006004097227 */ /* 0x000fc800078e00ff */
[----:B------:R-:W-:Y:S02]  /*60f0*/  IMAD.MOV R9, RZ, RZ, -R9 ;  /* 0x000000ffff097224 */ /* 0x000fe400078e0a09 */
[--C-:B------:R-:W-:Y:S02]  /*6100*/  @!P2 IMAD.IADD R98, R98, 0x1, -R7.reuse ;  /* 0x000000016262a824 */ /* 0x100fe400078e0a07 */
[----:B------:R-:W-:Y:S01]  /*6110*/  @!P6 IMAD.IADD R100, R100, 0x1, -R7 ;  /* 0x000000016464e824 */ /* 0x000fe200078e0a07 */
[----:B------:R-:W-:Y:S01]  /*6120*/  ISETP.GE.AND P6, PT, R11, RZ, PT ;  /* 0x000000ff0b00720c */ /* 0x000fe20003fc6270 */
[----:B------:R-:W-:Y:S01]  /*6130*/  IMAD R96, R7, R9, R96 ;  /* 0x0000000907607224 */ /* 0x000fe200078e0260 */
[----:B------:R-:W-:Y:S01]  /*6140*/  LOP3.LUT R11, R5, 0x1b0, RZ, 0xfc, !PT ;  /* 0x000001b0050b7812 */ /* 0x000fe200078efcff */
[----:B------:R-:W-:-:S03]  /*6150*/  IMAD.HI.U32 R9, R4, R94, RZ ;  /* 0x0000005e04097227 */ /* 0x000fc600078e00ff */
[----:B------:R-:W-:Y:S01]  /*6160*/  IABS R92, R11 ;  /* 0x0000000b005c7213 */ /* 0x000fe20000000000 */
[----:B------:R-:W-:Y:S01]  /*6170*/  @!P3 IMAD.MOV R102, RZ, RZ, -R102 ;  /* 0x000000ffff66b224 */ /* 0x000fe200078e0a66 */
[C---:B------:R-:W-:Y:S01]  /*6180*/  ISETP.GT.U32.AND P3, PT, R7.reuse, R98, PT ;  /* 0x000000620700720c */ /* 0x040fe20003f64070 */
[----:B------:R-:W-:Y:S01]  /*6190*/  @!P1 IMAD.IADD R28, R28, 0x1, -R7 ;  /* 0x000000011c1c9824 */ /* 0x000fe200078e0a07 */
[C---:B------:R-:W-:Y:S01]  /*61a0*/  ISETP.GT.U32.AND P1, PT, R7.reuse, R100, PT ;  /* 0x000000640700720c */ /* 0x040fe20003f24070 */
[----:B------:R-:W-:Y:S01]  /*61b0*/  IMAD.MOV R9, RZ, RZ, -R9 ;  /* 0x000000ffff097224 */ /* 0x000fe200078e0a09 */
[----:B------:R-:W-:Y:S01]  /*61c0*/  ISETP.GT.U32.AND P5, PT, R7, R96, PT ;  /* 0x000000600700720c */ /* 0x000fe20003fa4070 */
[----:B------:R-:W-:Y:S01]  /*61d0*/  @!P4 IMAD.MOV R32, RZ, RZ, -R32 ;  /* 0x000000ffff20c224 */ /* 0x000fe200078e0a20 */
[----:B------:R-:W-:Y:S01]  /*61e0*/  ISETP.GE.AND P4, PT, R13, RZ, PT ;  /* 0x000000ff0d00720c */ /* 0x000fe20003f86270 */
[C---:B------:R-:W-:Y:S01]  /*61f0*/  IMAD R94, R7.reuse, R9, R94 ;  /* 0x00000009075e7224 */ /* 0x040fe200078e025e */
[----:B------:R-:W-:Y:S01]  /*6200*/  ISETP.GT.U32.AND P2, PT, R7, R28, PT ;  /* 0x0000001c0700720c */ /* 0x000fe20003f44070 */
[----:B------:R-:W-:Y:S01]  /*6210*/  IMAD.HI.U32 R9, R4, R92, RZ ;  /* 0x0000005c04097227 */ /* 0x000fe200078e00ff */
[----:B------:R-:W-:-:S03]  /*6220*/  LOP3.LUT R13, R5, 0x1b4, RZ, 0xfc, !PT ;  /* 0x000001b4050d7812 */ /* 0x000fc600078efcff */
[----:B------:R-:W-:Y:S01]  /*6230*/  IMAD.MOV R9, RZ, RZ, -R9 ;  /* 0x000000ffff097224 */ /* 0x000fe200078e0a09 */
[----:B------:R-:W-:Y:S01]  /*6240*/  IABS R90, R13 ;  /* 0x0000000d005a7213 */ /* 0x000fe20000000000 */
[--C-:B------:R-:W-:Y:S01]  /*6250*/  @!P3 IMAD.IADD R98, R98, 0x1, -R7.reuse ;  /* 0x000000016262b824 */ /* 0x100fe200078e0a07 */
[C---:B------:R-:W-:Y:S01]  /*6260*/  ISETP.GT.U32.AND P3, PT, R7.reuse, R94, PT ;  /* 0x0000005e0700720c */ /* 0x040fe20003f64070 */
[--C-:B------:R-:W-:Y:S01]  /*6270*/  @!P1 IMAD.IADD R100, R100, 0x1, -R7.reuse ;  /* 0x0000000164649824 */ /* 0x100fe200078e0a07 */
[----:B------:R-:W-:Y:S01]  /*6280*/  ISETP.GE.AND P1, PT, R14, RZ, PT ;  /* 0x000000ff0e00720c */ /* 0x000fe20003f26270 */
[----:B------:R-:W-:Y:S01]  /*6290*/  IMAD R92, R7, R9, R92 ;  /* 0x00000009075c7224 */ /* 0x000fe200078e025c */
[----:B------:R-:W-:Y:S01]  /*62a0*/  LOP3.LUT R14, R5, 0x1b8, RZ, 0xfc, !PT ;  /* 0x000001b8050e7812 */ /* 0x000fe200078efcff */
[----:B------:R-:W-:Y:S02]  /*62b0*/  @!P4 IMAD.MOV R100, RZ, RZ, -R100 ;  /* 0x000000ffff64c224 */ /* 0x000fe400078e0a64 */
[--C-:B------:R-:W-:Y:S01]  /*62c0*/  @!P5 IMAD.IADD R96, R96, 0x1, -R7.reuse ;  /* 0x000000016060d824 */ /* 0x100fe200078e0a07 */
[----:B------:R-:W-:Y:S01]  /*62d0*/  ISETP.GT.U32.AND P4, PT, R7, R92, PT ;  /* 0x0000005c0700720c */ /* 0x000fe20003f84070 */
[----:B------:R-:W-:Y:S01]  /*62e0*/  @!P2 IMAD.IADD R28, R28, 0x1, -R7 ;  /* 0x000000011c1ca824 */ /* 0x000fe200078e0a07 */
[----:B------:R-:W-:Y:S01]  /*62f0*/  IABS R88, R14 ;  /* 0x0000000e00587213 */ /* 0x000fe20000000000 */
[----:B------:R-:W-:Y:S01]  /*6300*/  IMAD.HI.U32 R10, R4, R90, RZ ;  /* 0x0000005a040a7227 */ /* 0x000fe200078e00ff */
[----:B------:R-:W-:-:S02]  /*6310*/  ISETP.GE.AND P2, PT, R15, RZ, PT ;  /* 0x000000ff0f00720c */ /* 0x000fc40003f46270 */
[----:B------:R-:W-:Y:S01]  /*6320*/  LOP3.LUT R15, R5, 0x1c0, RZ, 0xfc, !PT ;  /* 0x000001c0050f7812 */ /* 0x000fe200078efcff */
[--C-:B------:R-:W-:Y:S01]  /*6330*/  @!P3 IMAD.IADD R94, R94, 0x1, -R7.reuse ;  /* 0x000000015e5eb824 */ /* 0x100fe200078e0a07 */
[C---:B------:R-:W-:Y:S01]  /*6340*/  ISETP.GT.U32.AND P3, PT, R7.reuse, R96, PT ;  /* 0x000000600700720c */ /* 0x040fe20003f64070 */
[----:B------:R-:W-:Y:S01]  /*6350*/  @!P6 IMAD.MOV R28, RZ, RZ, -R28 ;  /* 0x000000ffff1ce224 */ /* 0x000fe200078e0a1c */
[----:B------:R-:W-:Y:S01]  /*6360*/  IABS R84, R15 ;  /* 0x0000000f00547213 */ /* 0x000fe20000000000 */
[----:B------:R-:W-:Y:S01]  /*6370*/  IMAD.HI.U32 R9, R4, R88, RZ ;  /* 0x0000005804097227 */ /* 0x000fe200078e00ff */
[----:B------:R-:W-:Y:S02]  /*6380*/  ISETP.GT.U32.AND P6, PT, R7, R94, PT ;  /* 0x0000005e0700720c */ /* 0x000fe40003fc4070 */
[----:B------:R-:W-:Y:S01]  /*6390*/  ISETP.GE.AND P5, PT, R12, RZ, PT ;  /* 0x000000ff0c00720c */ /* 0x000fe20003fa6270 */
[----:B------:R-:W-:Y:S01]  /*63a0*/  @!P4 IMAD.IADD R92, R92, 0x1, -R7 ;  /* 0x000000015c5cc824 */ /* 0x000fe200078e0a07 */
[----:B------:R-:W-:Y:S01]  /*63b0*/  LOP3.LUT R12, R5, 0x1bc, RZ, 0xfc, !PT ;  /* 0x000001bc050c7812 */ /* 0x000fe200078efcff */
[----:B------:R-:W-:-:S02]  /*63c0*/  IMAD.MOV R10, RZ, RZ, -R10 ;  /* 0x000000ffff0a7224 */ /* 0x000fc400078e0a0a */
[----:B------:R-:W-:Y:S01]  /*63d0*/  IMAD.MOV R9, RZ, RZ, -R9 ;  /* 0x000000ffff097224 */ /* 0x000fe200078e0a09 */
[C---:B------:R-:W-:Y:S01]  /*63e0*/  ISETP.GT.U32.AND P4, PT, R7.reuse, R92, PT ;  /* 0x0000005c0700720c */ /* 0x040fe20003f84070 */
[C---:B------:R-:W-:Y:S01]  /*63f0*/  IMAD R90, R7.reuse, R10, R90 ;  /* 0x0000000a075a7224 */ /* 0x040fe200078e025a */
[----:B------:R-:W-:Y:S01]  /*6400*/  IABS R86, R12 ;  /* 0x0000000c00567213 */ /* 0x000fe20000000000 */
[----:B------:R-:W-:Y:S02]  /*6410*/  IMAD R88, R7, R9, R88 ;  /* 0x0000000907587224 */ /* 0x000fe400078e0258 */
[----:B------:R-:W-:Y:S01]  /*6420*/  @!P3 IMAD.IADD R96, R96, 0x1, -R7 ;  /* 0x000000016060b824 */ /* 0x000fe200078e0a07 */
[----:B------:R-:W-:Y:S01]  /*6430*/  ISETP.GE.AND P3, PT, R11, RZ, PT ;  /* 0x000000ff0b00720c */ /* 0x000fe20003f66270 */
[----:B------:R-:W-:Y:S01]  /*6440*/  IMAD.HI.U32 R10, R4, R84, RZ ;  /* 0x00000054040a7227 */ /* 0x000fe200078e00ff */
[----:B------:R-:W-:-:S03]  /*6450*/  LOP3.LUT R11, R5, 0x1c4, RZ, 0xfc, !PT ;  /* 0x000001c4050b7812 */ /* 0x000fc600078efcff */
[----:B------:R-:W-:Y:S01]  /*6460*/  @!P1 IMAD.MOV R98, RZ, RZ, -R98 ;  /* 0x000000ffff629224 */ /* 0x000fe200078e0a62 */
[C---:B------:R-:W-:Y:S01]  /*6470*/  ISETP.GT.U32.AND P1, PT, R7.reuse, R90, PT ;  /* 0x0000005a0700720c */ /* 0x040fe20003f24070 */
[--C-:B------:R-:W-:Y:S01]  /*6480*/  @!P6 IMAD.IADD R94, R94, 0x1, -R7.reuse ;  /* 0x000000015e5ee824 */ /* 0x100fe200078e0a07 */
[C---:B------:R-:W-:Y:S01]  /*6490*/  ISETP.GT.U32.AND P6, PT, R7.reuse, R88, PT ;  /* 0x000000580700720c */ /* 0x040fe20003fc4070 */
[----:B------:R-:W-:Y:S01]  /*64a0*/  IMAD.MOV R10, RZ, RZ, -R10 ;  /* 0x000000ffff0a7224 */ /* 0x000fe200078e0a0a */
[----:B------:R-:W-:Y:S01]  /*64b0*/  IABS R82, R11 ;  /* 0x0000000b00527213 */ /* 0x000fe20000000000 */
[----:B------:R-:W-:Y:S02]  /*64c0*/  @!P4 IMAD.IADD R92, R92, 0x1, -R7 ;  /* 0x000000015c5cc824 */ /* 0x000fe400078e0a07 */
[----:B------:R-:W-:Y:S01]  /*64d0*/  IMAD R84, R7, R10, R84 ;  /* 0x0000000a07547224 */ /* 0x000fe200078e0254 */
[----:B------:R-:W-:Y:S01]  /*64e0*/  LOP3.LUT R10, R5, 0x1c8, RZ, 0xfc, !PT ;  /* 0x000001c8050a7812 */ /* 0x000fe200078efcff */
[----:B------:R-:W-:-:S02]  /*64f0*/  @!P3 IMAD.MOV R92, RZ, RZ, -R92 ;  /* 0x000000ffff5cb224 */ /* 0x000fc400078e0a5c */
[----:B------:R-:W-:Y:S01]  /*6500*/  IMAD.HI.U32 R9, R4, R86, RZ ;  /* 0x0000005604097227 */ /* 0x000fe200078e00ff */
[----:B------:R-:W-:Y:S02]  /*6510*/  ISETP.GT.U32.AND P3, PT, R7, R84, PT ;  /* 0x000000540700720c */ /* 0x000fe40003f64070 */
[----:B------:R-:W-:Y:S01]  /*6520*/  IABS R24, R10 ;  /* 0x0000000a00187213 */ /* 0x000fe20000000000 */
        /* <DEDUP_REMOVED lines=9> */
[----:B------:R-:W-:Y:S01]  /*65c0*/  @!P5 IMAD.MOV R94, RZ, RZ, -R94 ;  /* 0x000000ffff5ed224 */ /* 0x000fe200078e0a5e */
[----:B------:R-:W-:Y:S01]  /*65d0*/  ISETP.GE.AND P5, PT, R14, RZ, PT ;  /* 0x000000ff0e00720c */ /* 0x000fe20003fa6270 */
[----:B------:R-:W-:Y:S01]  /*65e0*/  IMAD.HI.U32 R9, R4, R82, RZ ;  /* 0x0000005204097227 */ /* 0x000fe200078e00ff */
[----:B------:R-:W-:-:S02]  /*65f0*/  ISETP.GT.U32.AND P4, PT, R7, R86, PT ;  /* 0x000000560700720c */ /* 0x000fc40003f84070 */
[----:B------:R-:W-:Y:S01]  /*6600*/  IABS R16, R13 ;  /* 0x0000000d00107213 */ /* 0x000fe20000000000 */
[----:B------:R-:W-:Y:S01]  /*6610*/  @!P3 IMAD.IADD R84, R84, 0x1, -R7 ;  /* 0x000000015454b824 */ /* 0x000fe200078e0a07 */
[----:B------:R-:W-:Y:S01]  /*6620*/  IABS R14, R21 ;  /* 0x00000015000e7213 */ /* 0x000fe20000000000 */
[----:B------:R-:W-:Y:S02]  /*6630*/  IMAD.MOV R9, RZ, RZ, -R9 ;  /* 0x000000ffff097224 */ /* 0x000fe400078e0a09 */
[--C-:B------:R-:W-:Y:S01]  /*6640*/  @!P2 IMAD.IADD R90, R90, 0x1, -R7.reuse ;  /* 0x000000015a5aa824 */ /* 0x100fe200078e0a07 */
[C---:B------:R-:W-:Y:S01]  /*6650*/  ISETP.GT.U32.AND P3, PT, R7.reuse, R84, PT ;  /* 0x000000540700720c */ /* 0x040fe20003f64070 */
[----:B------:R-:W-:Y:S01]  /*6660*/  IMAD R82, R7, R9, R82 ;  /* 0x0000000907527224 */ /* 0x000fe200078e0252 */
[----:B------:R-:W-:Y:S01]  /*6670*/  ISETP.GE.AND P2, PT, R12, RZ, PT ;  /* 0x000000ff0c00720c */ /* 0x000fe20003f46270 */
[----:B------:R-:W-:Y:S01]  /*6680*/  @!P6 IMAD.IADD R88, R88, 0x1, -R7 ;  /* 0x000000015858e824 */ /* 0x000fe200078e0a07 */
[----:B------:R-:W-:Y:S01]  /*6690*/  ISETP.GE.AND P6, PT, R15, RZ, PT ;  /* 0x000000ff0f00720c */ /* 0x000fe20003fc6270 */
[----:B------:R-:W-:Y:S01]  /*66a0*/  IMAD.HI.U32 R9, R4, R24, RZ ;  /* 0x0000001804097227 */ /* 0x000fe200078e00ff */
[----:B------:R-:W-:-:S02]  /*66b0*/  LOP3.LUT R12, R5, 0x1cc, RZ, 0xfc, !PT ;  /* 0x000001cc050c7812 */ /* 0x000fc400078efcff */
[----:B------:R-:W-:Y:S01]  /*66c0*/  IABS R15, R25 ;  /* 0x00000019000f7213 */ /* 0x000fe20000000000 */
[----:B------:R-:W-:Y:S01]  /*66d0*/  @!P1 IMAD.MOV R90, RZ, RZ, -R90 ;  /* 0x000000ffff5a9224 */ /* 0x000fe200078e0a5a */
[----:B------:R-:W-:Y:S01]  /*66e0*/  ISETP.GT.U32.AND P1, PT, R7, R82, PT ;  /* 0x000000520700720c */ /* 0x000fe20003f24070 */
[----:B------:R-:W-:Y:S01]  /*66f0*/  @!P5 IMAD.MOV R88, RZ, RZ, -R88 ;  /* 0x000000ffff58d224 */ /* 0x000fe200078e0a58 */
[----:B------:R-:W-:Y:S01]  /*6700*/  ISETP.GE.AND P5, PT, R11, RZ, PT ;  /* 0x000000ff0b00720c */ /* 0x000fe20003fa6270 */
[----:B------:R-:W-:Y:S01]  /*6710*/  IMAD.MOV R11, RZ, RZ, -R9 ;  /* 0x000000ffff0b7224 */ /* 0x000fe200078e0a09 */
[----:B------:R-:W-:Y:S01]  /*6720*/  IABS R20, R12 ;  /* 0x0000000c00147213 */ /* 0x000fe20000000000 */
[--C-:B------:R-:W-:Y:S02]  /*6730*/  @!P4 IMAD.IADD R86, R86, 0x1, -R7.reuse ;  /* 0x000000015656c824 */ /* 0x100fe400078e0a07 */
[----:B------:R-:W-:Y:S01]  /*6740*/  @!P3 IMAD.IADD R84, R84, 0x1, -R7 ;  /* 0x000000015454b824 */ /* 0x000fe200078e0a07 */
[----:B------:R-:W-:Y:S01]  /*6750*/  ISETP.GE.AND P3, PT, R12, RZ, PT ;  /* 0x000000ff0c00720c */ /* 0x000fe20003f66270 */
[C---:B------:R-:W-:Y:S01]  /*6760*/  IMAD R24, R7.reuse, R11, R24 ;  /* 0x0000000b07187224 */ /* 0x040fe200078e0218 */
[----:B------:R-:W-:Y:S01]  /*6770*/  ISETP.GT.U32.AND P4, PT, R7, R86, PT ;  /* 0x000000560700720c */ /* 0x000fe20003f84070 */
[----:B------:R-:W-:-:S02]  /*6780*/  @!P6 IMAD.MOV R84, RZ, RZ, -R84 ;  /* 0x000000ffff54e224 */ /* 0x000fc400078e0a54 */
[----:B------:R-:W-:Y:S01]  /*6790*/  @!P1 IMAD.IADD R82, R82, 0x1, -R7 ;  /* 0x0000000152529824 */ /* 0x000fe200078e0a07 */
[----:B------:R-:W-:Y:S01]  /*67a0*/  ISETP.GT.U32.AND P6, PT, R7, R24, PT ;  /* 0x000000180700720c */ /* 0x000fe20003fc4070 */
[----:B------:R-:W-:-:S03]  /*67b0*/  IMAD.HI.U32 R9, R4, R16, RZ ;  /* 0x0000001004097227 */ /* 0x000fc600078e00ff */
[----:B------:R-:W-:Y:S01]  /*67c0*/  ISETP.GT.U32.AND P1, PT, R7, R82, PT ;  /* 0x000000520700720c */ /* 0x000fe20003f24070 */
[----:B------:R-:W-:Y:S02]  /*67d0*/  IMAD.MOV R9, RZ, RZ, -R9 ;  /* 0x000000ffff097224 */ /* 0x000fe400078e0a09 */
[----:B------:R-:W-:-:S04]  /*67e0*/  IMAD.HI.U32 R11, R4, R18, RZ ;  /* 0x00000012040b7227 */ /* 0x000fc800078e00ff */
[----:B------:R-:W-:Y:S01]  /*67f0*/  @!P4 IMAD.IADD R86, R86, 0x1, -R7 ;  /* 0x000000015656c824 */ /* 0x000fe200078e0a07 */
[----:B------:R-:W-:Y:S01]  /*6800*/  ISETP.GE.AND P4, PT, R10, RZ, PT ;  /* 0x000000ff0a00720c */ /* 0x000fe20003f86270 */
[----:B------:R-:W-:-:S04]  /*6810*/  IMAD.HI.U32 R10, R4, R20, RZ ;  /* 0x00000014040a7227 */ /* 0x000fc800078e00ff */
[--C-:B------:R-:W-:Y:S02]  /*6820*/  @!P6 IMAD.IADD R24, R24, 0x1, -R7.reuse ;  /* 0x000000011818e824 */ /* 0x100fe400078e0a07 */
[----:B------:R-:W-:Y:S02]  /*6830*/  IMAD.MOV R10, RZ, RZ, -R10 ;  /* 0x000000ffff0a7224 */ /* 0x000fe400078e0a0a */
[----:B------:R-:W-:Y:S01]  /*6840*/  @!P1 IMAD.IADD R82, R82, 0x1, -R7 ;  /* 0x0000000152529824 */ /* 0x000fe200078e0a07 */
[C---:B------:R-:W-:Y:S01]  /*6850*/  ISETP.GT.U32.AND P6, PT, R7.reuse, R24, PT ;  /* 0x000000180700720c */ /* 0x040fe20003fc4070 */
[C---:B------:R-:W-:Y:S02]  /*6860*/  IMAD R20, R7.reuse, R10, R20 ;  /* 0x0000000a07147224 */ /* 0x040fe400078e0214 */
[----:B------:R-:W-:Y:S02]  /*6870*/  @!P5 IMAD.MOV R82, RZ, RZ, -R82 ;  /* 0x000000ffff52d224 */ /* 0x000fe400078e0a52 */
[C---:B------:R-:W-:Y:S01]  /*6880*/  IMAD R16, R7.reuse, R9, R16 ;  /* 0x0000000907107224 */ /* 0x040fe200078e0210 */
[----:B------:R-:W-:Y:S01]  /*6890*/  ISETP.GT.U32.AND P5, PT, R7, R20, PT ;  /* 0x000000140700720c */ /* 0x000fe20003fa4070 */
[----:B------:R-:W-:Y:S01]  /*68a0*/  IMAD.HI.U32 R10, R4, R22, RZ ;  /* 0x00000016040a7227 */ /* 0x000fe200078e00ff */
[----:B------:R-:W-:-:S03]  /*68b0*/  LOP3.LUT R9, R5, 0x1d4, RZ, 0xfc, !PT ;  /* 0x000001d405097812 */ /* 0x000fc600078efcff */
[----:B------:R-:W-:Y:S01]  /*68c0*/  IMAD.MOV R10, RZ, RZ, -R10 ;  /* 0x000000ffff0a7224 */ /* 0x000fe200078e0a0a */
[----:B------:R-:W-:Y:S01]  /*68d0*/  IABS R26, R9 ;  /* 0x00000009001a7213 */ /* 0x000fe20000000000 */
[----:B------:R-:W-:Y:S01]  /*68e0*/  @!P6 IMAD.IADD R24, R24, 0x1, -R7 ;  /* 0x000000011818e824 */ /* 0x000fe200078e0a07 */
[C---:B------:R-:W-:Y:S01]  /*68f0*/  ISETP.GT.U32.AND P6, PT, R7.reuse, R16, PT ;  /* 0x000000100700720c */ /* 0x040fe20003fc4070 */
[----:B------:R-:W-:Y:S01]  /*6900*/  IMAD R22, R7, R10, R22 ;  /* 0x0000000a07167224 */ /* 0x000fe200078e0216 */
[----:B------:R-:W-:Y:S01]  /*6910*/  ISETP.GE.AND P1, PT, R9, RZ, PT ;  /* 0x000000ff0900720c */ /* 0x000fe20003f26270 */
[----:B------:R-:W-:-:S04]  /*6920*/  IMAD.HI.U32 R9, R4, R26, RZ ;  /* 0x0000001a04097227 */ /* 0x000fc800078e00ff */
[----:B------:R-:W-:Y:S02]  /*6930*/  @!P5 IMAD.IADD R20, R20, 0x1, -R7 ;  /* 0x000000011414d824 */ /* 0x000fe400078e0a07 */
[----:B------:R-:W-:Y:S02]  /*6940*/  IMAD.MOV R12, RZ, RZ, -R9 ;  /* 0x000000ffff0c7224 */ /* 0x000fe400078e0a09 */
[----:B------:R-:W-:Y:S01]  /*6950*/  IMAD.HI.U32 R9, R4, R14, RZ ;  /* 0x0000000e04097227 */ /* 0x000fe200078e00ff */
[----:B------:R-:W-:-:S03]  /*6960*/  ISETP.GT.U32.AND P5, PT, R7, R20, PT ;  /* 0x000000140700720c */ /* 0x000fc60003fa4070 */
[----:B------:R-:W-:Y:S02]  /*6970*/  @!P6 IMAD.IADD R16, R16, 0x1, -R7 ;  /* 0x000000011010e824 */ /* 0x000fe400078e0a07 */
[C---:B------:R-:W-:Y:S01]  /*6980*/  IMAD R26, R7.reuse, R12, R26 ;  /* 0x0000000c071a7224 */ /* 0x040fe200078e021a */
[----:B------:R-:W-:Y:S01]  /*6990*/  IABS R12, R23 ;  /* 0x00000017000c7213 */ /* 0x000fe20000000000 */
[----:B------:R-:W-:Y:S01]  /*69a0*/  @!P4 IMAD.MOV R24, RZ, RZ, -R24 ;  /* 0x000000ffff18c224 */ /* 0x000fe200078e0a18 */
[C---:B------:R-:W-:Y:S01]  /*69b0*/  ISETP.GT.U32.AND P6, PT, R7.reuse, R16, PT ;  /* 0x000000100700720c */ /* 0x040fe20003fc4070 */
[----:B------:R-:W-:Y:S01]  /*69c0*/  IMAD.MOV R9, RZ, RZ, -R9 ;  /* 0x000000ffff097224 */ /* 0x000fe200078e0a09 */
[C---:B------:R-:W-:Y:S01]  /*69d0*/  ISETP.GT.U32.AND P4, PT, R7.reuse, R26, PT ;  /* 0x0000001a0700720c */ /* 0x040fe20003f84070 */
[----:B------:R-:W-:Y:S02]  /*69e0*/  IMAD.MOV R11, RZ, RZ, -R11 ;  /* 0x000000ffff0b7224 */ /* 0x000fe400078e0a0b */
[----:B------:R-:W-:Y:S01]  /*69f0*/  @!P5 IMAD.IADD R20, R20, 0x1, -R7 ;  /* 0x000000011414d824 */ /* 0x000fe200078e0a07 */
[C---:B------:R-:W-:Y:S01]  /*6a00*/  ISETP.GT.U32.AND P5, PT, R7.reuse, R22, PT ;  /* 0x000000160700720c */ /* 0x040fe20003fa4070 */
[----:B------:R-:W-:-:S02]  /*6a10*/  IMAD R14, R7, R9, R14 ;  /* 0x00000009070e7224 */ /* 0x000fc400078e020e */
[----:B------:R-:W-:-:S04]  /*6a20*/  IMAD.HI.U32 R9, R4, R12, RZ ;  /* 0x0000000c04097227 */ /* 0x000fc800078e00ff */
[C---:B------:R-:W-:Y:S02]  /*6a30*/  IMAD R18, R7.reuse, R11, R18 ;  /* 0x0000000b07127224 */ /* 0x040fe400078e0212 */
[----:B------:R-:W-:Y:S02]  /*6a40*/  IMAD.MOV R9, RZ, RZ, -R9 ;  /* 0x000000ffff097224 */ /* 0x000fe400078e0a09 */
[--C-:B------:R-:W-:Y:S01]  /*6a50*/  @!P6 IMAD.IADD R16, R16, 0x1, -R7.reuse ;  /* 0x000000011010e824 */ /* 0x100fe200078e0a07 */
[C---:B------:R-:W-:Y:S01]  /*6a60*/  ISETP.GT.U32.AND P6, PT, R7.reuse, R18, PT ;  /* 0x000000120700720c */ /* 0x040fe20003fc4070 */
[--C-:B------:R-:W-:Y:S01]  /*6a70*/  @!P4 IMAD.IADD R26, R26, 0x1, -R7.reuse ;  /* 0x000000011a1ac824 */ /* 0x100fe200078e0a07 */
[C---:B------:R-:W-:Y:S01]  /*6a80*/  ISETP.GT.U32.AND P4, PT, R7.reuse, R14, PT ;  /* 0x0000000e0700720c */ /* 0x040fe20003f84070 */
[----:B------:R-:W-:Y:S02]  /*6a90*/  IMAD R12, R7, R9, R12 ;  /* 0x00000009070c7224 */ /* 0x000fe400078e020c */
[----:B------:R-:W-:-:S02]  /*6aa0*/  @!P5 IMAD.IADD R22, R22, 0x1, -R7 ;  /* 0x000000011616d824 */ /* 0x000fc400078e0a07 */
[----:B------:R-:W-:Y:S01]  /*6ab0*/  @!P2 IMAD.MOV R86, RZ, RZ, -R86 ;  /* 0x000000ffff56a224 */ /* 0x000fe200078e0a56 */
[----:B------:R-:W-:Y:S01]  /*6ac0*/  ISETP.GT.U32.AND P5, PT, R7, R12, PT ;  /* 0x0000000c0700720c */ /* 0x000fe20003fa4070 */
[----:B------:R-:W-:Y:S01]  /*6ad0*/  IMAD.HI.U32 R10, R4, R15, RZ ;  /* 0x0000000f040a7227 */ /* 0x000fe200078e00ff */
[----:B------:R-:W-:-:S03]  /*6ae0*/  ISETP.GE.AND P2, PT, R13, RZ, PT ;  /* 0x000000ff0d00720c */ /* 0x000fc60003f46270 */
[--C-:B------:R-:W-:Y:S01]  /*6af0*/  @!P6 IMAD.IADD R18, R18, 0x1, -R7.reuse ;  /* 0x000000011212e824 */ /* 0x100fe200078e0a07 */
[C---:B------:R-:W-:Y:S01]  /*6b00*/  ISETP.GT.U32.AND P6, PT, R7.reuse, R26, PT ;  /* 0x0000001a0700720c */ /* 0x040fe20003fc4070 */
[----:B------:R-:W-:Y:S01]  /*6b10*/  @!P3 IMAD.MOV R20, RZ, RZ, -R20 ;  /* 0x000000ffff14b224 */ /* 0x000fe200078e0a14 */
[C---:B------:R-:W-:Y:S01]  /*6b20*/  ISETP.GT.U32.AND P3, PT, R7.reuse, R22, PT ;  /* 0x000000160700720c */ /* 0x040fe20003f64070 */
[----:B------:R-:W-:Y:S01]  /*6b30*/  @!P4 IMAD.IADD R14, R14, 0x1, -R7 ;  /* 0x000000010e0ec824 */ /* 0x000fe200078e0a07 */
[----:B------:R-:W-:Y:S01]  /*6b40*/  ISETP.GT.U32.AND P4, PT, R7, R18, PT ;  /* 0x000000120700720c */ /* 0x000fe20003f84070 */
[----:B------:R-:W-:-:S04]  /*6b50*/  IMAD.HI.U32 R11, R4, R80, RZ ;  /* 0x00000050040b7227 */ /* 0x000fc800078e00ff */
[----:B------:R-:W-:Y:S02]  /*6b60*/  IMAD.MOV R10, RZ, RZ, -R10 ;  /* 0x000000ffff0a7224 */ /* 0x000fe400078e0a0a */
[----:B------:R-:W-:Y:S01]  /*6b70*/  @!P5 IMAD.IADD R12, R12, 0x1, -R7 ;  /* 0x000000010c0cd824 */ /* 0x000fe200078e0a07 */
[----:B------:R-:W-:Y:S01]  /*6b80*/  ISETP.GT.U32.AND P5, PT, R7, R14, PT ;  /* 0x0000000e0700720c */ /* 0x000fe20003fa4070 */
[----:B------:R-:W-:Y:S02]  /*6b90*/  IMAD.MOV R11, RZ, RZ, -R11 ;  /* 0x000000ffff0b7224 */ /* 0x000fe400078e0a0b */
[----:B------:R-:W-:-:S04]  /*6ba0*/  IMAD.HI.U32 R13, R4, R78, RZ ;  /* 0x0000004e040d7227 */ /* 0x000fc800078e00ff */
[C---:B------:R-:W-:Y:S02]  /*6bb0*/  IMAD R10, R7.reuse, R10, R15 ;  /* 0x0000000a070a7224 */ /* 0x040fe400078e020f */
[----:B------:R-:W-:Y:S01]  /*6bc0*/  IMAD R80, R7, R11, R80 ;  /* 0x0000000b07507224 */ /* 0x000fe200078e0250 */
[----:B------:R-:W-:Y:S01]  /*6bd0*/  LOP3.LUT R11, R5, 0x1f8, RZ, 0xfc, !PT ;  /* 0x000001f8050b7812 */ /* 0x000fe200078efcff */
[----:B------:R-:W-:Y:S01]  /*6be0*/  @!P2 IMAD.MOV R16, RZ, RZ, -R16 ;  /* 0x000000ffff10a224 */ /* 0x000fe200078e0a10 */
[C---:B------:R-:W-:Y:S01]  /*6bf0*/  ISETP.GT.U32.AND P2, PT, R7.reuse, R12, PT ;  /* 0x0000000c0700720c */ /* 0x040fe20003f44070 */
[----:B------:R-:W-:Y:S01]  /*6c00*/  IMAD.MOV R13, RZ, RZ, -R13 ;  /* 0x000000ffff0d7224 */ /* 0x000fe200078e0a0d */
[----:B------:R-:W-:Y:S01]  /*6c10*/  IABS R9, R11 ;  /* 0x0000000b00097213 */ /* 0x000fe20000000000 */
[--C-:B------:R-:W-:Y:S01]  /*6c20*/  @!P6 IMAD.IADD R26, R26, 0x1, -R7.reuse ;  /* 0x000000011a1ae824 */ /* 0x100fe200078e0a07 */
[C---:B------:R-:W-:Y:S01]  /*6c30*/  ISETP.GT.U32.AND P6, PT, R7.reuse, R10, PT ;  /* 0x0000000a0700720c */ /* 0x040fe20003fc4070 */
[--C-:B------:R-:W-:Y:S01]  /*6c40*/  @!P3 IMAD.IADD R22, R22, 0x1, -R7.reuse ;  /* 0x000000011616b824 */ /* 0x100fe200078e0a07 */
[C---:B------:R-:W-:Y:S01]  /*6c50*/  ISETP.GT.U32.AND P3, PT, R7.reuse, R80, PT ;  /* 0x000000500700720c */ /* 0x040fe20003f64070 */
[----:B------:R-:W-:Y:S01]  /*6c60*/  IMAD R78, R7, R13, R78 ;  /* 0x0000000d074e7224 */ /* 0x000fe200078e024e */
[----:B------:R-:W-:Y:S01]  /*6c70*/  LOP3.LUT R13, R5, 0x1f4, RZ, 0xfc, !PT ;  /* 0x000001f4050d7812 */ /* 0x000fe200078efcff */
[--C-:B------:R-:W-:Y:S01]  /*6c80*/  @!P4 IMAD.IADD R18, R18, 0x1, -R7.reuse ;  /* 0x000000011212c824 */ /* 0x100fe200078e0a07 */
[----:B------:R-:W-:Y:S01]  /*6c90*/  ISETP.GE.AND P4, PT, R17, RZ, PT ;  /* 0x000000ff1100720c */ /* 0x000fe20003f86270 */
[--C-:B------:R-:W-:Y:S01]  /*6ca0*/  @!P5 IMAD.IADD R14, R14, 0x1, -R7.reuse ;  /* 0x000000010e0ed824 */ /* 0x100fe200078e0a07 */
[----:B------:R-:W-:Y:S01]  /*6cb0*/  ISETP.GT.U32.AND P5, PT, R7, R78, PT ;  /* 0x0000004e0700720c */ /* 0x000fe20003fa4070 */
[--C-:B------:R-:W-:Y:S01]  /*6cc0*/  @!P2 IMAD.IADD R12, R12, 0x1, -R7.reuse ;  /* 0x000000010c0ca824 */ /* 0x100fe200078e0a07 */
[----:B------:R-:W-:Y:S01]  /*6cd0*/  IABS R76, R13 ;  /* 0x0000000d004c7213 */ /* 0x000fe20000000000 */
[----:B------:R-:W-:Y:S01]  /*6ce0*/  @!P1 IMAD.MOV R26, RZ, RZ, -R26 ;  /* 0x000000ffff1a9224 */ /* 0x000fe200078e0a1a */
[----:B------:R-:W-:Y:S01]  /*6cf0*/  ISETP.GE.AND P2, PT, R19, RZ, PT ;  /* 0x000000ff1300720c */ /* 0x000fe20003f46270 */
[--C-:B------:R-:W-:Y:S01]  /*6d00*/  @!P6 IMAD.IADD R10, R10, 0x1, -R7.reuse ;  /* 0x000000010a0ae824 */ /* 0x100fe200078e0a07 */
[----:B------:R-:W-:Y:S01]  /*6d10*/  ISETP.GE.AND P6, PT, R21, RZ, PT ;  /* 0x000000ff1500720c */ /* 0x000fe20003fc6270 */
[----:B------:R-:W-:Y:S01]  /*6d20*/  @!P3 IMAD.IADD R80, R80, 0x1, -R7 ;  /* 0x000000015050b824 */ /* 0x000fe200078e0a07 */
[----:B------:R-:W-:Y:S01]  /*6d30*/  ISETP.GE.AND P3, PT, R23, RZ, PT ;  /* 0x000000ff1700720c */ /* 0x000fe20003f66270 */
[----:B------:R-:W-:Y:S01]  /*6d40*/  IMAD.HI.U32 R5, R4, R76, RZ ;  /* 0x0000004c04057227 */ /* 0x000fe200078e00ff */
[----:B------:R-:W-:-:S03]  /*6d50*/  ISETP.GT.U32.AND P1, PT, R7, R10, PT ;  /* 0x0000000a0700720c */ /* 0x000fc60003f24070 */
[----:B------:R-:W-:-:S04]  /*6d60*/  IMAD.HI.U32 R4, R4, R9, RZ ;  /* 0x0000000904047227 */ /* 0x000fc800078e00ff */
[----:B------:R-:W-:Y:S01]  /*6d70*/  @!P4 IMAD.MOV R22, RZ, RZ, -R22 ;  /* 0x000000ffff16c224 */ /* 0x000fe200078e0a16 */
[C---:B------:R-:W-:Y:S01]  /*6d80*/  ISETP.GT.U32.AND P4, PT, R7.reuse, R80, PT ;  /* 0x000000500700720c */ /* 0x040fe20003f84070 */
[----:B------:R-:W-:Y:S02]  /*6d90*/  @!P5 IMAD.IADD R78, R78, 0x1, -R7 ;  /* 0x000000014e4ed824 */ /* 0x000fe400078e0a07 */
[----:B------:R-:W-:Y:S02]  /*6da0*/  IMAD.MOV R5, RZ, RZ, -R5 ;  /* 0x000000ffff057224 */ /* 0x000fe400078e0a05 */
[----:B------:R-:W-:Y:S01]  /*6db0*/  IMAD.MOV R4, RZ, RZ, -R4 ;  /* 0x000000ffff047224 */ /* 0x000fe200078e0a04 */
[C---:B------:R-:W-:Y:S01]  /*6dc0*/  ISETP.GT.U32.AND P5, PT, R7.reuse, R78, PT ;  /* 0x0000004e0700720c */ /* 0x040fe20003fa4070 */
[C---:B------:R-:W-:Y:S02]  /*6dd0*/  IMAD R76, R7.reuse, R5, R76 ;  /* 0x00000005074c7224 */ /* 0x040fe400078e024c */
[----:B------:R-:W-:Y:S01]  /*6de0*/  @!P2 IMAD.MOV R18, RZ, RZ, -R18 ;  /* 0x000000ffff12a224 */ /* 0x000fe200078e0a12 */
[----:B------:R-:W-:Y:S01]  /*6df0*/  ISETP.GE.U32.AND P2, PT, R0, 0x7fffffd1, PT ;  /* 0x7fffffd10000780c */ /* 0x000fe20003f46070 */
[----:B------:R-:W-:-:S02]  /*6e00*/  IMAD R0, R7, R4, R9 ;  /* 0x0000000407007224 */ /* 0x000fc400078e0209 */
[----:B------:R-:W-:Y:S01]  /*6e10*/  @!P6 IMAD.MOV R14, RZ, RZ, -R14 ;  /* 0x000000ffff0ee224 */ /* 0x000fe200078e0a0e */
[C---:B------:R-:W-:Y:S01]  /*6e20*/  ISETP.GT.U32.AND P6, PT, R7.reuse, R76, PT ;  /* 0x0000004c0700720c */ /* 0x040fe20003fc4070 */
[--C-:B------:R-:W-:Y:S01]  /*6e30*/  @!P1 IMAD.IADD R10, R10, 0x1, -R7.reuse ;  /* 0x000000010a0a9824 */ /* 0x100fe200078e0a07 */
[----:B------:R-:W-:Y:S01]  /*6e40*/  ISETP.GT.U32.AND P1, PT, R7, R0, PT ;  /* 0x000000000700720c */ /* 0x000fe20003f24070 */
[--C-:B------:R-:W-:Y:S01]  /*6e50*/  @!P4 IMAD.IADD R80, R80, 0x1, -R7.reuse ;  /* 0x000000015050c824 */ /* 0x100fe200078e0a07 */
[----:B------:R-:W-:Y:S01]  /*6e60*/  ISETP.GE.AND P4, PT, R27, RZ, PT ;  /* 0x000000ff1b00720c */ /* 0x000fe20003f86270 */
[----:B------:R-:W-:Y:S01]  /*6e70*/  @!P3 IMAD.MOV R12, RZ, RZ, -R12 ;  /* 0x000000ffff0cb224 */ /* 0x000fe200078e0a0c */
[----:B------:R-:W-:Y:S01]  /*6e80*/  ISETP.GE.AND P3, PT, R25, RZ, PT ;  /* 0x000000ff1900720c */ /* 0x000fe20003f66270 */
[----:B------:R-:W-:Y:S02]  /*6e90*/  IMAD.MOV.U32 R4, RZ, RZ, 0x1f ;  /* 0x0000001fff047424 */ /* 0x000fe400078e00ff */
[--C-:B------:R-:W-:Y:S01]  /*6ea0*/  @!P5 IMAD.IADD R78, R78, 0x1, -R7.reuse ;  /* 0x000000014e4ed824 */ /* 0x100fe200078e0a07 */
[----:B------:R-:W-:Y:S01]  /*6eb0*/  ISETP.GE.AND P5, PT, R29, RZ, PT ;  /* 0x000000ff1d00720c */ /* 0x000fe20003fa6270 */
[----:B------:R-:W-:Y:S01]  /*6ec0*/  IMAD R9, R175, 0x3c, RZ ;  /* 0x0000003caf097824 */ /* 0x000fe200078e02ff */
[----:B------:R-:W-:Y:S01]  /*6ed0*/  IADD3 R2, R4, c[0x0][0x180], RZ ;  /* 0x0000600004027a10 */ /* 0x000fe20007ffe0ff */
[----:B------:R-:W-:-:S02]  /*6ee0*/  @!P6 IMAD.IADD R76, R76, 0x1, -R7 ;  /* 0x000000014c4ce824 */ /* 0x000fc400078e0a07 */
[----:B------:R-:W-:Y:S01]  /*6ef0*/  @!P1 IMAD.IADD R0, R0, 0x1, -R7 ;  /* 0x0000000100009824 */ /* 0x000fe200078e0a07 */
[----:B------:R-:W-:Y:S01]  /*6f00*/  ISETP.GT.AND P6, PT, R2, 0x1f, PT ;  /* 0x0000001f0200780c */ /* 0x000fe20003fc4270 */
[----:B------:R-:W-:Y:S01]  /*6f10*/  @!P4 IMAD.MOV R80, RZ, RZ, -R80 ;  /* 0x000000ffff50c224 */ /* 0x000fe200078e0a50 */
[----:B------:R-:W-:Y:S01]  /*6f20*/  ISETP.GE.AND P4, PT, R77, c[0x0][0x180], PT ;  /* 0x000060004d007a0c */ /* 0x000fe20003f86270 */
[----:B------:R-:W-:Y:S01]  /*6f30*/  @!P3 IMAD.MOV R10, RZ, RZ, -R10 ;  /* 0x000000ffff0ab224 */ /* 0x000fe200078e0a0a */
[----:B------:R-:W-:Y:S01]  /*6f40*/  SEL R5, RZ, 0x4, !P6 ;  /* 0x00000004ff057807 */ /* 0x000fe20007000000 */
[----:B------:R1:W-:Y:S01]  /*6f50*/  STL.64 [R1+0xe60], R2 ;  /* 0x000e600201007387 */ /* 0x0003e20000100a00 */
[----:B------:R-:W-:Y:S01]  /*6f60*/  ISETP.GT.U32.AND P1, PT, R7, R76, PT ;  /* 0x0000004c0700720c */ /* 0x000fe20003f24070 */
[----:B------:R-:W-:Y:S01]  /*6f70*/  @!P5 IMAD.MOV R78, RZ, RZ, -R78 ;  /* 0x000000ffff4ed224 */ /* 0x000fe200078e0a4e */
[----:B------:R-:W-:Y:S02]  /*6f80*/  IADD3 R4, P6, R9, R74, RZ ;  /* 0x0000004a09047210 */ /* 0x000fe40007fde0ff */
[----:B------:R-:W-:-:S02]  /*6f90*/  ISETP.GT.U32.AND P3, PT, R7, R0, PT ;  /* 0x000000000700720c */ /* 0x000fc40003f64070 */
[----:B------:R-:W-:Y:S02]  /*6fa0*/  SEL R9, R5, RZ, !P4 ;  /* 0x000000ff05097207 */ /* 0x000fe40006000000 */
[----:B------:R-:W-:Y:S02]  /*6fb0*/  ISETP.GE.AND P5, PT, R13, RZ, PT ;  /* 0x000000ff0d00720c */ /* 0x000fe40003fa6270 */
[----:B------:R-:W-:Y:S01]  /*6fc0*/  LEA.HI.X.SX32 R5, R31, R75, 0x2, P6 ;  /* 0x0000004b1f057211 */ /* 0x000fe200030f16ff */
[----:B-1----:R-:W-:Y:S01]  /*6fd0*/  IMAD R3, R175, 0x17, RZ ;  /* 0x00000017af037824 */ /* 0x002fe200078e02ff */
[----:B------:R-:W-:Y:S01]  /*6fe0*/  ISETP.GE.AND P6, PT, R11, RZ, PT ;  /* 0x000000ff0b00720c */ /* 0x000fe20003fc6270 */
[--C-:B------:R-:W-:Y:S01]  /*6ff0*/  @!P1 IMAD.IADD R76, R76, 0x1, -R7.reuse ;  /* 0x000000014c4c9824 */ /* 0x100fe200078e0a07 */
[--C-:B------:R-:W-:Y:S01]  /*7000*/  SHF.R.U32.HI R13, RZ, 0xc, R6.reuse ;  /* 0x0000000cff0d7819 */ /* 0x100fe20000011606 */
[----:B------:R1:W-:Y:S01]  /*7010*/  LDGSTS.E [R173+0x11e00], [R4.64], !P2 ;  /* 0x11e0000004ad7fae */ /* 0x0003e2000d121844 */
[----:B------:R-:W-:Y:S01]  /*7020*/  ISETP.NE.U32.AND P4, PT, R9, RZ, PT ;  /* 0x000000ff0900720c */ /* 0x000fe20003f85070 */
[----:B------:R-:W-:Y:S01]  /*7030*/  @!P3 IMAD.IADD R0, R0, 0x1, -R7 ;  /* 0x000000010000b824 */ /* 0x000fe200078e0a07 */
[----:B------:R-:W-:Y:S01]  /*7040*/  SHF.R.U32.HI R7, RZ, 0x8, R6 ;  /* 0x00000008ff077819 */ /* 0x000fe20000011606 */
[----:B------:R-:W-:Y:S01]  /*7050*/  IMAD R2, R175, 0x1b, RZ ;  /* 0x0000001baf027824 */ /* 0x000fe200078e02ff */
[----:B------:R-:W-:Y:S01]  /*7060*/  ISETP.NE.AND P3, PT, RZ, c[0x0][0x17c], PT ;  /* 0x00005f00ff007a0c */ /* 0x000fe20003f65270 */
[----:B------:R-:W-:Y:S01]  /*7070*/  @!P5 IMAD.MOV R76, RZ, RZ, -R76 ;  /* 0x000000ffff4cd224 */ /* 0x000fe200078e0a4c */
[----:B------:R-:W-:-:S02]  /*7080*/  SHF.R.U32.HI R6, RZ, 0x4, R6 ;  /* 0x00000004ff067819 */ /* 0x000fc40000011606 */
[----:B------:R-:W-:Y:S01]  /*7090*/  LOP3.LUT P1, RZ, R13, 0x1, RZ, 0xc0, !PT ;  /* 0x000000010dff7812 */ /* 0x000fe2000782c0ff */
[----:B------:R-:W-:Y:S01]  /*70a0*/  @!P6 IMAD.MOV R0, RZ, RZ, -R0 ;  /* 0x000000ffff00e224 */ /* 0x000fe200078e0a00 */
[----:B------:R-:W-:Y:S02]  /*70b0*/  LOP3.LUT P5, RZ, R7, 0x1, RZ, 0xc0, !PT ;  /* 0x0000000107ff7812 */ /* 0x000fe400078ac0ff */
[----:B------:R-:W-:Y:S02]  /*70c0*/  LOP3.LUT P6, RZ, R6, 0x1, RZ, 0xc0, !PT ;  /* 0x0000000106ff7812 */ /* 0x000fe400078cc0ff */
[C---:B------:R-:W-:Y:S02]  /*70d0*/  SEL R19, R79.reuse, R132, !P3 ;  /* 0x000000844f137207 */ /* 0x040fe40005800000 */
[C---:B------:R-:W-:Y:S02]  /*70e0*/  SEL R21, R79.reuse, R134, !P3 ;  /* 0x000000864f157207 */ /* 0x040fe40005800000 */
[----:B------:R-:W-:Y:S01]  /*70f0*/  SEL R23, R79, R136, !P3 ;  /* 0x000000884f177207 */ /* 0x000fe20005800000 */
[----:B------:R-:W-:Y:S01]  /*7100*/  IMAD R19, R19, c[0x0][0x190], RZ ;  /* 0x0000640013137a24 */ /* 0x000fe200078e02ff */
        /* <DEDUP_REMOVED lines=38> */
[C---:B------:R-:W-:Y:S01]  /*7370*/  SEL R7, R79.reuse, R62, !P3 ;  /* 0x0000003e4f077207 */ /* 0x040fe20005800000 */
[----:B------:R-:W-:Y:S01]  /*7380*/  IMAD R8, R8, c[0x0][0x190], RZ ;  /* 0x0000640008087a24 */ /* 0x000fe200078e02ff */
[C---:B------:R-:W-:Y:S01]  /*7390*/  SEL R9, R79.reuse, R64, !P3 ;  /* 0x000000404f097207 */ /* 0x040fe20005800000 */
        /* <DEDUP_REMOVED lines=89> */
[----:B------:R-:W-:Y:S01]  /*7930*/  SEL R136, R79, R69, !P3 ;  /* 0x000000454f887207 */ /* 0x000fe20005800000 */
[----:B------:R-:W-:Y:S01]  /*7940*/  IMAD R69, R175, 0x6c, RZ ;  /* 0x0000006caf457824 */ /* 0x000fe200078e02ff */
[C---:B------:R-:W-:Y:S01]  /*7950*/  SEL R135, R79.reuse, R135, !P3 ;  /* 0x000000874f877207 */ /* 0x040fe20005800000 */
[----:B------:R-:W-:Y:S01]  /*7960*/  IMAD R138, R138, c[0x0][0x190], RZ ;  /* 0x000064008a8a7a24 */ /* 0x000fe200078e02ff */
[----:B------:R-:W-:Y:S01]  /*7970*/  SEL R134, R79, R71, !P3 ;  /* 0x000000474f867207 */ /* 0x000fe20005800000 */
[----:B------:R-:W-:Y:S01]  /*7980*/  IMAD R71, R175, 0x5c, RZ ;  /* 0x0000005caf477824 */ /* 0x000fe200078e02ff */
[----:B------:R-:W-:Y:S01]  /*7990*/  SEL R133, R79, R133, !P3 ;  /* 0x000000854f857207 */ /* 0x000fe20005800000 */
[----:B------:R-:W-:Y:S01]  /*79a0*/  IMAD R137, R137, c[0x0][0x190], RZ ;  /* 0x0000640089897a24 */ /* 0x000fe200078e02ff */
[----:B------:R-:W-:Y:S01]  /*79b0*/  SEL R132, R79, R73, !P3 ;  /* 0x000000494f847207 */ /* 0x000fe20005800000 */
[----:B------:R-:W-:Y:S01]  /*79c0*/  IMAD R73, R175, 0x4c, RZ ;  /* 0x0000004caf497824 */ /* 0x000fe200078e02ff */
        /* <DEDUP_REMOVED lines=101> */
[----:B------:R-:W-:Y:S01]  /*8020*/  IMAD R10, R175, 0x13, RZ ;  /* 0x00000013af0a7824 */ /* 0x000fe200078e02ff */
        /* <DEDUP_REMOVED lines=8> */
[----:B------:R-:W-:Y:S01]  /*80b0*/  CS2R R244, SRZ ;  /* 0x0000000000f47805 */ /* 0x000fe2000001ff00 */
[----:B------:R-:W-:Y:S01]  /*80c0*/  IMAD R89, R89, c[0x0][0x190], RZ ;  /* 0x0000640059597a24 */ /* 0x000fe200078e02ff */
[----:B------:R-:W-:Y:S01]  /*80d0*/  CS2R R246, SRZ ;  /* 0x0000000000f67805 */ /* 0x000fe2000001ff00 */
[----:B------:R-:W-:Y:S01]  /*80e0*/  IMAD R85, R85, c[0x0][0x190], RZ ;  /* 0x0000640055557a24 */ /* 0x000fe200078e02ff */
[----:B------:R-:W-:Y:S01]  /*80f0*/  LEA R77, P2, R0, c[0x0][0x168], 0x2 ;  /* 0x00005a00004d7a11 */ /* 0x000fe200078410ff */
[----:B------:R-:W-:Y:S01]  /*8100*/  IMAD R81, R81, c[0x0][0x190], RZ ;  /* 0x0000640051517a24 */ /* 0x000fe200078e02ff */
[----:B------:R-:W-:Y:S01]  /*8110*/  CS2R R228, SRZ ;  /* 0x0000000000e47805 */ /* 0x000fe2000001ff00 */
[----:B------:R-:W-:Y:S01]  /*8120*/  IMAD R80, R80, c[0x0][0x190], RZ ;  /* 0x0000640050507a24 */ /* 0x000fe200078e02ff */
[----:B------:R-:W-:Y:S01]  /*8130*/  LEA.HI.X.SX32 R0, R0, c[0x0][0x16c], 0x2, P2 ;  /* 0x00005b0000007a11 */ /* 0x000fe200010f16ff */
[----:B------:R-:W-:Y:S01]  /*8140*/  IMAD R78, R78, c[0x0][0x190], RZ ;  /* 0x000064004e4e7a24 */ /* 0x000fe200078e02ff */
[-C--:B------:R-:W-:Y:S01]  /*8150*/  IADD3 R72, P2, R73, R74.reuse, RZ ;  /* 0x0000004a49487210 */ /* 0x080fe20007f5e0ff */
[----:B------:R-:W-:Y:S01]  /*8160*/  IMAD R76, R76, c[0x0][0x190], RZ ;  /* 0x000064004c4c7a24 */ /* 0x000fe200078e02ff */
[----:B-1----:R-:W-:Y:S01]  /*8170*/  LEA R4, P3, R8, R77, 0x2 ;  /* 0x0000004d08047211 */ /* 0x002fe200078610ff */
[----:B------:R-:W-:Y:S01]  /*8180*/  IMAD R79, R79, c[0x0][0x190], RZ ;  /* 0x000064004f4f7a24 */ /* 0x000fe200078e02ff */
[-C--:B------:R-:W-:Y:S01]  /*8190*/  LEA.HI.X.SX32 R73, R10, R75.reuse, 0x2, P2 ;  /* 0x0000004b0a497211 */ /* 0x080fe200010f16ff */
[----:B------:R-:W-:Y:S01]  /*81a0*/  CS2R R230, SRZ ;  /* 0x0000000000e67805 */ /* 0x000fe2000001ff00 */
[----:B------:R-:W-:Y:S01]  /*81b0*/  IADD3 R70, P2, R71, R74, RZ ;  /* 0x0000004a47467210 */ /* 0x000fe20007f5e0ff */
[----:B------:R-:W-:Y:S01]  /*81c0*/  CS2R R224, SRZ ;  /* 0x0000000000e07805 */ /* 0x000fe2000001ff00 */
[----:B------:R-:W-:Y:S01]  /*81d0*/  LEA.HI.X.SX32 R5, R8, R0, 0x2, P3 ;  /* 0x0000000008057211 */ /* 0x000fe200018f16ff */
[----:B------:R-:W-:Y:S01]  /*81e0*/  CS2R R226, SRZ ;  /* 0x0000000000e27805 */ /* 0x000fe2000001ff00 */
[----:B------:R-:W-:Y:S01]  /*81f0*/  LEA.HI.X.SX32 R71, R3, R75, 0x2, P2 ;  /* 0x0000004b03477211 */ /* 0x000fe200010f16ff */
[----:B------:R-:W-:Y:S01]  /*8200*/  CS2R R220, SRZ ;  /* 0x0000000000dc7805 */ /* 0x000fe2000001ff00 */
[----:B------:R-:W-:Y:S01]  /*8210*/  IADD3 R68, P2, R69, R74, RZ ;  /* 0x0000004a45447210 */ /* 0x000fe20007f5e0ff */
[----:B------:R-:W-:Y:S01]  /*8220*/  STL.64 [R1+0xe68], R4 ;  /* 0x000e680401007387 */ /* 0x000fe20000100a00 */
[C---:B------:R-:W-:Y:S01]  /*8230*/  LEA R8, P3, R9.reuse, R77, 0x2 ;  /* 0x0000004d09087211 */ /* 0x040fe200078610ff */
[----:B------:R-:W-:Y:S01]  /*8240*/  CS2R R222, SRZ ;  /* 0x0000000000de7805 */ /* 0x000fe2000001ff00 */
[----:B------:R-:W-:Y:S01]  /*8250*/  LEA.HI.X.SX32 R69, R2, R75, 0x2, P2 ;  /* 0x0000004b02457211 */ /* 0x000fe200010f16ff */
[----:B------:R-:W-:Y:S01]  /*8260*/  CS2R R216, SRZ ;  /* 0x0000000000d87805 */ /* 0x000fe2000001ff00 */
[CC--:B------:R-:W-:Y:S01]  /*8270*/  LEA R2, P2, R6.reuse, R77.reuse, 0x2 ;  /* 0x0000004d06027211 */ /* 0x0c0fe200078410ff */
[----:B------:R-:W-:Y:S01]  /*8280*/  CS2R R218, SRZ ;  /* 0x0000000000da7805 */ /* 0x000fe2000001ff00 */
[-C--:B------:R-:W-:Y:S01]  /*8290*/  LEA.HI.X.SX32 R9, R9, R0.reuse, 0x2, P3 ;  /* 0x0000000009097211 */ /* 0x080fe200018f16ff */
[----:B------:R-:W-:Y:S01]  /*82a0*/  CS2R R212, SRZ ;  /* 0x0000000000d47805 */ /* 0x000fe2000001ff00 */
[-C--:B------:R-:W-:Y:S01]  /*82b0*/  LEA.HI.X.SX32 R3, R6, R0.reuse, 0x2, P2 ;  /* 0x0000000006037211 */ /* 0x080fe200010f16ff */
[----:B------:R-:W-:Y:S01]  /*82c0*/  CS2R R214, SRZ ;  /* 0x0000000000d67805 */ /* 0x000fe2000001ff00 */
[-C--:B------:R-:W-:Y:S01]  /*82d0*/  LEA R6, P2, R7, R77.reuse, 0x2 ;  /* 0x0000004d07067211 */ /* 0x080fe200078410ff */
[----:B------:R-:W-:Y:S01]  /*82e0*/  CS2R R208, SRZ ;  /* 0x0000000000d07805 */ /* 0x000fe2000001ff00 */
[-C--:B------:R-:W-:Y:S01]  /*82f0*/  LEA R12, P3, R13, R77.reuse, 0x2 ;  /* 0x0000004d0d0c7211 */ /* 0x080fe200078610ff */
[----:B------:R1:W-:Y:S01]  /*8300*/  STL.64 [R1+0x828], R2 ;  /* 0x0008280201007387 */ /* 0x0003e20000100a00 */
[-C--:B------:R-:W-:Y:S01]  /*8310*/  LEA.HI.X.SX32 R7, R7, R0.reuse, 0x2, P2 ;  /* 0x0000000007077211 */ /* 0x080fe200010f16ff */
[----:B------:R-:W-:Y:S01]  /*8320*/  CS2R R210, SRZ ;  /* 0x0000000000d27805 */ /* 0x000fe2000001ff00 */
[-C--:B------:R-:W-:Y:S01]  /*8330*/  LEA R10, P2, R11, R77.reuse, 0x2 ;  /* 0x0000004d0b0a7211 */ /* 0x080fe200078410ff */
[----:B------:R-:W-:Y:S01]  /*8340*/  CS2R R204, SRZ ;  /* 0x0000000000cc7805 */ /* 0x000fe2000001ff00 */
[-C--:B------:R-:W-:Y:S01]  /*8350*/  LEA.HI.X.SX32 R13, R13, R0.reuse, 0x2, P3 ;  /* 0x000000000d0d7211 */ /* 0x080fe200018f16ff */
[----:B------:R-:W-:Y:S01]  /*8360*/  STL.64 [R1+0xde0], R6 ;  /* 0x000de00601007387 */ /* 0x000fe20000100a00 */
[-C--:B------:R-:W-:Y:S01]  /*8370*/  LEA.HI.X.SX32 R11, R11, R0.reuse, 0x2, P2 ;  /* 0x000000000b0b7211 */ /* 0x080fe200010f16ff */
[----:B------:R-:W-:Y:S01]  /*8380*/  CS2R R206, SRZ ;  /* 0x0000000000ce7805 */ /* 0x000fe2000001ff00 */
[-C--:B------:R-:W-:Y:S01]  /*8390*/  LEA R14, P2, R15, R77.reuse, 0x2 ;  /* 0x0000004d0f0e7211 */ /* 0x080fe200078410ff */
[----:B------:R-:W-:Y:S01]  /*83a0*/  STL.64 [R1+0xe70], R8 ;  /* 0x000e700801007387 */ /* 0x000fe20000100a00 */
[-C--:B------:R-:W-:Y:S01]  /*83b0*/  LEA R16, P3, R17, R77.reuse, 0x2 ;  /* 0x0000004d11107211 */ /* 0x080fe200078610ff */
[----:B------:R-:W-:Y:S01]  /*83c0*/  CS2R R200, SRZ ;  /* 0x0000000000c87805 */ /* 0x000fe2000001ff00 */
[-C--:B------:R-:W-:Y:S01]  /*83d0*/  LEA.HI.X.SX32 R15, R15, R0.reuse, 0x2, P2 ;  /* 0x000000000f0f7211 */ /* 0x080fe200010f16ff */
        /* <DEDUP_REMOVED lines=55> */
[----:B------:R-:W-:Y:S01]  /*8750*/  LEA.HI.X.SX32 R43, R43, R0, 0x2, P2 ;  /* 0x000000002b2b7211 */ /* 0x000fe200010f16ff */
[----:B------:R-:W-:Y:S01]  /*8760*/  STL.64 [R1+0xe20], R38 ;  /* 0x000e202601007387 */ /* 0x000fe20000100a00 */
[----:B------:R-:W-:-:S02]  /*8770*/  LEA R46, P2, R47, R77, 0x2 ;  /* 0x0000004d2f2e7211 */ /* 0x000fc400078410ff */
[-C--:B------:R-:W-:Y:S01]  /*8780*/  LEA.HI.X.SX32 R45, R45, R0.reuse, 0x2, P3 ;  /* 0x000000002d2d7211 */ /* 0x080fe200018f16ff */
[----:B------:R-:W-:Y:S01]  /*8790*/  STL.64 [R1+0xeb0], R40 ;  /* 0x000eb02801007387 */ /* 0x000fe20000100a00 */
[-C--:B------:R-:W-:Y:S02]  /*87a0*/  LEA R48, P3, R49, R77.reuse, 0x2 ;  /* 0x0000004d31307211 */ /* 0x080fe400078610ff */
[-C--:B------:R-:W-:Y:S01]  /*87b0*/  LEA.HI.X.SX32 R47, R47, R0.reuse, 0x2, P2 ;  /* 0x000000002f2f7211 */ /* 0x080fe200010f16ff */
[----:B------:R-:W-:Y:S01]  /*87c0*/  STL.64 [R1+0xe28], R42 ;  /* 0x000e282a01007387 */ /* 0x000fe20000100a00 */
[-C--:B------:R-:W-:Y:S02]  /*87d0*/  LEA R50, P2, R51, R77.reuse, 0x2 ;  /* 0x0000004d33327211 */ /* 0x080fe400078410ff */
        /* <DEDUP_REMOVED lines=32> */
[CC--:B------:R-:W-:Y:S02]  /*89e0*/  LEA R236, P3, R169.reuse, R77.reuse, 0x2 ;  /* 0x0000004da9ec7211 */ /* 0x0c0fe400078610ff */
        /* <DEDUP_REMOVED lines=9> */
[CC--:B------:R-:W-:Y:S01]  /*8a80*/  LEA R242, P2, R166.reuse, R77.reuse, 0x2 ;  /* 0x0000004da6f27211 */ /* 0x0c0fe200078410ff */
[----:B------:R-:W-:Y:S01]  /*8a90*/  CS2R R168, SRZ ;  /* 0x0000000000a87805 */ /* 0x000fe2000001ff00 */
[-C--:B------:R-:W-:Y:S01]  /*8aa0*/  LEA.HI.X.SX32 R241, R167, R0.reuse, 0x2, P3 ;  /* 0x00000000a7f17211 */ /* 0x080fe200018f16ff */
[----:B------:R-:W-:Y:S01]  /*8ab0*/  STL.64 [R1+0xef8], R236 ;  /* 0x000ef8ec01007387 */ /* 0x000fe20000100a00 */
[CC--:B------:R-:W-:Y:S02]  /*8ac0*/  LEA R176, P3, R165.reuse, R77.reuse, 0x2 ;  /* 0x0000004da5b07211 */ /* 0x0c0fe400078610ff */
[-C--:B------:R-:W-:Y:S01]  /*8ad0*/  LEA.HI.X.SX32 R243, R166, R0.reuse, 0x2, P2 ;  /* 0x00000000a6f37211 */ /* 0x080fe200010f16ff */
[----:B------:R-:W-:Y:S01]  /*8ae0*/  STL.64 [R1+0xf00], R238 ;  /* 0x000f00ee01007387 */ /* 0x000fe20000100a00 */
[C---:B-1----:R-:W-:Y:S01]  /*8af0*/  LEA R2, P2, R164.reuse, R77, 0x2 ;  /* 0x0000004da4027211 */ /* 0x042fe200078410ff */
[----:B------:R-:W-:Y:S01]  /*8b00*/  CS2R R166, SRZ ;  /* 0x0000000000a67805 */ /* 0x000fe2000001ff00 */
[-C--:B------:R-:W-:Y:S01]  /*8b10*/  LEA.HI.X.SX32 R177, R165, R0.reuse, 0x2, P3 ;  /* 0x00000000a5b17211 */ /* 0x080fe200018f16ff */
[----:B------:R-:W-:Y:S01]  /*8b20*/  STL.64 [R1+0xf08], R240 ;  /* 0x000f08f001007387 */ /* 0x000fe20000100a00 */
[----:B------:R-:W-:-:S02]  /*8b30*/  LEA.HI.X.SX32 R3, R164, R0, 0x2, P2 ;  /* 0x00000000a4037211 */ /* 0x000fc400010f16ff */
[CC--:B------:R-:W-:Y:S01]  /*8b40*/  LEA R4, P3, R163.reuse, R77.reuse, 0x2 ;  /* 0x0000004da3047211 */ /* 0x0c0fe200078610ff */
[----:B------:R-:W-:Y:S01]  /*8b50*/  STL.64 [R1+0xf10], R242 ;  /* 0x000f10f201007387 */ /* 0x000fe20000100a00 */
[----:B------:R-:W-:Y:S02]  /*8b60*/  CS2R R164, SRZ ;  /* 0x0000000000a47805 */ /* 0x000fe4000001ff00 */
[----:B------:R-:W-:Y:S01]  /*8b70*/  LEA.HI.X.SX32 R5, R163, R0, 0x2, P3 ;  /* 0x00000000a3057211 */ /* 0x000fe200018f16ff */
[----:B------:R1:W-:Y:S04]  /*8b80*/  STL.64 [R1+0x20], R176 ;  /* 0x000020b001007387 */ /* 0x0003e80000100a00 */
[----:B------:R2:W-:Y:S04]  /*8b90*/  STL.64 [R1+0x28], R2 ;  /* 0x0000280201007387 */ /* 0x0005e80000100a00 */
[----:B------:R3:W-:Y:S04]  /*8ba0*/  STL.64 [R1+0x290], R4 ;  /* 0x0002900401007387 */ /* 0x0007e80000100a00 */
[----:B------:R4:W-:Y:S01]  /*8bb0*/  LDGSTS.E [R173+0x12600], [R72.64], P1 ;  /* 0x1260000048ad7fae */ /* 0x0009e20008921844 */
[----:B-1----:R-:W-:Y:S01]  /*8bc0*/  CS2R R176, SRZ ;  /* 0x0000000000b07805 */ /* 0x002fe2000001ff00 */
[----:B--2---:R-:W-:-:S02]  /*8bd0*/  LEA R2, P2, R162, R77, 0x2 ;  /* 0x0000004da2027211 */ /* 0x004fc400078410ff */
[----:B------:R1:W-:Y:S02]  /*8be0*/  LDGSTS.E [R173+0x12e00], [R70.64], P5 ;  /* 0x12e0000046ad7fae */ /* 0x0003e4000a921844 */
[-C--:B------:R-:W-:Y:S02]  /*8bf0*/  LEA.HI.X.SX32 R3, R162, R0.reuse, 0x2, P2 ;  /* 0x00000000a2037211 */ /* 0x080fe400010f16ff */
[----:B------:R2:W-:Y:S01]  /*8c00*/  LDGSTS.E [R173+0x13600], [R68.64], P6 ;  /* 0x1360000044ad7fae */ /* 0x0005e2000b121844 */
[CC--:B---3--:R-:W-:Y:S01]  /*8c10*/  LEA R4, P3, R161.reuse, R77.reuse, 0x2 ;  /* 0x0000004da1047211 */ /* 0x0c8fe200078610ff */
[----:B------:R-:W-:Y:S01]  /*8c20*/  CS2R R162, SRZ ;  /* 0x0000000000a27805 */ /* 0x000fe2000001ff00 */
[----:B----4-:R-:W-:Y:S01]  /*8c30*/  CS2R R72, SRZ ;  /* 0x0000000000487805 */ /* 0x010fe2000001ff00 */
[----:B------:R3:W-:Y:S01]  /*8c40*/  STL.64 [R1+0x298], R2 ;  /* 0x0002980201007387 */ /* 0x0007e20000100a00 */
[----:B------:R-:W-:Y:S02]  /*8c50*/  LEA.HI.X.SX32 R5, R161, R0, 0x2, P3 ;  /* 0x00000000a1057211 */ /* 0x000fe400018f16ff */
[----:B------:R-:W-:Y:S01]  /*8c60*/  LEA R242, P3, R159, R77, 0x2 ;  /* 0x0000004d9ff27211 */ /* 0x000fe200078610ff */
[----:B-1----:R-:W-:-:S02]  /*8c70*/  CS2R R70, SRZ ;  /* 0x0000000000467805 */ /* 0x002fc4000001ff00 */
[----:B------:R-:W-:Y:S01]  /*8c80*/  STL.64 [R1+0x2d0], R4 ;  /* 0x0002d00401007387 */ /* 0x000fe20000100a00 */
[-C--:B------:R-:W-:Y:S01]  /*8c90*/  LEA.HI.X.SX32 R243, R159, R0.reuse, 0x2, P3 ;  /* 0x000000009ff37211 */ /* 0x080fe200018f16ff */
[----:B--2---:R-:W-:Y:S01]  /*8ca0*/  CS2R R68, SRZ ;  /* 0x0000000000447805 */ /* 0x004fe2000001ff00 */
[CC--:B------:R-:W-:Y:S02]  /*8cb0*/  LEA R240, P3, R157.reuse, R77.reuse, 0x2 ;  /* 0x0000004d9df07211 */ /* 0x0c0fe400078610ff */
[CC--:B---3--:R-:W-:Y:S02]  /*8cc0*/  LEA R2, P2, R160.reuse, R77.reuse, 0x2 ;  /* 0x0000004da0027211 */ /* 0x0c8fe400078410ff */
[-C--:B------:R-:W-:Y:S02]  /*8cd0*/  LEA.HI.X.SX32 R241, R157, R0.reuse, 0x2, P3 ;  /* 0x000000009df17211 */ /* 0x080fe400018f16ff */
[----:B------:R-:W-:Y:S02]  /*8ce0*/  LEA.HI.X.SX32 R3, R160, R0, 0x2, P2 ;  /* 0x00000000a0037211 */ /* 0x000fe400010f16ff */
[----:B------:R-:W-:Y:S01]  /*8cf0*/  LEA R238, P3, R155, R77, 0x2 ;  /* 0x0000004d9bee7211 */ /* 0x000fe200078610ff */
[----:B------:R-:W-:-:S02]  /*8d00*/  CS2R R160, SRZ ;  /* 0x0000000000a07805 */ /* 0x000fc4000001ff00 */
[----:B------:R1:W-:Y:S01]  /*8d10*/  STL.64 [R1+0x2d8], R2 ;  /* 0x0002d80201007387 */ /* 0x0003e20000100a00 */
[-C--:B------:R-:W-:Y:S02]  /*8d20*/  LEA.HI.X.SX32 R239, R155, R0.reuse, 0x2, P3 ;  /* 0x000000009bef7211 */ /* 0x080fe400018f16ff */
[CC--:B------:R-:W-:Y:S01]  /*8d30*/  LEA R64, P3, R153.reuse, R77.reuse, 0x2 ;  /* 0x0000004d99407211 */ /* 0x0c0fe200078610ff */
[----:B------:R-:W-:Y:S03]  /*8d40*/  STL.64 [R1+0x2e0], R242 ;  /* 0x0002e0f201007387 */ /* 0x000fe60000100a00 */
[----:B------:R-:W-:Y:S01]  /*8d50*/  LEA.HI.X.SX32 R65, R153, R0, 0x2, P3 ;  /* 0x0000000099417211 */ /* 0x000fe200018f16ff */
[----:B------:R2:W-:Y:S01]  /*8d60*/  STL.64 [R1+0xf28], R242 ;  /* 0x000f28f201007387 */ /* 0x0005e20000100a00 */
[-C--:B------:R-:W-:Y:S02]  /*8d70*/  LEA R232, P3, R151, R77.reuse, 0x2 ;  /* 0x0000004d97e87211 */ /* 0x080fe400078610ff */
[----:B-1----:R-:W-:-:S02]  /*8d80*/  LEA R2, P2, R158, R77, 0x2 ;  /* 0x0000004d9e027211 */ /* 0x002fc400078410ff */
[-C--:B------:R-:W-:Y:S02]  /*8d90*/  LEA.HI.X.SX32 R233, R151, R0.reuse, 0x2, P3 ;  /* 0x0000000097e97211 */ /* 0x080fe400018f16ff */
[-C--:B------:R-:W-:Y:S02]  /*8da0*/  LEA.HI.X.SX32 R3, R158, R0.reuse, 0x2, P2 ;  /* 0x000000009e037211 */ /* 0x080fe400010f16ff */
[CC--:B------:R-:W-:Y:S01]  /*8db0*/  LEA R234, P3, R149.reuse, R77.reuse, 0x2 ;  /* 0x0000004d95ea7211 */ /* 0x0c0fe200078610ff */
[----:B------:R-:W-:Y:S02]  /*8dc0*/  CS2R R158, SRZ ;  /* 0x00000000009e7805 */ /* 0x000fe4000001ff00 */
[----:B------:R1:W-:Y:S01]  /*8dd0*/  STL.64 [R1+0x2e8], R2 ;  /* 0x0002e80201007387 */ /* 0x0003e20000100a00 */
[-C--:B------:R-:W-:Y:S02]  /*8de0*/  LEA.HI.X.SX32 R235, R149, R0.reuse, 0x2, P3 ;  /* 0x0000000095eb7211 */ /* 0x080fe400018f16ff */
[CC--:B------:R-:W-:Y:S01]  /*8df0*/  LEA R236, P3, R147.reuse, R77.reuse, 0x2 ;  /* 0x0000004d93ec7211 */ /* 0x0c0fe200078610ff */
[----:B------:R-:W-:Y:S03]  /*8e00*/  STL.64 [R1+0x300], R240 ;  /* 0x000300f001007387 */ /* 0x000fe60000100a00 */
[----:B------:R-:W-:Y:S01]  /*8e10*/  LEA.HI.X.SX32 R237, R147, R0, 0x2, P3 ;  /* 0x0000000093ed7211 */ /* 0x000fe200018f16ff */
[----:B------:R3:W-:Y:S01]  /*8e20*/  STL.64 [R1+0xf20], R240 ;  /* 0x000f20f001007387 */ /* 0x0007e20000100a00 */
[----:B--2---:R-:W-:-:S02]  /*8e30*/  LEA R242, P3, R145, R77, 0x2 ;  /* 0x0000004d91f27211 */ /* 0x004fc400078610ff */
[CC--:B-1----:R-:W-:Y:S02]  /*8e40*/  LEA R2, P2, R156.reuse, R77.reuse, 0x2 ;  /* 0x0000004d9c027211 */ /* 0x0c2fe400078410ff */
[-C--:B------:R-:W-:Y:S02]  /*8e50*/  LEA.HI.X.SX32 R243, R145, R0.reuse, 0x2, P3 ;  /* 0x0000000091f37211 */ /* 0x080fe400018f16ff */
[-C--:B------:R-:W-:Y:S02]  /*8e60*/  LEA.HI.X.SX32 R3, R156, R0.reuse, 0x2, P2 ;  /* 0x000000009c037211 */ /* 0x080fe400010f16ff */
[----:B------:R-:W-:Y:S01]  /*8e70*/  CS2R R156, SRZ ;  /* 0x00000000009c7805 */ /* 0x000fe2000001ff00 */
[C---:B---3--:R-:W-:Y:S02]  /*8e80*/  LEA R240, P3, R143.reuse, R77, 0x2 ;  /* 0x0000004d8ff07211 */ /* 0x048fe400078610ff */
[----:B------:R1:W-:Y:S02]  /*8e90*/  STL.64 [R1+0x308], R2 ;  /* 0x0003080201007387 */ /* 0x0003e40000100a00 */
[----:B------:R-:W-:-:S02]  /*8ea0*/  LEA.HI.X.SX32 R241, R143, R0, 0x2, P3 ;  /* 0x000000008ff17211 */ /* 0x000fc400018f16ff */
[----:B------:R-:W-:Y:S04]  /*8eb0*/  STL.64 [R1+0x310], R238 ;  /* 0x000310ee01007387 */ /* 0x000fe80000100a00 */
[----:B------:R2:W-:Y:S01]  /*8ec0*/  STL.64 [R1+0xf18], R238 ;  /* 0x000f18ee01007387 */ /* 0x0005e20000100a00 */
[----:B-1----:R-:W-:-:S04]  /*8ed0*/  LEA R2, P2, R154, R77, 0x2 ;  /* 0x0000004d9a027211 */ /* 0x002fc800078410ff */
[-C--:B------:R-:W-:Y:S02]  /*8ee0*/  LEA.HI.X.SX32 R3, R154, R0.reuse, 0x2, P2 ;  /* 0x000000009a037211 */ /* 0x080fe400010f16ff */
[----:B------:R-:W-:Y:S01]  /*8ef0*/  CS2R R154, SRZ ;  /* 0x00000000009a7805 */ /* 0x000fe2000001ff00 */
[CC--:B--2---:R-:W-:Y:S02]  /*8f00*/  LEA R238, P3, R141.reuse, R77.reuse, 0x2 ;  /* 0x0000004d8dee7211 */ /* 0x0c4fe400078610ff */
[----:B------:R1:W-:Y:S02]  /*8f10*/  STL.64 [R1+0x318], R2 ;  /* 0x0003180201007387 */ /* 0x0003e40000100a00 */
[----:B------:R-:W-:Y:S02]  /*8f20*/  LEA.HI.X.SX32 R239, R141, R0, 0x2, P3 ;  /* 0x000000008def7211 */ /* 0x000fe400018f16ff */
[----:B------:R-:W-:Y:S01]  /*8f30*/  STL.64 [R1+0x320], R64 ;  /* 0x0003204001007387 */ /* 0x000fe20000100a00 */
[----:B-1----:R-:W-:-:S04]  /*8f40*/  LEA R2, P2, R152, R77, 0x2 ;  /* 0x0000004d98027211 */ /* 0x002fc800078410ff */
[----:B------:R-:W-:Y:S02]  /*8f50*/  LEA.HI.X.SX32 R3, R152, R0, 0x2, P2 ;  /* 0x0000000098037211 */ /* 0x000fe400010f16ff */
[----:B------:R-:W-:-:S03]  /*8f60*/  CS2R R152, SRZ ;  /* 0x0000000000987805 */ /* 0x000fc6000001ff00 */
[----:B------:R1:W-:Y:S04]  /*8f70*/  STL.64 [R1+0x328], R2 ;  /* 0x0003280201007387 */ /* 0x0003e80000100a00 */
        /* <DEDUP_REMOVED lines=22> */
[-C--:B------:R-:W-:Y:S02]  /*90e0*/  LEA.HI.X.SX32 R3, R142, R0.reuse, 0x2, P2 ;  /* 0x000000008e037211 */ /* 0x080fe400010f16ff */
[CC--:B------:R-:W-:Y:S01]  /*90f0*/  LEA R4, P2, R140.reuse, R77.reuse, 0x2 ;  /* 0x0000004d8c047211 */ /* 0x0c0fe200078410ff */
[----:B------:R-:W-:Y:S02]  /*9100*/  CS2R R142, SRZ ;  /* 0x00000000008e7805 */ /* 0x000fe4000001ff00 */
[----:B------:R1:W-:Y:S01]  /*9110*/  STL.64 [R1+0x378], R2 ;  /* 0x0003780201007387 */ /* 0x0003e20000100a00 */
[----:B------:R-:W-:Y:S02]  /*9120*/  LEA.HI.X.SX32 R5, R140, R0, 0x2, P2 ;  /* 0x000000008c057211 */ /* 0x000fe400010f16ff */
[----:B------:R-:W-:Y:S01]  /*9130*/  LEA R6, P2, R138, R77, 0x2 ;  /* 0x0000004d8a067211 */ /* 0x000fe200078410ff */
[----:B------:R-:W-:Y:S01]  /*9140*/  STL.64 [R1+0x390], R238 ;  /* 0x000390ee01007387 */ /* 0x000fe20000100a00 */
[----:B------:R-:W-:-:S02]  /*9150*/  CS2R R140, SRZ ;  /* 0x00000000008c7805 */ /* 0x000fc4000001ff00 */
[----:B------:R-:W-:Y:S01]  /*9160*/  LEA.HI.X.SX32 R7, R138, R0, 0x2, P2 ;  /* 0x000000008a077211 */ /* 0x000fe200010f16ff */
[----:B------:R2:W-:Y:S01]  /*9170*/  STL.64 [R1+0x398], R4 ;  /* 0x0003980401007387 */ /* 0x0005e20000100a00 */
[----:B-1----:R-:W-:-:S04]  /*9180*/  LEA R2, P3, R139, R77, 0x2 ;  /* 0x0000004d8b027211 */ /* 0x002fc800078610ff */
[-C--:B------:R-:W-:Y:S02]  /*9190*/  LEA.HI.X.SX32 R3, R139, R0.reuse, 0x2, P3 ;  /* 0x000000008b037211 */ /* 0x080fe400018f16ff */
[----:B------:R-:W-:Y:S01]  /*91a0*/  CS2R R138, SRZ ;  /* 0x00000000008a7805 */ /* 0x000fe2000001ff00 */
[CC--:B--2---:R-:W-:Y:S02]  /*91b0*/  LEA R4, P3, R137.reuse, R77.reuse, 0x2 ;  /* 0x0000004d89047211 */ /* 0x0c4fe400078610ff */
[----:B------:R-:W-:Y:S02]  /*91c0*/  STL.64 [R1+0x3a0], R2 ;  /* 0x0003a00201007387 */ /* 0x000fe40000100a00 */
[----:B------:R-:W-:Y:S02]  /*91d0*/  LEA.HI.X.SX32 R5, R137, R0, 0x2, P3 ;  /* 0x0000000089057211 */ /* 0x000fe400018f16ff */
[----:B------:R1:W-:Y:S01]  /*91e0*/  STL.64 [R1+0x3a8], R6 ;  /* 0x0003a80601007387 */ /* 0x0003e20000100a00 */
[----:B------:R-:W-:-:S03]  /*91f0*/  LEA R8, P3, R135, R77, 0x2 ;  /* 0x0000004d87087211 */ /* 0x000fc600078610ff */
[----:B------:R-:W-:Y:S01]  /*9200*/  STL.64 [R1+0x3b0], R4 ;  /* 0x0003b00401007387 */ /* 0x000fe20000100a00 */
[----:B------:R-:W-:Y:S02]  /*9210*/  LEA.HI.X.SX32 R9, R135, R0, 0x2, P3 ;  /* 0x0000000087097211 */ /* 0x000fe400018f16ff */
[----:B------:R-:W-:-:S04]  /*9220*/  LEA R12, P3, R133, R77, 0x2 ;  /* 0x0000004d850c7211 */ /* 0x000fc800078610ff */
[-C--:B------:R-:W-:Y:S02]  /*9230*/  LEA.HI.X.SX32 R13, R133, R0.reuse, 0x2, P3 ;  /* 0x00000000850d7211 */ /* 0x080fe400018f16ff */
[CC--:B-1----:R-:W-:Y:S02]  /*9240*/  LEA R6, P2, R136.reuse, R77.reuse, 0x2 ;  /* 0x0000004d88067211 */ /* 0x0c2fe400078410ff */
[CC--:B------:R-:W-:Y:S02]  /*9250*/  LEA R16, P3, R131.reuse, R77.reuse, 0x2 ;  /* 0x0000004d83107211 */ /* 0x0c0fe400078610ff */
[-C--:B------:R-:W-:Y:S02]  /*9260*/  LEA.HI.X.SX32 R7, R136, R0.reuse, 0x2, P2 ;  /* 0x0000000088077211 */ /* 0x080fe400010f16ff */
[-C--:B------:R-:W-:Y:S01]  /*9270*/  LEA.HI.X.SX32 R17, R131, R0.reuse, 0x2, P3 ;  /* 0x0000000083117211 */ /* 0x080fe200018f16ff */
[----:B------:R-:W-:Y:S01]  /*9280*/  CS2R R136, SRZ ;  /* 0x0000000000887805 */ /* 0x000fe2000001ff00 */
[CC--:B------:R-:W-:Y:S01]  /*9290*/  LEA R20, P3, R129.reuse, R77.reuse, 0x2 ;  /* 0x0000004d81147211 */ /* 0x0c0fe200078610ff */
[----:B------:R1:W-:Y:S03]  /*92a0*/  STL.64 [R1+0x3b8], R6 ;  /* 0x0003b80601007387 */ /* 0x0003e60000100a00 */
[----:B------:R-:W-:Y:S01]  /*92b0*/  LEA.HI.X.SX32 R21, R129, R0, 0x2, P3 ;  /* 0x0000000081157211 */ /* 0x000fe200018f16ff */
[----:B------:R-:W-:Y:S01]  /*92c0*/  STL.64 [R1+0x3c0], R8 ;  /* 0x0003c00801007387 */ /* 0x000fe20000100a00 */
[----:B------:R-:W-:-:S04]  /*92d0*/  LEA R24, P3, R127, R77, 0x2 ;  /* 0x0000004d7f187211 */ /* 0x000fc800078610ff */
[-C--:B------:R-:W-:Y:S02]  /*92e0*/  LEA.HI.X.SX32 R25, R127, R0.reuse, 0x2, P3 ;  /* 0x000000007f197211 */ /* 0x080fe400018f16ff */
[CC--:B------:R-:W-:Y:S02]  /*92f0*/  LEA R28, P3, R125.reuse, R77.reuse, 0x2 ;  /* 0x0000004d7d1c7211 */ /* 0x0c0fe400078610ff */
[CC--:B-1----:R-:W-:Y:S02]  /*9300*/  LEA R6, P2, R134.reuse, R77.reuse, 0x2 ;  /* 0x0000004d86067211 */ /* 0x0c2fe400078410ff */
        /* <DEDUP_REMOVED lines=8> */
[----:B------:R-:W-:Y:S02]  /*9390*/  LEA.HI.X.SX32 R37, R121, R0, 0x2, P3 ;  /* 0x0000000079257211 */ /* 0x000fe400018f16ff */
        /* <DEDUP_REMOVED lines=8> */
[C---:B------:R-:W-:Y:S01]  /*9420*/  LEA R48, P3, R115.reuse, R77, 0x2 ;  /* 0x0000004d73307211 */ /* 0x040fe200078610ff */
[----:B------:R-:W-:Y:S03]  /*9430*/  STL.64 [R1+0x3e0], R16 ;  /* 0x0003e01001007387 */ /* 0x000fe60000100a00 */
[----:B------:R-:W-:-:S02]  /*9440*/  LEA.HI.X.SX32 R49, R115, R0, 0x2, P3 ;  /* 0x0000000073317211 */ /* 0x000fc400018f16ff */
[CC--:B------:R-:W-:Y:S02]  /*9450*/  LEA R52, P3, R113.reuse, R77.reuse, 0x2 ;  /* 0x0000004d71347211 */ /* 0x0c0fe400078610ff */
[CC--:B-1----:R-:W-:Y:S02]  /*9460*/  LEA R6, P2, R130.reuse, R77.reuse, 0x2 ;  /* 0x0000004d82067211 */ /* 0x0c2fe400078410ff */
[-C--:B------:R-:W-:Y:S02]  /*9470*/  LEA.HI.X.SX32 R53, R113, R0.reuse, 0x2, P3 ;  /* 0x0000000071357211 */ /* 0x080fe400018f16ff */
[-C--:B------:R-:W-:Y:S02]  /*9480*/  LEA.HI.X.SX32 R7, R130, R0.reuse, 0x2, P2 ;  /* 0x0000000082077211 */ /* 0x080fe400010f16ff */
[C---:B------:R-:W-:Y:S01]  /*9490*/  LEA R56, P3, R111.reuse, R77, 0x2 ;  /* 0x0000004d6f387211 */ /* 0x040fe200078610ff */
[----:B------:R-:W-:Y:S02]  /*94a0*/  CS2R R130, SRZ ;  /* 0x0000000000827805 */ /* 0x000fe4000001ff00 */
[----:B------:R1:W-:Y:S01]  /*94b0*/  STL.64 [R1+0x3e8], R6 ;  /* 0x0003e80601007387 */ /* 0x0003e20000100a00 */
[----:B------:R-:W-:-:S02]  /*94c0*/  LEA.HI.X.SX32 R57, R111, R0, 0x2, P3 ;  /* 0x000000006f397211 */ /* 0x000fc400018f16ff */
[CC--:B------:R-:W-:Y:S01]  /*94d0*/  LEA R60, P3, R109.reuse, R77.reuse, 0x2 ;  /* 0x0000004d6d3c7211 */ /* 0x0c0fe200078610ff */
[----:B------:R-:W-:Y:S03]  /*94e0*/  STL.64 [R1+0x3f0], R20 ;  /* 0x0003f01401007387 */ /* 0x000fe60000100a00 */
[-C--:B------:R-:W-:Y:S02]  /*94f0*/  LEA.HI.X.SX32 R61, R109, R0.reuse, 0x2, P3 ;  /* 0x000000006d3d7211 */ /* 0x080fe400018f16ff */
[CC--:B------:R-:W-:Y:S02]  /*9500*/  LEA R66, P3, R107.reuse, R77.reuse, 0x2 ;  /* 0x0000004d6b427211 */ /* 0x0c0fe400078610ff */
[----:B-1----:R-:W-:Y:S02]  /*9510*/  LEA R6, P2, R128, R77, 0x2 ;  /* 0x0000004d80067211 */ /* 0x002fe400078410ff */
[----:B------:R-:W-:-:S02]  /*9520*/  LEA.HI.X.SX32 R67, R107, R0, 0x2, P3 ;  /* 0x000000006b437211 */ /* 0x000fc400018f16ff */
        /* <DEDUP_REMOVED lines=19> */
[-C--:B------:R-:W-:Y:S02]  /*9660*/  LEA R42, P3, R92, R77.reuse, 0x2 ;  /* 0x0000004d5c2a7211 */ /* 0x080fe400078610ff */
        /* <DEDUP_REMOVED lines=21> */
[CC--:B------:R-:W-:Y:S01]  /*97c0*/  LEA R18, P3, R89.reuse, R77.reuse, 0x2 ;  /* 0x0000004d59127211 */ /* 0x0c0fe200078610ff */
[----:B------:R-:W-:Y:S01]  /*97d0*/  CS2R R96, SRZ ;  /* 0x0000000000607805 */ /* 0x000fe2000001ff00 */
[----:B-1----:R-:W-:Y:S02]  /*97e0*/  LEA R6, P2, R120, R77, 0x2 ;  /* 0x0000004d78067211 */ /* 0x002fe400078410ff */
[----:B------:R-:W-:-:S02]  /*97f0*/  LEA.HI.X.SX32 R19, R89, R0, 0x2, P3 ;  /* 0x0000000059137211 */ /* 0x000fc400018f16ff */
[-C--:B------:R-:W-:Y:S01]  /*9800*/  LEA.HI.X.SX32 R7, R120, R0.reuse, 0x2, P2 ;  /* 0x0000000078077211 */ /* 0x080fe200010f16ff */
[----:B------:R-:W-:Y:S01]  /*9810*/  CS2R R88, SRZ ;  /* 0x0000000000587805 */ /* 0x000fe2000001ff00 */
[CC--:B------:R-:W-:Y:S01]  /*9820*/  LEA R14, P3, R81.reuse, R77.reuse, 0x2 ;  /* 0x0000004d510e7211 */ /* 0x0c0fe200078610ff */
[----:B------:R-:W-:Y:S02]  /*9830*/  CS2R R120, SRZ ;  /* 0x0000000000787805 */ /* 0x000fe4000001ff00 */
[----:B------:R1:W-:Y:S01]  /*9840*/  STL.64 [R1+0x438], R6 ;  /* 0x0004380601007387 */ /* 0x0003e20000100a00 */
[-C--:B------:R-:W-:Y:S01]  /*9850*/  LEA.HI.X.SX32 R15, R81, R0.reuse, 0x2, P3 ;  /* 0x00000000510f7211 */ /* 0x080fe200018f16ff */
[----:B------:R-:W-:Y:S01]  /*9860*/  IMAD R81, R175, 0x7c, RZ ;  /* 0x0000007caf517824 */ /* 0x000fe200078e02ff */
[C---:B------:R-:W-:Y:S01]  /*9870*/  LEA R10, P3, R78.reuse, R77, 0x2 ;  /* 0x0000004d4e0a7211 */ /* 0x040fe200078610ff */
[----:B------:R-:W-:Y:S03]  /*9880*/  STL.64 [R1+0x440], R40 ;  /* 0x0004402801007387 */ /* 0x000fe60000100a00 */
[----:B------:R-:W-:-:S02]  /*9890*/  LEA.HI.X.SX32 R11, R78, R0, 0x2, P3 ;  /* 0x000000004e0b7211 */ /* 0x000fc400018f16ff */
        /* <DEDUP_REMOVED lines=56> */
[----:B------:R-:W-:-:S05]  /*9c20*/  LEA.HI.X.SX32 R7, R94, R0, 0x2, P2 ;  /* 0x000000005e077211 */ /* 0x000fca00010f16ff */
        /* <DEDUP_REMOVED lines=12> */
[----:B------:R-:W-:Y:S01]  /*9cf0*/  LEA.HI.X.SX32 R7, R82, R0, 0x2, P2 ;  /* 0x0000000052077211 */ /* 0x000fe200010f16ff */
[----:B------:R-:W-:Y:S02]  /*9d00*/  IMAD R82, R175, 0x1f, RZ ;  /* 0x0000001faf527824 */ /* 0x000fe400078e02ff */
[----:B------:R-:W-:Y:S02]  /*9d10*/  CS2R R174, SRZ ;  /* 0x0000000000ae7805 */ /* 0x000fe4000001ff00 */
        /* <DEDUP_REMOVED lines=23> */
[----:B------:R-:W-:-:S03]  /*9e90*/  LEA R84, P2, R76, R77, 0x2 ;  /* 0x0000004d4c547211 */ /* 0x000fc600078410ff */
[----:B------:R1:W-:Y:S01]  /*9ea0*/  STL.64 [R1+0x808], R6 ;  /* 0x0008080601007387 */ /* 0x0003e20000100a00 */
[----:B------:R-:W-:Y:S02]  /*9eb0*/  LEA.HI.X.SX32 R85, R76, R0, 0x2, P2 ;  /* 0x000000004c557211 */ /* 0x000fe400010f16ff */
[----:B------:R-:W-:Y:S01]  /*9ec0*/  IADD3 R74, P2, R81, R74, RZ ;  /* 0x0000004a514a7210 */ /* 0x000fe20007f5e0ff */
[----:B------:R-:W-:Y:S01]  /*9ed0*/  STL.64 [R1+0x810], R10 ;  /* 0x0008100a01007387 */ /* 0x000fe20000100a00 */
[----:B------:R-:W-:Y:S02]  /*9ee0*/  CS2R R80, SRZ ;  /* 0x0000000000507805 */ /* 0x000fe4000001ff00 */
[----:B------:R-:W-:Y:S01]  /*9ef0*/  LEA.HI.X.SX32 R75, R82, R75, 0x2, P2 ;  /* 0x0000004b524b7211 */ /* 0x000fe200010f16ff */
[----:B------:R2:W-:Y:S01]  /*9f00*/  STL.64 [R1+0x818], R84 ;  /* 0x0008185401007387 */ /* 0x0005e20000100a00 */
[----:B------:R-:W-:Y:S01]  /*9f10*/  CS2R R82, SRZ ;  /* 0x0000000000527805 */ /* 0x000fe2000001ff00 */
[----:B-1----:R-:W-:-:S02]  /*9f20*/  LEA R6, P3, R79, R77, 0x2 ;  /* 0x0000004d4f067211 */ /* 0x002fc400078610ff */
[----:B------:R1:W-:Y:S01]  /*9f30*/  LDGSTS.E [R173+0x13e00], [R74.64], !P0 ;  /* 0x13e000004aad7fae */ /* 0x0003e2000c121844 */
[----:B------:R-:W-:Y:S01]  /*9f40*/  CS2R R76, SRZ ;  /* 0x00000000004c7805 */ /* 0x000fe2000001ff00 */
[----:B------:R-:W-:Y:S02]  /*9f50*/  LEA.HI.X.SX32 R7, R79, R0, 0x2, P3 ;  /* 0x000000004f077211 */ /* 0x000fe400018f16ff */
[----:B------:R-:W0:Y:S01]  /*9f60*/  LDGDEPBAR ;  /* 0x00000000000079af */ /* 0x000e220000000000 */
[----:B------:R-:W-:Y:S01]  /*9f70*/  CS2R R78, SRZ ;  /* 0x00000000004e7805 */ /* 0x000fe2000001ff00 */
[----:B--2---:R-:W-:Y:S02]  /*9f80*/  CS2R R84, SRZ ;  /* 0x0000000000547805 */ /* 0x004fe4000001ff00 */
[----:B------:R-:W-:Y:S04]  /*9f90*/  STL.64 [R1+0x820], R6 ;  /* 0x0008200601007387 */ /* 0x000fe80000100a00 */
[----:B------:R-:W-:Y:S01]  /*9fa0*/  STL [R1+0x2c0], RZ ;  /* 0x0002c0ff01007387 */ /* 0x000fe20000100800 */
[----:B-1----:R-:W-:Y:S01]  /*9fb0*/  CS2R R172, SRZ ;  /* 0x0000000000ac7805 */ /* 0x002fe2000001ff00 */
[----:B------:R-:W-:-:S02]  /*9fc0*/  CS2R R74, SRZ ;  /* 0x00000000004a7805 */ /* 0x000fc4000001ff00 */
[----:B------:R-:W-:Y:S04]  /*9fd0*/  STL [R1+0x2c4], RZ ;  /* 0x0002c4ff01007387 */ /* 0x000fe80000100800 */
        /* <DEDUP_REMOVED lines=154> */
[----:B------:R-:W-:Y:S04]  /*a980*/  STL [R1], RZ ;  /* 0x000000ff01007387 */ /* 0x000fe80000100800 */
[----:B------:R-:W-:Y:S04]  /*a990*/  STL [R1+0x4], RZ ;  /* 0x000004ff01007387 */ /* 0x000fe80000100800 */
[----:B------:R-:W-:Y:S04]  /*a9a0*/  STL [R1+0x8], RZ ;  /* 0x000008ff01007387 */ /* 0x000fe80000100800 */
[----:B------:R-:W-:Y:S04]  /*a9b0*/  STL [R1+0xc], RZ ;  /* 0x00000cff01007387 */ /* 0x000fe80000100800 */
[----:B------:R-:W-:Y:S04]  /*a9c0*/  STL.64 [R1+0xce8], R244 ;  /* 0x000ce8f401007387 */ /* 0x000fe80000100a00 */
        /* <DEDUP_REMOVED lines=17> */
[----:B------:R1:W-:Y:S04]  /*aae0*/  STL.64 [R1+0xd78], R196 ;  /* 0x000d78c401007387 */ /* 0x0003e80000100a00 */
[----:B------:R2:W-:Y:S04]  /*aaf0*/  STL.64 [R1+0xd80], R198 ;  /* 0x000d80c601007387 */ /* 0x0005e80000100a00 */
[----:B------:R-:W-:Y:S04]  /*ab00*/  STL.64 [R1+0xd88], R192 ;  /* 0x000d88c001007387 */ /* 0x000fe80000100a00 */
[----:B------:R-:W-:Y:S01]  /*ab10*/  STL.64 [R1+0xd90], R194 ;  /* 0x000d90c201007387 */ /* 0x000fe20000100a00 */
[----:B-1----:R-:W-:-:S02]  /*ab20*/  IMAD.MOV.U32 R196, RZ, RZ, R242 ;  /* 0x000000ffffc47224 */ /* 0x002fc400078e00f2 */
[----:B------:R-:W-:Y:S01]  /*ab30*/  IMAD.MOV.U32 R197, RZ, RZ, R243 ;  /* 0x000000ffffc57224 */ /* 0x000fe200078e00f3 */
[----:B------:R-:W-:Y:S04]  /*ab40*/  STL.64 [R1+0xd98], R188 ;  /* 0x000d98bc01007387 */ /* 0x000fe80000100a00 */
[----:B------:R-:W-:Y:S04]  /*ab50*/  STL.64 [R1+0xda0], R190 ;  /* 0x000da0be01007387 */ /* 0x000fe80000100a00 */
[----:B------:R-:W-:Y:S04]  /*ab60*/  STL.64 [R1+0xda8], R184 ;  /* 0x000da8b801007387 */ /* 0x000fe80000100a00 */
[----:B------:R-:W-:Y:S04]  /*ab70*/  STL.64 [R1+0xdb0], R186 ;  /* 0x000db0ba01007387 */ /* 0x000fe80000100a00 */
[----:B------:R1:W-:Y:S04]  /*ab80*/  STL.64 [R1+0xdb8], R180 ;  /* 0x000db8b401007387 */ /* 0x0003e80000100a00 */
[----:B------:R3:W-:Y:S04]  /*ab90*/  STL.64 [R1+0xdc0], R182 ;  /* 0x000dc0b601007387 */ /* 0x0007e80000100a00 */
[----:B------:R2:W-:Y:S04]  /*aba0*/  STL.64 [R1+0xdc8], R176 ;  /* 0x000dc8b001007387 */ /* 0x0005e80000100a00 */
[----:B------:R1:W-:Y:S04]  /*abb0*/  STL.64 [R1+0xdd0], R178 ;  /* 0x000dd0b201007387 */ /* 0x0003e80000100a00 */
[----:B------:R1:W-:Y:S04]  /*abc0*/  STL.64 [R1+0xdd8], R172 ;  /* 0x000dd8ac01007387 */ /* 0x0003e80000100a00 */
[----:B------:R1:W-:Y:S04]  /*abd0*/  STL [R1+0x30], RZ ;  /* 0x000030ff01007387 */ /* 0x0003e80000100800 */
        /* <DEDUP_REMOVED lines=115> */
[----:B------:R1:W-:Y:S01]  /*b310*/  STL [R1+0x630], RZ ;  /* 0x000630ff01007387 */ /* 0x0003e20000100800 */
[----:B------:R-:W-:-:S03]  /*b320*/  IMAD.MOV.U32 R202, RZ, RZ, R240 ;  /* 0x000000ffffca7224 */ /* 0x000fc600078e00f0 */
[----:B------:R1:W-:Y:S01]  /*b330*/  STL [R1+0x634], RZ ;  /* 0x000634ff01007387 */ /* 0x0003e20000100800 */
[----:B------:R-:W-:-:S03]  /*b340*/  IMAD.MOV.U32 R203, RZ, RZ, R241 ;  /* 0x000000ffffcb7224 */ /* 0x000fc600078e00f1 */
[----:B------:R1:W-:Y:S01]  /*b350*/  STL [R1+0x638], RZ ;  /* 0x000638ff01007387 */ /* 0x0003e20000100800 */
[----:B------:R-:W-:-:S03]  /*b360*/  IMAD.MOV.U32 R200, RZ, RZ, R238 ;  /* 0x000000ffffc87224 */ /* 0x000fc600078e00ee */
[----:B------:R1:W-:Y:S01]  /*b370*/  STL [R1+0x63c], RZ ;  /* 0x00063cff01007387 */ /* 0x0003e20000100800 */
[----:B------:R-:W-:-:S03]  /*b380*/  IMAD.MOV.U32 R201, RZ, RZ, R239 ;  /* 0x000000ffffc97224 */ /* 0x000fc600078e00ef */
[----:B------:R-:W4:Y:S04]  /*b390*/  LDL.LU.64 R242, [R1+0xf28] ;  /* 0x000f280001f27983 */ /* 0x000f280000300a00 */
[----:B------:R-:W4:Y:S04]  /*b3a0*/  LDL.LU.64 R240, [R1+0xf20] ;  /* 0x000f200001f07983 */ /* 0x000f280000300a00 */
[----:B------:R-:W4:Y:S01]  /*b3b0*/  LDL.LU.64 R238, [R1+0xf18] ;  /* 0x000f180001ee7983 */ /* 0x000f220000300a00 */
[----:B--2---:R-:W-:-:S03]  /*b3c0*/  IMAD.MOV.U32 R198, RZ, RZ, R236 ;  /* 0x000000ffffc67224 */ /* 0x004fc600078e00ec */
[----:B-1----:R-:W2:Y:S01]  /*b3d0*/  LDL.64 R180, [R1+0x2d0] ;  /* 0x0002d00001b47983 */ /* 0x002ea20000100a00 */
[----:B------:R-:W-:-:S03]  /*b3e0*/  IMAD.MOV.U32 R199, RZ, RZ, R237 ;  /* 0x000000ffffc77224 */ /* 0x000fc600078e00ed */
[----:B---3--:R-:W3:Y:S04]  /*b3f0*/  LDL.64 R182, [R1+0x290] ;  /* 0x0002900001b67983 */ /* 0x008ee80000100a00 */
[----:B------:R-:W2:Y:S01]  /*b400*/  LDL.64 R176, [R1+0x20] ;  /* 0x0000200001b07983 */ /* 0x000ea20000100a00 */
[----:B------:R-:W-:Y:S02]  /*b410*/  IMAD.MOV.U32 R192, RZ, RZ, R234 ;  /* 0x000000ffffc07224 */ /* 0x000fe400078e00ea */
[----:B------:R-:W-:Y:S02]  /*b420*/  IMAD.MOV.U32 R193, RZ, RZ, R235 ;  /* 0x000000ffffc17224 */ /* 0x000fe400078e00eb */
[----:B------:R-:W-:Y:S02]  /*b430*/  IMAD.MOV.U32 R194, RZ, RZ, R232 ;  /* 0x000000ffffc27224 */ /* 0x000fe400078e00e8 */
[----:B------:R-:W-:-:S02]  /*b440*/  IMAD.MOV.U32 R195, RZ, RZ, R233 ;  /* 0x000000ffffc37224 */ /* 0x000fc400078e00e9 */
[----:B------:R-:W-:Y:S02]  /*b450*/  IMAD.MOV.U32 R188, RZ, RZ, R64 ;  /* 0x000000ffffbc7224 */ /* 0x000fe400078e0040 */
[----:B------:R-:W-:Y:S02]  /*b460*/  IMAD.MOV.U32 R189, RZ, RZ, R65 ;  /* 0x000000ffffbd7224 */ /* 0x000fe400078e0041 */
        /* <DEDUP_REMOVED lines=30> */
[----:B----4-:R-:W-:Y:S02]  /*b650*/  IMAD.MOV.U32 R186, RZ, RZ, R242 ;  /* 0x000000ffffba7224 */ /* 0x010fe400078e00f2 */
[----:B------:R-:W-:Y:S02]  /*b660*/  IMAD.MOV.U32 R187, RZ, RZ, R243 ;  /* 0x000000ffffbb7224 */ /* 0x000fe400078e00f3 */
[----:B------:R-:W4:Y:S01]  /*b670*/  LDL.LU.64 R242, [R1+0xf10] ;  /* 0x000f100001f27983 */ /* 0x000f220000300a00 */
[----:B------:R-:W-:Y:S02]  /*b680*/  IMAD.MOV.U32 R184, RZ, RZ, R240 ;  /* 0x000000ffffb87224 */ /* 0x000fe400078e00f0 */
[----:B------:R-:W-:-:S02]  /*b690*/  IMAD.MOV.U32 R185, RZ, RZ, R241 ;  /* 0x000000ffffb97224 */ /* 0x000fc400078e00f1 */
[----:B------:R-:W2:Y:S01]  /*b6a0*/  LDL.LU.64 R240, [R1+0xf08] ;  /* 0x000f080001f07983 */ /* 0x000ea20000300a00 */
[----:B------:R-:W-:Y:S02]  /*b6b0*/  IMAD.MOV.U32 R190, RZ, RZ, R238 ;  /* 0x000000ffffbe7224 */ /* 0x000fe400078e00ee */
[----:B------:R-:W-:Y:S02]  /*b6c0*/  IMAD.MOV.U32 R191, RZ, RZ, R239 ;  /* 0x000000ffffbf7224 */ /* 0x000fe400078e00ef */
[----:B------:R-:W2:Y:S04]  /*b6d0*/  LDL.LU.64 R238, [R1+0xf00] ;  /* 0x000f000001ee7983 */ /* 0x000ea80000300a00 */
        /* <DEDUP_REMOVED lines=18> */
[----:B------:R-:W2:Y:S01]  /*b800*/  LDL.LU.64 R4, [R1+0xe68] ;  /* 0x000e680001047983 */ /* 0x000ea20000300a00 */
[----:B------:R-:W-:-:S02]  /*b810*/  IMAD.MOV.U32 R206, RZ, RZ, R2 ;  /* 0x000000ffffce7224 */ /* 0x000fc400078e0002 */
[----:B------:R-:W-:Y:S01]  /*b820*/  IMAD.MOV.U32 R207, RZ, RZ, R3 ;  /* 0x000000ffffcf7224 */ /* 0x000fe200078e0003 */
[----:B------:R-:W1:Y:S04]  /*b830*/  S2R R179, SR_TID.X ;  /* 0x0000000000b37919 */ /* 0x000e680000002100 */
[----:B------:R-:W3:Y:S04]  /*b840*/  LDL.LU.64 R2, [R1+0xe60] ;  /* 0x000e600001027983 */ /* 0x000ee80000300a00 */
[----:B------:R1:W-:Y:S04]  /*b850*/  STL [R1+0x610], RZ ;  /* 0x000610ff01007387 */ /* 0x0003e80000100800 */
[----:B------:R1:W-:Y:S04]  /*b860*/  STL [R1+0x614], RZ ;  /* 0x000614ff01007387 */ /* 0x0003e80000100800 */
[----:B------:R1:W-:Y:S04]  /*b870*/  STL [R1+0x618], RZ ;  /* 0x000618ff01007387 */ /* 0x0003e80000100800 */
[----:B------:R2:W-:Y:S01]  /*b880*/  STL [R1+0x61c], RZ ;  /* 0x00061cff01007387 */ /* 0x0005e20000100800 */
[----:B-1----:R-:W-:-:S03]  /*b890*/  LOP3.LUT R0, R179, 0x60, RZ, 0xc0, !PT ;  /* 0x00000060b3007812 */ /* 0x002fc600078ec0ff */
[----:B------:R1:W-:Y:S01]  /*b8a0*/  STL [R1+0x600], RZ ;  /* 0x000600ff01007387 */ /* 0x0003e20000100800 */
[----:B------:R-:W-:Y:S02]  /*b8b0*/  LOP3.LUT R179, R179, 0x7f, RZ, 0xc0, !PT ;  /* 0x0000007fb3b37812 */ /* 0x000fe400078ec0ff */
[----:B------:R-:W-:Y:S01]  /*b8c0*/  SHF.R.U32.HI R0, RZ, 0x1, R0 ;  /* 0x00000001ff007819 */ /* 0x000fe20000011600 */
[----:B------:R1:W-:Y:S02]  /*b8d0*/  STL [R1+0x604], RZ ;  /* 0x000604ff01007387 */ /* 0x0003e40000100800 */
[----:B------:R-:W-:Y:S02]  /*b8e0*/  IMAD.SHL.U32 R179, R179, 0x4, RZ ;  /* 0x00000004b3b37824 */ /* 0x000fe400078e00ff */
[----:B------:R1:W-:Y:S03]  /*b8f0*/  STL [R1+0x608], RZ ;  /* 0x000608ff01007387 */ /* 0x0003e60000100800 */
[----:B------:R-:W-:Y:S01]  /*b900*/  LOP3.LUT R0, R179, R0, RZ, 0x3c, !PT ;  /* 0x00000000b3007212 */ /* 0x000fe200078e3cff */
[----:B------:R1:W-:Y:S04]  /*b910*/  STL [R1+0x60c], RZ ;  /* 0x00060cff01007387 */ /* 0x0003e80000100800 */
[----:B------:R1:W-:Y:S04]  /*b920*/  STL [R1+0x5d0], RZ ;  /* 0x0005d0ff01007387 */ /* 0x0003e80000100800 */
[----:B------:R1:W-:Y:S04]  /*b930*/  STL [R1+0x5d4], RZ ;  /* 0x0005d4ff01007387 */ /* 0x0003e80000100800 */
[----:B------:R1:W-:Y:S04]  /*b940*/  STL [R1+0x5d8], RZ ;  /* 0x0005d8ff01007387 */ /* 0x0003e80000100800 */
[----:B------:R1:W-:Y:S04]  /*b950*/  STL [R1+0x5dc], RZ ;  /* 0x0005dcff01007387 */ /* 0x0003e80000100800 */
[----:B------:R1:W-:Y:S04]  /*b960*/  STL [R1+0x5a0], RZ ;  /* 0x0005a0ff01007387 */ /* 0x0003e80000100800 */
[----:B--2---:R1:W-:Y:S04]  /*b970*/  LDGSTS.E [R0], [R4.64], P4 ;  /* 0x0000000004007fae */ /* 0x0043e8000a121844 */
[----:B------:R1:W-:Y:S04]  /*b980*/  LDGSTS.E [R0+0x400], [R8.64], P4 ;  /* 0x0040000008007fae */ /* 0x0003e8000a121844 */
[----:B------:R1:W-:Y:S01]  /*b990*/  LDGSTS.E [R0+0x800], [R12.64], P4 ;  /* 0x008000000c007fae */ /* 0x0003e2000a121844 */
[----:B---3--:R-:W-:-:S02]  /*b9a0*/  ISETP.GE.AND P0, PT, R2, 0x20, PT ;  /* 0x000000200200780c */ /* 0x008fc40003f06270 */
[----:B------:R-:W-:Y:S01]  /*b9b0*/  LOP3.LUT R2, R0, 0x40, RZ, 0x3c, !PT ;  /* 0x0000004000027812 */ /* 0x000fe200078e3cff */
[----:B------:R1:W-:Y:S04]  /*b9c0*/  LDGSTS.E [R0+0xc00], [R16.64], P4 ;  /* 0x00c0000010007fae */ /* 0x0003e8000a121844 */
        /* <DEDUP_REMOVED lines=47> */
[----:B-1----:R-:W4:Y:S04]  /*bcc0*/  LDL.LU.64 R66, [R1+0xe58] ;  /* 0x000e580001427983 */ /* 0x002f280000300a00 */
[----:B--2---:R-:W2:Y:S04]  /*bcd0*/  LDL.LU.64 R62, [R1+0xe50] ;  /* 0x000e5000013e7983 */ /* 0x004ea80000300a00 */
[----:B---3--:R-:W3:Y:S04]  /*bce0*/  LDL.LU.64 R58, [R1+0xe48] ;  /* 0x000e4800013a7983 */ /* 0x008ee80000300a00 */
[----:B------:R1:W-:Y:S04]  /*bcf0*/  LDGSTS.E [R0+0xcc00], [R54.64], P4 ;  /* 0x0cc0000036007fae */ /* 0x0003e8000a121844 */
[----:B------:R1:W-:Y:S04]  /*bd00*/  LDGSTS.E [R0+0xd000], [R50.64], P4 ;  /* 0x0d00000032007fae */ /* 0x0003e8000a121844 */
[----:B------:R1:W-:Y:S04]  /*bd10*/  LDGSTS.E [R0+0xd400], [R46.64], P4 ;  /* 0x0d4000002e007fae */ /* 0x0003e8000a121844 */
[----:B-1----:R-:W2:Y:S04]  /*bd20*/  LDL.LU.64 R54, [R1+0xe40] ;  /* 0x000e400001367983 */ /* 0x002ea80000300a00 */
[----:B------:R-:W2:Y:S04]  /*bd30*/  LDL.LU.64 R50, [R1+0xe38] ;  /* 0x000e380001327983 */ /* 0x000ea80000300a00 */
[----:B------:R-:W2:Y:S04]  /*bd40*/  LDL.LU.64 R46, [R1+0xe30] ;  /* 0x000e3000012e7983 */ /* 0x000ea80000300a00 */
        /* <DEDUP_REMOVED lines=19> */
[----:B-1----:R-:W2:Y:S04]  /*be80*/  LDL.LU.64 R6, [R1+0xde0] ;  /* 0x000de00001067983 */ /* 0x002ea80000300a00 */
[----:B------:R-:W3:Y:S04]  /*be90*/  LDL.64 R210, [R1+0x28] ;  /* 0x0000280001d27983 */ /* 0x000ee80000100a00 */
        /* <DEDUP_REMOVED lines=12> */
[----:B------:R-:W4:Y:S04]  /*bf60*/  LDL.64 R244, [R1+0x3a8] ;  /* 0x0003a80001f47983 */ /* 0x000f280000100a00 */
        /* <DEDUP_REMOVED lines=17> */
[----:B--2---:R1:W-:Y:S04]  /*c080*/  LDGSTS.E [R2+0x200], [R6.64], P4 ;  /* 0x0020000006027fae */ /* 0x0043e8000a121844 */
        /* <DEDUP_REMOVED lines=12> */
[----:B---3--:R1:W-:Y:S04]  /*c150*/  LDGSTS.E [R2+0x3600], [R58.64], P4 ;  /* 0x036000003a027fae */ /* 0x0083e8000a121844 */
[----:B------:R1:W-:Y:S04]  /*c160*/  LDGSTS.E [R2+0x3a00], [R62.64], P4 ;  /* 0x03a000003e027fae */ /* 0x0003e8000a121844 */
[----:B----4-:R1:W-:Y:S04]  /*c170*/  LDGSTS.E [R2+0x3e00], [R66.64], P4 ;  /* 0x03e0000042027fae */ /* 0x0103e8000a121844 */
[----:B------:R1:W-:Y:S04]  /*c180*/  LDGSTS.E [R2+0x4200], [R234.64], P4 ;  /* 0x04200000ea027fae */ /* 0x0003e8000a121844 */
[----:B------:R1:W-:Y:S04]  /*c190*/  LDGSTS.E [R2+0x4600], [R238.64], P4 ;  /* 0x04600000ee027fae */ /* 0x0003e8000a121844 */
[----:B------:R1:W-:Y:S04]  /*c1a0*/  LDGSTS.E [R2+0x4a00], [R242.64], P4 ;  /* 0x04a00000f2027fae */ /* 0x0003e8000a121844 */
[----:B------:R2:W-:Y:S04]  /*c1b0*/  LDGSTS.E [R2+0x4e00], [R210.64], P4 ;  /* 0x04e00000d2027fae */ /* 0x0005e8000a121844 */
[----:B------:R3:W-:Y:S04]  /*c1c0*/  LDGSTS.E [R2+0x5200], [R208.64], P4 ;  /* 0x05200000d0027fae */ /* 0x0007e8000a121844 */
[----:B------:R4:W-:Y:S04]  /*c1d0*/  LDGSTS.E [R2+0x5600], [R214.64], P4 ;  /* 0x05600000d6027fae */ /* 0x0009e8000a121844 */
[----:B--2---:R-:W2:Y:S04]  /*c1e0*/  LDL.64 R210, [R1+0x5c8] ;  /* 0x0005c80001d27983 */ /* 0x004ea80000100a00 */
[----:B---3--:R-:W3:Y:S04]  /*c1f0*/  LDL.64 R208, [R1+0x5f8] ;  /* 0x0005f80001d07983 */ /* 0x008ee80000100a00 */
[----:B------:R1:W-:Y:S04]  /*c200*/  LDGSTS.E [R2+0x5a00], [R212.64], P4 ;  /* 0x05a00000d4027fae */ /* 0x0003e8000a121844 */
[----:B----4-:R-:W4:Y:S04]  /*c210*/  LDL.64 R214, [R1+0x628] ;  /* 0x0006280001d67983 */ /* 0x010f280000100a00 */
[----:B------:R1:W-:Y:S04]  /*c220*/  LDGSTS.E [R2+0x5e00], [R218.64], P4 ;  /* 0x05e00000da027fae */ /* 0x0003e8000a121844 */
[----:B-1----:R-:W4:Y:S04]  /*c230*/  LDL.64 R212, [R1+0x778] ;  /* 0x0007780001d47983 */ /* 0x002f280000100a00 */
[----:B------:R1:W-:Y:S04]  /*c240*/  LDGSTS.E [R2+0x6200], [R216.64], P4 ;  /* 0x06200000d8027fae */ /* 0x0003e8000a121844 */
[----:B------:R-:W4:Y:S04]  /*c250*/  LDL.64 R218, [R1+0x798] ;  /* 0x0007980001da7983 */ /* 0x000f280000100a00 */
        /* <DEDUP_REMOVED lines=19> */
[----:B------:R1:W5:Y:S04]  /*c390*/  LDL.LU.64 R172, [R1+0xdd8] ;  /* 0x000dd80001ac7983 */ /* 0x0003680000300a00 */
[----:B------:R1:W-:Y:S04]  /*c3a0*/  LDGSTS.E [R2+0x8e00], [R176.64], P4 ;  /* 0x08e00000b0027fae */ /* 0x0003e8000a121844 */
[----:B-1----:R1:W5:Y:S04]  /*c3b0*/  LDL.LU.64 R178, [R1+0xdd0] ;  /* 0x000dd00001b27983 */ /* 0x0023680000300a00 */
        /* <DEDUP_REMOVED lines=28> */
[----:B------:R1:W5:Y:S04]  /*c580*/  LDL.LU.64 R204, [R1+0xd58] ;  /* 0x000d580001cc7983 */ /* 0x0003680000300a00 */
[----:B--2---:R2:W-:Y:S04]  /*c590*/  LDGSTS.E [R2+0xca00], [R210.64], P4 ;  /* 0x0ca00000d2027fae */ /* 0x0045e8000a121844 */
[----:B---3--:R3:W-:Y:S04]  /*c5a0*/  LDGSTS.E [R2+0xce00], [R208.64], P4 ;  /* 0x0ce00000d0027fae */ /* 0x0087e8000a121844 */
[----:B--2---:R1:W5:Y:S04]  /*c5b0*/  LDL.LU.64 R210, [R1+0xd50] ;  /* 0x000d500001d27983 */ /* 0x0043680000300a00 */
[----:B---3--:R1:W5:Y:S04]  /*c5c0*/  LDL.LU.64 R208, [R1+0xd48] ;  /* 0x000d480001d07983 */ /* 0x0083680000300a00 */
[----:B----4-:R2:W-:Y:S04]  /*c5d0*/  LDGSTS.E [R2+0xd200], [R214.64], P4 ;  /* 0x0d200000d6027fae */ /* 0x0105e8000a121844 */
[----:B------:R3:W-:Y:S04]  /*c5e0*/  LDGSTS.E [R2+0xd600], [R212.64], P4 ;  /* 0x0d600000d4027fae */ /* 0x0007e8000a121844 */
[----:B------:R4:W-:Y:S04]  /*c5f0*/  LDGSTS.E [R2+0xda00], [R218.64], P4 ;  /* 0x0da00000da027fae */ /* 0x0009e8000a121844 */
[----:B--2---:R1:W5:Y:S04]  /*c600*/  LDL.LU.64 R214, [R1+0xd40] ;  /* 0x000d400001d67983 */ /* 0x0043680000300a00 */
[----:B---3--:R1:W5:Y:S04]  /*c610*/  LDL.LU.64 R212, [R1+0xd38] ;  /* 0x000d380001d47983 */ /* 0x0083680000300a00 */
[----:B----4-:R1:W5:Y:S04]  /*c620*/  LDL.LU.64 R218, [R1+0xd30] ;  /* 0x000d300001da7983 */ /* 0x0103680000300a00 */
[----:B------:R2:W-:Y:S04]  /*c630*/  LDGSTS.E [R2+0xde00], [R216.64], P4 ;  /* 0x0de00000d8027fae */ /* 0x0005e8000a121844 */
        /* <DEDUP_REMOVED lines=17> */
[----:B------:R1:W5:Y:S04]  /*c750*/  LDL.LU R2, [R1+0xce4] ;  /* 0x000ce40001027983 */ /* 0x0003680000300800 */
        /* <DEDUP_REMOVED lines=47> */
[----:B------:R-:W0:Y:S01]  /*ca50*/  LDGDEPBAR ;  /* 0x00000000000079af */ /* 0x000e220000000000 */
[----:B------:R-:W-:Y:S05]  /*ca60*/  @!P0 BRA `(.L_x_0) ;  /* 0x0001445000008947 */ /* 0x000fea0003800000 */
[----:B------:R-:W2:Y:S01]  /*ca70*/  LDL.LU R248, [R1+0x1b0] ;  /* 0x0001b00001f87983 */ /* 0x000ea20000300800 */
[----:B------:R-:W-:-:S02]  /*ca80*/  IMAD.MOV.U32 R250, RZ, RZ, 0x1f ;  /* 0x0000001ffffa7424 */ /* 0x000fc400078e00ff */
[----:B------:R-:W-:Y:S01]  /*ca90*/  IMAD.MOV.U32 R251, RZ, RZ, c[0x0][0x188] ;  /* 0x00006200fffb7624 */ /* 0x000fe200078e00ff */
[----:B------:R-:W3:Y:S02]  /*caa0*/  S2R R249, SR_TID.X ;  /* 0x0000000000f97919 */ /* 0x000ee40000002100 */
[----:B------:R-:W-:Y:S02]  /*cab0*/  IADD3 R250, R250, c[0x0][0x180], RZ ;  /* 0x00006000fafa7a10 */ /* 0x000fe40007ffe0ff */
[----:B------:R4:W-:Y:S01]  /*cac0*/  STL [R1+0xce4], R0 ;  /* 0x000ce40001007387 */ /* 0x0009e20000100800 */
[----:B------:R-:W-:Y:S02]  /*cad0*/  SHF.R.S32.HI R73, RZ, 0x1f, R251 ;  /* 0x0000001fff497819 */ /* 0x000fe400000114fb */
[----:B------:R-:W-:-:S04]  /*cae0*/  SHF.R.S32.HI R68, RZ, 0x1f, R250 ;  /* 0x0000001fff447819 */ /* 0x000fc800000114fa */
[----:B------:R-:W-:Y:S01]  /*caf0*/  LEA.HI R68, R68, R250, RZ, 0x5 ;  /* 0x000000fa44447211 */ /* 0x000fe200078f28ff */
[----:B----4-:R-:W-:Y:S01]  /*cb00*/  IMAD.SHL.U32 R0, R251, 0x20, RZ ;  /* 0x00000020fb007824 */ /* 0x010fe200078e00ff */
[C---:B---3--:R-:W-:Y:S01]  /*cb10*/  LOP3.LUT R69, R249.reuse, 0x7, RZ, 0xc0, !PT ;  /* 0x00000007f9457812 */ /* 0x048fe200078ec0ff */
[C---:B------:R-:W-:Y:S01]  /*cb20*/  IMAD.SHL.U32 R70, R249.reuse, 0x2, RZ ;  /* 0x00000002f9467824 */ /* 0x040fe200078e00ff */
[C---:B------:R-:W-:Y:S02]  /*cb30*/  LOP3.LUT R250, R249.reuse, 0x60, RZ, 0xc0, !PT ;  /* 0x00000060f9fa7812 */ /* 0x040fe400078ec0ff */
[----:B------:R-:W-:Y:S01]  /*cb40*/  LOP3.LUT R72, R249, 0x3, RZ, 0xc0, !PT ;  /* 0x00000003f9487812 */ /* 0x000fe200078ec0ff */
[----:B------:R-:W-:Y:S01]  /*cb50*/  IMAD.SHL.U32 R68, R69, 0x10, RZ ;  /* 0x0000001045447824 */ /* 0x000fe200078e00ff */
[----:B------:R-:W-:Y:S01]  /*cb60*/  LOP3.LUT R71, R249, 0x1c, RZ, 0xc0, !PT ;  /* 0x0000001cf9477812 */ /* 0x000fe200078ec0ff */
[----:B------:R-:W-:-:S03]  /*cb70*/  IMAD R69, R69, 0x4, R250 ;  /* 0x0000000445457824 */ /* 0x000fc600078e02fa */
[----:B------:R-:W-:Y:S02]  /*cb80*/  LOP3.LUT R68, R68, 0x30, R70, 0x78, !PT ;  /* 0x0000003044447812 */ /* 0x000fe400078e7846 */
[----:B--2---:R-:W-:Y:S01]  /*cb90*/  SHF.R.S32.HI R3, RZ, 0x1f, R248 ;  /* 0x0000001fff037819 */ /* 0x004fe200000114f8 */
[----:B------:R-:W-:Y:S01]  /*cba0*/  IMAD.MOV.U32 R250, RZ, RZ, c[0x0][0x180] ;  /* 0x00006000fffa7624 */ /* 0x000fe200078e00ff */
[----:B------:R-:W-:Y:S02]  /*cbb0*/  SHF.L.U64.HI R70, R251, 0x2, R73 ;  /* 0x00000002fb467819 */ /* 0x000fe40000010249 */
[----:B------:R-:W-:-:S05]  /*cbc0*/  SHF.L.U64.HI R3, R248, 0x2, R3 ;  /* 0x00000002f8037819 */ /* 0x000fca0000010203 */
[----:B-----5:R-:W-:-:S05]  /*cbd0*/  IMAD.WIDE R2, R0, 0x4, R2 ;  /* 0x0000000400027825 */ /* 0x020fca00078e0202 */
[----:B------:R-:W-:Y:S01]  /*cbe0*/  IADD3 R0, P0, R2, c[0x0][0x160], RZ ;  /* 0x0000580002007a10 */ /* 0x000fe20007f1e0ff */
[----:B------:R-:W-:-:S03]  /*cbf0*/  IMAD R2, R72, 0x220, R71 ;  /* 0x0000022048027824 */ /* 0x000fc600078e0247 */
[----:B------:R-:W-:Y:S01]  /*cc00*/  IADD3.X R3, R3, c[0x0][0x164], RZ, P0, !PT ;  /* 0x0000590003037a10 */ /* 0x000fe200007fe4ff */
[----:B------:R2:W-:Y:S04]  /*cc10*/  STL [R1+0x1b4], R0 ;  /* 0x0001b40001007387 */ /* 0x0005e80000100800 */
[----:B------:R3:W-:Y:S04]  /*cc20*/  STL.64 [R1+0xc30], R4 ;  /* 0x000c300401007387 */ /* 0x0007e80000100a00 */
[----:B------:R-:W-:Y:S01]  /*cc30*/  STL [R1+0x1b0], R3 ;  /* 0x0001b00301007387 */ /* 0x000fe20000100800 */
[----:B--2---:R-:W-:-:S03]  /*cc40*/  IMAD.U32 R0, R69, 0x20, R68 ;  /* 0x0000002045007824 */ /* 0x004fc600078e0044 */
[----:B------:R2:W-:Y:S04]  /*cc50*/  STL.64 [R1+0xc28], R6 ;  /* 0x000c280601007387 */ /* 0x0005e80000100a00 */
[----:B------:R-:W-:Y:S04]  /*cc60*/  STL [R1+0x1b8], R0 ;  /* 0x0001b80001007387 */ /* 0x000fe80000100800 */
        /* <DEDUP_REMOVED lines=36> */
[----:B---3--:R-:W3:Y:S04]  /*ceb0*/  LDL.LU.64 R4, [R1+0x20] ;  /* 0x0000200001047983 */ /* 0x008ee80000300a00 */
[----:B--2---:R-:W2:Y:S04]  /*cec0*/  LDL.LU.64 R6, [R1+0x28] ;  /* 0x0000280001067983 */ /* 0x004ea80000300a00 */
[----:B---3--:R3:W-:Y:S04]  /*ced0*/  STL.64 [R1+0xb00], R4 ;  /* 0x000b000401007387 */ /* 0x0087e80000100a00 */
[----:B---3--:R-:W3:Y:S04]  /*cee0*/  LDL.LU.64 R4, [R1+0x290] ;  /* 0x0002900001047983 */ /* 0x008ee80000300a00 */
[----:B--2---:R2:W-:Y:S04]  /*cef0*/  STL.64 [R1+0xaf8], R6 ;  /* 0x000af80601007387 */ /* 0x0045e80000100a00 */
        /* <DEDUP_REMOVED lines=170> */
[----:B---3--:R-:W3:Y:S01]  /*d9a0*/  LDL.LU.64 R4, [R1+0x820] ;  /* 0x0008200001047983 */ /* 0x008ee20000300a00 */
[----:B------:R-:W-:-:S03]  /*d9b0*/  IADD3 R250, R250, -0x20, RZ ;  /* 0xffffffe0fafa7810 */ /* 0x000fc60007ffe0ff */
[----:B--2---:R-:W-:Y:S04]  /*d9c0*/  STL.64 [R1+0x848], R6 ;  /* 0x0008480601007387 */ /* 0x004fe80000100a00 */
[----:B---3--:R2:W-:Y:S04]  /*d9d0*/  STL.64 [R1+0x840], R4 ;  /* 0x0008400401007387 */ /* 0x0085e80000100a00 */
[----:B--2---:R-:W2:Y:S01]  /*d9e0*/  LDL.LU.64 R4, [R1+0x828] ;  /* 0x0008280001047983 */ /* 0x004ea20000300a00 */
[C---:B------:R-:W-:Y:S01]  /*d9f0*/  IMAD R65, R251.reuse, 0x1f, RZ ;  /* 0x0000001ffb417824 */ /* 0x040fe200078e02ff */
[----:B------:R-:W-:Y:S01]  /*da00*/  CS2R R244, SRZ ;  /* 0x0000000000f47805 */ /* 0x000fe2000001ff00 */
[C---:B------:R-:W-:Y:S01]  /*da10*/  IMAD R63, R251.reuse, 0x1d, RZ ;  /* 0x0000001dfb3f7824 */ /* 0x040fe200078e02ff */
[----:B------:R-:W-:Y:S01]  /*da20*/  CS2R R246, SRZ ;  /* 0x0000000000f67805 */ /* 0x000fe2000001ff00 */
[C---:B------:R-:W-:Y:S01]  /*da30*/  IMAD R58, R251.reuse, 0x1a, RZ ;  /* 0x0000001afb3a7824 */ /* 0x040fe200078e02ff */
[----:B------:R-:W-:Y:S01]  /*da40*/  CS2R R228, SRZ ;  /* 0x0000000000e47805 */ /* 0x000fe2000001ff00 */
[C---:B------:R-:W-:Y:S01]  /*da50*/  IMAD R57, R251.reuse, 0x17, RZ ;  /* 0x00000017fb397824 */ /* 0x040fe200078e02ff */
[----:B------:R-:W-:Y:S01]  /*da60*/  SHF.R.S32.HI R6, RZ, 0x1f, R63 ;  /* 0x0000001fff067819 */ /* 0x000fe2000001143f */
        /* <DEDUP_REMOVED lines=8> */
[C---:B------:R-:W-:Y:S01]  /*daf0*/  IMAD.SHL.U32 R38, R251.reuse, 0x8, RZ ;  /* 0x00000008fb267824 */ /* 0x040fe200078e00ff */
        /* <DEDUP_REMOVED lines=41> */
[----:B------:R-:W-:Y:S01]  /*dd90*/  IMAD R36, R251, 0x3, RZ ;  /* 0x00000003fb247824 */ /* 0x000fe200078e02ff */
[----:B------:R-:W-:Y:S01]  /*dda0*/  SHF.R.S32.HI R25, RZ, 0x1f, R42 ;  /* 0x0000001fff197819 */ /* 0x000fe2000001142a */
[----:B------:R-:W-:Y:S01]  /*ddb0*/  IMAD.MOV.U32 R3, RZ, RZ, R250 ;  /* 0x000000ffff037224 */ /* 0x000fe200078e00fa */
[----:B------:R-:W-:Y:S01]  /*ddc0*/  SHF.R.S32.HI R28, RZ, 0x1f, R40 ;  /* 0x0000001fff1c7819 */ /* 0x000fe20000011428 */
[----:B------:R-:W-:Y:S01]  /*ddd0*/  CS2R R224, SRZ ;  /* 0x0000000000e07805 */ /* 0x000fe2000001ff00 */
[----:B------:R-:W-:Y:S01]  /*dde0*/  SHF.R.S32.HI R32, RZ, 0x1f, R36 ;  /* 0x0000001fff207819 */ /* 0x000fe20000011424 */
[----:B------:R-:W-:Y:S01]  /*ddf0*/  CS2R R226, SRZ ;  /* 0x0000000000e27805 */ /* 0x000fe2000001ff00 */
        /* <DEDUP_REMOVED lines=80> */
[----:B--2---:R2:W-:Y:S04]  /*e300*/  STL.64 [R1+0x838], R4 ;  /* 0x0008380401007387 */ /* 0x0045e80000100a00 */
[----:B------:R3:W-:Y:S04]  /*e310*/  STL [R1+0xc38], RZ ;  /* 0x000c38ff01007387 */ /* 0x0007e80000100800 */
[----:B------:R3:W-:Y:S04]  /*e320*/  STL [R1+0x2c0], RZ ;  /* 0x0002c0ff01007387 */ /* 0x0007e80000100800 */
[----:B------:R3:W-:Y:S01]  /*e330*/  STL [R1+0x2c4], RZ ;  /* 0x0002c4ff01007387 */ /* 0x0007e20000100800 */
[----:B--2---:R-:W-:-:S02]  /*e340*/  SHF.R.S32.HI R4, RZ, 0x1f, R65 ;  /* 0x0000001fff047819 */ /* 0x004fc40000011441 */
[----:B------:R-:W-:Y:S01]  /*e350*/  SHF.R.S32.HI R5, RZ, 0x1f, R62 ;  /* 0x0000001fff057819 */ /* 0x000fe2000001143e */
[----:B------:R3:W-:Y:S01]  /*e360*/  STL [R1+0x2c8], RZ ;  /* 0x0002c8ff01007387 */ /* 0x0007e20000100800 */
[----:B------:R-:W-:Y:S02]  /*e370*/  SHF.L.U64.HI R34, R65, 0x2, R4 ;  /* 0x0000000241227819 */ /* 0x000fe40000010204 */
[----:B------:R-:W-:Y:S01]  /*e380*/  SHF.L.U64.HI R4, R63, 0x2, R6 ;  /* 0x000000023f047819 */ /* 0x000fe20000010206 */
[----:B------:R3:W-:Y:S01]  /*e390*/  STL [R1+0x2cc], RZ ;  /* 0x0002ccff01007387 */ /* 0x0007e20000100800 */
[----:B------:R-:W-:Y:S02]  /*e3a0*/  SHF.L.U64.HI R4, R58, 0x2, R9 ;  /* 0x000000023a047819 */ /* 0x000fe40000010209 */
[----:B------:R-:W-:Y:S01]  /*e3b0*/  SHF.L.U64.HI R4, R57, 0x2, R12 ;  /* 0x0000000239047819 */ /* 0x000fe2000001020c */
[----:B------:R3:W-:Y:S01]  /*e3c0*/  STL [R1+0x2b0], RZ ;  /* 0x0002b0ff01007387 */ /* 0x0007e20000100800 */
[----:B------:R-:W-:-:S02]  /*e3d0*/  SHF.L.U64.HI R4, R52, 0x2, R15 ;  /* 0x0000000234047819 */ /* 0x000fc4000001020f */
[----:B------:R-:W-:Y:S01]  /*e3e0*/  SHF.L.U64.HI R4, R51, 0x2, R18 ;  /* 0x0000000233047819 */ /* 0x000fe20000010212 */
[----:B------:R3:W-:Y:S01]  /*e3f0*/  STL [R1+0x2b4], RZ ;  /* 0x0002b4ff01007387 */ /* 0x0007e20000100800 */
[----:B------:R-:W-:Y:S02]  /*e400*/  SHF.L.U64.HI R4, R46, 0x2, R21 ;  /* 0x000000022e047819 */ /* 0x000fe40000010215 */
[----:B------:R-:W-:Y:S01]  /*e410*/  SHF.L.U64.HI R4, R45, 0x2, R24 ;  /* 0x000000022d047819 */ /* 0x000fe20000010218 */
[----:B------:R3:W-:Y:S01]  /*e420*/  STL [R1+0x2b8], RZ ;  /* 0x0002b8ff01007387 */ /* 0x0007e20000100800 */
[----:B------:R-:W-:Y:S01]  /*e430*/  SHF.L.U64.HI R4, R38, 0x2, R27 ;  /* 0x0000000226047819 */ /* 0x000fe2000001021b */
[----:B------:R-:W-:Y:S01]  /*e440*/  IMAD.MOV.U32 R38, RZ, RZ, 0x1f ;  /* 0x0000001fff267424 */ /* 0x000fe200078e00ff */
[----:B------:R-:W-:Y:S01]  /*e450*/  SHF.L.U64.HI R4, R35, 0x2, R30 ;  /* 0x0000000223047819 */ /* 0x000fe2000001021e */
[----:B------:R3:W-:Y:S01]  /*e460*/  STL [R1+0x2bc], RZ ;  /* 0x0002bcff01007387 */ /* 0x0007e20000100800 */
[----:B------:R-:W-:-:S02]  /*e470*/  SHF.L.U64.HI R5, R62, 0x2, R5 ;  /* 0x000000023e057819 */ /* 0x000fc40000010205 */
[----:B------:R-:W-:Y:S01]  /*e480*/  IADD3 R38, R38, c[0x0][0x180], RZ ;  /* 0x0000600026267a10 */ /* 0x000fe20007ffe0ff */
[----:B------:R3:W-:Y:S01]  /*e490*/  STL [R1+0x2a0], RZ ;  /* 0x0002a0ff01007387 */ /* 0x0007e20000100800 */
[----:B------:R-:W-:Y:S02]  /*e4a0*/  SHF.L.U64.HI R5, R61, 0x2, R8 ;  /* 0x000000023d057819 */ /* 0x000fe40000010208 */
[----:B------:R-:W-:Y:S01]  /*e4b0*/  SHF.R.S32.HI R35, RZ, 0x1f, R38 ;  /* 0x0000001fff237819 */ /* 0x000fe20000011426 */
[----:B------:R3:W-:Y:S01]  /*e4c0*/  STL [R1+0x2a4], RZ ;  /* 0x0002a4ff01007387 */ /* 0x0007e20000100800 */
[----:B------:R-:W-:Y:S02]  /*e4d0*/  SHF.L.U64.HI R5, R56, 0x2, R11 ;  /* 0x0000000238057819 */ /* 0x000fe4000001020b */
[----:B------:R-:W-:Y:S01]  /*e4e0*/  SHF.L.U64.HI R5, R55, 0x2, R14 ;  /* 0x0000000237057819 */ /* 0x000fe2000001020e */
[----:B------:R3:W-:Y:S01]  /*e4f0*/  STL [R1+0x2a8], RZ ;  /* 0x0002a8ff01007387 */ /* 0x0007e20000100800 */
[----:B------:R-:W-:-:S02]  /*e500*/  LEA.HI R35, R35, R38, RZ, 0x5 ;  /* 0x0000002623237211 */ /* 0x000fc400078f28ff */
[----:B------:R-:W-:Y:S01]  /*e510*/  SHF.L.U64.HI R5, R50, 0x2, R17 ;  /* 0x0000000232057819 */ /* 0x000fe20000010211 */
[----:B------:R3:W-:Y:S01]  /*e520*/  STL [R1+0x2ac], RZ ;  /* 0x0002acff01007387 */ /* 0x0007e20000100800 */
[----:B------:R-:W-:Y:S02]  /*e530*/  SHF.L.U64.HI R5, R49, 0x2, R20 ;  /* 0x0000000231057819 */ /* 0x000fe40000010214 */
[----:B------:R-:W-:Y:S01]  /*e540*/  SHF.L.U64.HI R5, R44, 0x2, R23 ;  /* 0x000000022c057819 */ /* 0x000fe20000010217 */
[----:B------:R3:W-:Y:S01]  /*e550*/  STL [R1+0x280], RZ ;  /* 0x000280ff01007387 */ /* 0x0007e20000100800 */
[----:B------:R-:W-:Y:S02]  /*e560*/  SHF.L.U64.HI R4, R39, 0x2, R31 ;  /* 0x0000000227047819 */ /* 0x000fe4000001021f */
[----:B------:R-:W-:Y:S01]  /*e570*/  SHF.L.U64.HI R5, R43, 0x2, R26 ;  /* 0x000000022b057819 */ /* 0x000fe2000001021a */
[----:B------:R3:W-:Y:S01]  /*e580*/  STL [R1+0x284], RZ ;  /* 0x000284ff01007387 */ /* 0x0007e20000100800 */
[----:B------:R-:W-:-:S02]  /*e590*/  SHF.R.S32.HI R4, RZ, 0x5, R35 ;  /* 0x00000005ff047819 */ /* 0x000fc40000011423 */
[----:B------:R-:W-:Y:S01]  /*e5a0*/  SHF.L.U64.HI R5, R41, 0x2, R29 ;  /* 0x0000000229057819 */ /* 0x000fe2000001021d */
[----:B------:R3:W-:Y:S01]  /*e5b0*/  STL [R1+0x288], RZ ;  /* 0x000288ff01007387 */ /* 0x0007e20000100800 */
[----:B------:R-:W-:Y:S02]  /*e5c0*/  SHF.L.U64.HI R5, R37, 0x2, R33 ;  /* 0x0000000225057819 */ /* 0x000fe40000010221 */
[----:B------:R-:W-:Y:S01]  /*e5d0*/  LOP3.LUT R5, R2, 0x20, RZ, 0x3c, !PT ;  /* 0x0000002002057812 */ /* 0x000fe200078e3cff */
[----:B------:R3:W-:Y:S01]  /*e5e0*/  STL [R1+0x28c], RZ ;  /* 0x00028cff01007387 */ /* 0x0007e20000100800 */
[----:B------:R-:W-:Y:S02]  /*e5f0*/  IADD3 R5, R4, -0x1, RZ ;  /* 0xffffffff04057810 */ /* 0x000fe40007ffe0ff */
[----:B------:R-:W-:Y:S01]  /*e600*/  LOP3.LUT R4, R0, 0x40, RZ, 0x3c, !PT ;  /* 0x0000004000047812 */ /* 0x000fe200078e3cff */
[----:B------:R3:W-:Y:S01]  /*e610*/  STL [R1+0x270], RZ ;  /* 0x000270ff01007387 */ /* 0x0007e20000100800 */
[----:B------:R-:W-:-:S02]  /*e620*/  SHF.L.U64.HI R6, R60, 0x2, R7 ;  /* 0x000000023c067819 */ /* 0x000fc40000010207 */
        /* <DEDUP_REMOVED lines=12> */
[C---:B------:R-:W-:Y:S01]  /*e6f0*/  LOP3.LUT R7, R2.reuse, 0x40, RZ, 0x3c, !PT ;  /* 0x0000004002077812 */ /* 0x040fe200078e3cff */
[----:B------:R3:W-:Y:S01]  /*e700*/  STL [R1+0x264], RZ ;  /* 0x000264ff01007387 */ /* 0x0007e20000100800 */
[----:B------:R-:W-:-:S03]  /*e710*/  LOP3.LUT R6, R2, 0x60, RZ, 0x3c, !PT ;  /* 0x0000006002067812 */ /* 0x000fc600078e3cff */
        /* <DEDUP_REMOVED lines=134> */
[----:B------:R3:W-:Y:S04]  /*ef80*/  STL [R1], RZ ;  /* 0x000000ff01007387 */ /* 0x0007e80000100800 */
        /* <DEDUP_REMOVED lines=183> */
[----:B------:R3:W5:Y:S04]  /*fb00*/  LDL.LU R0, [R1+0xce4] ;  /* 0x000ce40001007983 */ /* 0x0007680000300800 */
[----:B------:R3:W-:Y:S02]  /*fb10*/  STL [R1+0xcc8], R4 ;  /* 0x000cc80401007387 */ /* 0x0007e40000100800 */
.L_x_1:
[----:B------:R-:W2:Y:S01]  /*fb20*/  LDL R64, [R1+0x1b8] ;  /* 0x0001b80001407983 */ /* 0x000ea20000100800 */
[----:B------:R-:W-:-:S04]  /*fb30*/  DEPBAR.LE SB0, 0x0 ;  /* 0x000080000000791a */ /* 0x000fc80000000000 */
[----:B-----5:R-:W-:Y:S04]  /*fb40*/  STL.64 [R1+0x14c0], R94 ;  /* 0x0014c05e01007387 */ /* 0x020fe80000100a00 */
[----:B------:R4:W-:Y:S04]  /*fb50*/  STL.64 [R1+0x14b8], R92 ;  /* 0x0014b85c01007387 */ /* 0x0009e80000100a00 */
[----:B------:R-:W-:Y:S06]  /*fb60*/  BAR.SYNC.DEFER_BLOCKING 0x0 ;  /* 0x0000000000007b1d */ /* 0x000fec0000010000 */
[----:B----4-:R-:W4:Y:S04]  /*fb70*/  LDL.LU.64 R92, [R1+0x280] ;  /* 0x00028000015c7983 */ /* 0x010f280000300a00 */
[----:B------:R-:W4:Y:S04]  /*fb80*/  LDL.LU.64 R94, [R1+0x288] ;  /* 0x00028800015e7983 */ /* 0x000f280000300a00 */
[----:B------:R-:W-:Y:S04]  /*fb90*/  STL.64 [R1+0x14b0], R90 ;  /* 0x0014b05a01007387 */ /* 0x000fe80000100a00 */
[----:B------:R1:W-:Y:S01]  /*fba0*/  STL.64 [R1+0x14a8], R88 ;  /* 0x0014a85801007387 */ /* 0x0003e20000100a00 */
[----:B------:R-:W-:-:S03]  /*fbb0*/  LOP3.LUT R243, R2, 0x20, RZ, 0x3c, !PT ;  /* 0x0000002002f37812 */ /* 0x000fc600078e3cff */
[----:B------:R-:W-:Y:S04]  /*fbc0*/  LDS R236, [R2+0x10000] ;  /* 0x0100000002ec7984 */ /* 0x000fe80000000800 */
[----:B------:R-:W-:Y:S04]  /*fbd0*/  LDS R238, [R2+0x10800] ;  /* 0x0108000002ee7984 */ /* 0x000fe80000000800 */
[----:B-1-3--:R-:W3:Y:S04]  /*fbe0*/  LDL.LU.64 R88, [R1+0x2a0] ;  /* 0x0002a00001587983 */ /* 0x00aee80000300a00 */
[----:B------:R-:W3:Y:S04]  /*fbf0*/  LDL.LU.64 R90, [R1+0x2a8] ;  /* 0x0002a800015a7983 */ /* 0x000ee80000300a00 */
[----:B------:R-:W-:Y:S04]  /*fc00*/  STL.64 [R1+0x14a0], R86 ;  /* 0x0014a05601007387 */ /* 0x000fe80000100a00 */
[----:B------:R1:W-:Y:S04]  /*fc10*/  STL.64 [R1+0x1498], R84 ;  /* 0x0014985401007387 */ /* 0x0003e80000100a00 */
[----:B------:R-:W-:Y:S04]  /*fc20*/  LDS R237, [R243+0x10000] ;  /* 0x01000000f3ed7984 */ /* 0x000fe80000000800 */
[----:B------:R-:W-:Y:S04]  /*fc30*/  LDS R239, [R243+0x10800] ;  /* 0x01080000f3ef7984 */ /* 0x000fe80000000800 */
[----:B-1----:R-:W3:Y:S04]  /*fc40*/  LDL.LU.64 R84, [R1+0x2b0] ;  /* 0x0002b00001547983 */ /* 0x002ee80000300a00 */
[----:B------:R-:W3:Y:S04]  /*fc50*/  LDL.LU.64 R86, [R1+0x2b8] ;  /* 0x0002b80001567983 */ /* 0x000ee80000300a00 */
[----:B------:R-:W-:Y:S04]  /*fc60*/  STL.64 [R1+0x1490], R82 ;  /* 0x0014905201007387 */ /* 0x000fe80000100a00 */
[----:B------:R1:W-:Y:S04]  /*fc70*/  STL.64 [R1+0x1488], R80 ;  /* 0x0014885001007387 */ /* 0x0003e80000100a00 */
[----:B-1----:R-:W3:Y:S04]  /*fc80*/  LDL.LU.64 R80, [R1+0x2c0] ;  /* 0x0002c00001507983 */ /* 0x002ee80000300a00 */
[----:B------:R-:W3:Y:S01]  /*fc90*/  LDL.LU.64 R82, [R1+0x2c8] ;  /* 0x0002c80001527983 */ /* 0x000ee20000300a00 */
[----:B------:R-:W-:-:S03]  /*fca0*/  LOP3.LUT R242, R2, 0x60, RZ, 0x3c, !PT ;  /* 0x0000006002f27812 */ /* 0x000fc600078e3cff */
        /* <DEDUP_REMOVED lines=8> */
[----:B------:R-:W-:Y:S04]  /*fd30*/  STL [R1+0xfec], R3 ;  /* 0x000fec0301007387 */ /* 0x000fe80000100800 */
[----:B-----5:R-:W-:Y:S04]  /*fd40*/  STL [R1+0xfe8], R0 ;  /* 0x000fe80001007387 */ /* 0x020fe80000100800 */
[----:B------:R1:W-:Y:S04]  /*fd50*/  STL [R1+0xfc8], R252 ;  /* 0x000fc8fc01007387 */ /* 0x0003e80000100800 */
[----:B------:R-:W-:Y:S04]  /*fd60*/  LDS R233, [R242+0x10000] ;  /* 0x01000000f2e97984 */ /* 0x000fe80000000800 */
[----:B------:R-:W-:Y:S01]  /*fd70*/  LDS R235, [R242+0x10800] ;  /* 0x01080000f2eb7984 */ /* 0x000fe20000000800 */
[----:B-1----:R-:W-:-:S05]  /*fd80*/  LOP3.LUT R252, R2, 0x40, RZ, 0x3c, !PT ;  /* 0x0000004002fc7812 */ /* 0x002fca00078e3cff */
[----:B------:R-:W-:Y:S04]  /*fd90*/  LDS R232, [R252+0x10000] ;  /* 0x01000000fce87984 */ /* 0x000fe80000000800 */
[----:B------:R-:W-:Y:S04]  /*fda0*/  LDS R234, [R252+0x10800] ;  /* 0x01080000fcea7984 */ /* 0x000fe80000000800 */
[----:B--2---:R-:W-:Y:S04]  /*fdb0*/  LDSM.16.M88.4 R4, [R64] ;  /* 0x000000004004783b */ /* 0x004fe80000000200 */
[----:B------:R-:W1:Y:S04]  /*fdc0*/  LDSM.16.M88.4 R8, [R64+0x1000] ;  /* 0x001000004008783b */ /* 0x000e680000000200 */
[----:B------:R-:W2:Y:S04]  /*fdd0*/  LDSM.16.M88.4 R12, [R64+0x2000] ;  /* 0x00200000400c783b */ /* 0x000ea80000000200 */
[----:B------:R-:W1:Y:S04]  /*fde0*/  LDSM.16.M88.4 R16, [R64+0x3000] ;  /* 0x003000004010783b */ /* 0x000e680000000200 */
[----:B------:R-:W1:Y:S04]  /*fdf0*/  LDSM.16.M88.4 R20, [R64+0x4000] ;  /* 0x004000004014783b */ /* 0x000e680000000200 */
[----:B------:R-:W1:Y:S04]  /*fe00*/  LDSM.16.M88.4 R24, [R64+0x5000] ;  /* 0x005000004018783b */ /* 0x000e680000000200 */
[----:B------:R-:W1:Y:S04]  /*fe10*/  LDSM.16.M88.4 R28, [R64+0x6000] ;  /* 0x00600000401c783b */ /* 0x000e680000000200 */
[----:B------:R-:W2:Y:S04]  /*fe20*/  LDSM.16.M88.4 R32, [R64+0x7000] ;  /* 0x007000004020783b */ /* 0x000ea80000000200 */
[----:B------:R-:W2:Y:S04]  /*fe30*/  LDSM.16.M88.4 R36, [R64+0x8000] ;  /* 0x008000004024783b */ /* 0x000ea80000000200 */
[----:B------:R-:W3:Y:S04]  /*fe40*/  LDSM.16.M88.4 R40, [R64+0x9000] ;  /* 0x009000004028783b */ /* 0x000ee80000000200 */
[----:B------:R-:W3:Y:S04]  /*fe50*/  LDSM.16.M88.4 R44, [R64+0xa000] ;  /* 0x00a00000402c783b */ /* 0x000ee80000000200 */
[----:B------:R-:W3:Y:S04]  /*fe60*/  LDSM.16.M88.4 R48, [R64+0xb000] ;  /* 0x00b000004030783b */ /* 0x000ee80000000200 */
[----:B------:R-:W3:Y:S04]  /*fe70*/  LDSM.16.M88.4 R52, [R64+0xc000] ;  /* 0x00c000004034783b */ /* 0x000ee80000000200 */
[----:B------:R-:W3:Y:S04]  /*fe80*/  LDSM.16.M88.4 R56, [R64+0xd000] ;  /* 0x00d000004038783b */ /* 0x000ee80000000200 */
[----:B------:R-:W3:Y:S04]  /*fe90*/  LDSM.16.M88.4 R60, [R64+0xe000] ;  /* 0x00e00000403c783b */ /* 0x000ee80000000200 */
[----:B------:R-:W4:Y:S04]  /*fea0*/  LDSM.16.M88.4 R64, [R64+0xf000] ;  /* 0x00f000004040783b */ /* 0x000f280000000200 */
[----:B-1----:R-:W-:Y:S04]  /*feb0*/  STL [R1+0x13d8], R10 ;  /* 0x0013d80a01007387 */ /* 0x002fe80000100800 */
[----:B------:R-:W-:Y:S04]  /*fec0*/  STL [R1+0x13d4], R11 ;  /* 0x0013d40b01007387 */ /* 0x000fe80000100800 */
[----:B--2---:R-:W-:Y:S04]  /*fed0*/  STL [R1+0x13d0], R14 ;  /* 0x0013d00e01007387 */ /* 0x004fe80000100800 */
[----:B------:R-:W-:Y:S04]  /*fee0*/  STL [R1+0x13cc], R15 ;  /* 0x0013cc0f01007387 */ /* 0x000fe80000100800 */
[----:B------:R-:W-:Y:S04]  /*fef0*/  STL [R1+0x13c4], R18 ;  /* 0x0013c41201007387 */ /* 0x000fe80000100800 */
[----:B------:R-:W-:Y:S04]  /*ff00*/  STL [R1+0x13c0], R19 ;  /* 0x0013c01301007387 */ /* 0x000fe80000100800 */
[----:B------:R-:W-:Y:S04]  /*ff10*/  STL [R1+0x13dc], R22 ;  /* 0x0013dc1601007387 */ /* 0x000fe80000100800 */
[----:B------:R-:W-:Y:S04]  /*ff20*/  STL [R1+0x13c8], R23 ;  /* 0x0013c81701007387 */ /* 0x000fe80000100800 */
[----:B------:R-:W-:Y:S01]  /*ff30*/  STL [R1+0x13e4], R26 ;  /* 0x0013e41a01007387 */ /* 0x000fe20000100800 */
[C---:B---3--:R-:W-:Y:S03]  /*ff40*/  HMMA.1688.F32.TF32 R68, R236.reuse, R4, R80 ;  /* 0x00000004ec44723c */ /* 0x048fe60000081050 */
[----:B------:R-:W-:Y:S04]  /*ff50*/  STL [R1+0x13e0], R27 ;  /* 0x0013e01b01007387 */ /* 0x000fe80000100800 */
[----:B------:R-:W-:Y:S01]  /*ff60*/  STL [R1+0x13ec], R30 ;  /* 0x0013ec1e01007387 */ /* 0x000fe20000100800 */
[----:B------:R-:W-:Y:S03]  /*ff70*/  HMMA.1688.F32.TF32 R80, R236, R8, R84 ;  /* 0x00000008ec50723c */ /* 0x000fe60000081054 */
[----:B------:R-:W-:Y:S04]  /*ff80*/  STL [R1+0x13e8], R31 ;  /* 0x0013e81f01007387 */ /* 0x000fe80000100800 */
[----:B------:R-:W-:Y:S04]  /*ff90*/  STL [R1+0x13f4], R34 ;  /* 0x0013f42201007387 */ /* 0x000fe80000100800 */
[----:B------:R-:W-:Y:S04]  /*ffa0*/  STL [R1+0x13f0], R35 ;  /* 0x0013f02301007387 */ /* 0x000fe80000100800 */
[----:B------:R-:W-:Y:S01]  /*ffb0*/  STL [R1+0x13fc], R38 ;  /* 0x0013fc2601007387 */ /* 0x000fe20000100800 */
[----:B------:R-:W-:-:S02]  /*ffc0*/  IMAD.MOV.U32 R241, RZ, RZ, R68 ;  /* 0x000000fffff17224 */ /* 0x000fc400078e0044 */
[----:B------:R-:W-:Y:S01]  /*ffd0*/  IMAD.MOV.U32 R240, RZ, RZ, R69 ;  /* 0x000000fffff07224 */ /* 0x000fe200078e0045 */
[----:B------:R-:W-:Y:S01]  /*ffe0*/  STL [R1+0x13f8], R39 ;  /* 0x0013f82701007387 */ /* 0x000fe20000100800 */
[----:B------:R-:W-:Y:S02]  /*fff0*/  IMAD.MOV.U32 R3, RZ, RZ, R70 ;  /* 0x000000ffff037224 */ /* 0x000fe400078e0046 */
[----:B------:R-:W-:Y:S01]  /*10000*/  IMAD.MOV.U32 R0, RZ, RZ, R71 ;  /* 0x000000ffff007224 */ /* 0x000fe200078e0047 */
[----:B------:R-:W-:Y:S01]  /*10010*/  STL [R1+0x1404], R42 ;  /* 0x0014042a01007387 */ /* 0x000fe20000100800 */
[C---:B------:R-:W-:Y:S03]  /*10020*/  HMMA.1688.F32.TF32 R68, R236.reuse, R12, R88 ;  /* 0x0000000cec44723c */ /* 0x040fe60000081058 */
[----:B------:R-:W-:Y:S04]  /*10030*/  STL [R1+0x1400], R43 ;  /* 0x0014002b01007387 */ /* 0x000fe80000100800 */
        /* <DEDUP_REMOVED lines=10> */
[----:B------:R-:W2:Y:S04]  /*100e0*/  LDL.LU.64 R76, [R1+0x270] ;  /* 0x00027000014c7983 */ /* 0x000ea80000300a00 */
[----:B------:R-:W2:Y:S04]  /*100f0*/  LDL.LU.64 R78, [R1+0x278] ;  /* 0x00027800014e7983 */ /* 0x000ea80000300a00 */
[----:B----4-:R-:W-:Y:S04]  /*10100*/  STL [R1+0x139c], R66 ;  /* 0x00139c4201007387 */ /* 0x010fe80000100800 */
[----:B------:R-:W-:Y:S04]  /*10110*/  STL [R1+0x1398], R67 ;  /* 0x0013984301007387 */ /* 0x000fe80000100800 */
[----:B------:R-:W3:Y:S04]  /*10120*/  LDL.LU.64 R72, [R1+0x260] ;  /* 0x0002600001487983 */ /* 0x000ee80000300a00 */
[----:B------:R-:W-:Y:S04]  /*10130*/  STL.64 [R1+0x7f0], R80 ;  /* 0x0007f05001007387 */ /* 0x000fe80000100a00 */
[----:B------:R-:W-:Y:S04]  /*10140*/  STL.64 [R1+0x7f8], R82 ;  /* 0x0007f85201007387 */ /* 0x000fe80000100a00 */
[----:B------:R-:W3:Y:S04]  /*10150*/  LDL.LU.64 R74, [R1+0x268] ;  /* 0x00026800014a7983 */ /* 0x000ee80000300a00 */
[----:B------:R-:W-:Y:S04]  /*10160*/  STL.64 [R1+0x7e0], R68 ;  /* 0x0007e04401007387 */ /* 0x000fe80000100a00 */
[----:B------:R1:W-:Y:S02]  /*10170*/  STL.64 [R1+0x7e8], R70 ;  /* 0x0007e84601007387 */ /* 0x0003e40000100a00 */
[C---:B-1----:R-:W-:Y:S11]  /*10180*/  HMMA.1688.F32.TF32 R68, R236.reuse, R16, R92 ;  /* 0x00000010ec44723c */ /* 0x042ff6000008105c */
[----:B------:R-:W-:Y:S11]  /*10190*/  @!UPT UIADD3 URZ, URZ, URZ, URZ ;  /* 0x0000003f3f3ff290 */ /* 0x000ff6000fffe03f */
[----:B------:R-:W-:Y:S01]  /*101a0*/  @!UPT UIADD3 URZ, URZ, URZ, URZ ;  /* 0x0000003f3f3ff290 */ /* 0x000fe2000fffe03f */
[----:B------:R1:W-:Y:S01]  /*101b0*/  STL.64 [R1+0x7d0], R68 ;  /* 0x0007d04401007387 */ /* 0x0003e20000100a00 */
[----:B------:R-:W-:Y:S02]  /*101c0*/  IMAD.MOV.U32 R50, RZ, RZ, R70 ;  /* 0x000000ffff327224 */ /* 0x000fe400078e0046 */
[----:B------:R-:W-:Y:S01]  /*101d0*/  IMAD.MOV.U32 R51, RZ, RZ, R71 ;  /* 0x000000ffff337224 */ /* 0x000fe200078e0047 */
[----:B-1----:R-:W4:Y:S04]  /*101e0*/  LDL.LU.64 R68, [R1+0x250] ;  /* 0x0002500001447983 */ /* 0x002f280000300a00 */
[----:B------:R-:W4:Y:S04]  /*101f0*/  LDL.LU.64 R70, [R1+0x258] ;  /* 0x0002580001467983 */ /* 0x000f280000300a00 */
[----:B------:R1:W-:Y:S04]  /*10200*/  STL [R1+0x1424], R50 ;  /* 0x0014243201007387 */ /* 0x0003e80000100800 */
[----:B------:R1:W-:Y:S04]  /*10210*/  STL [R1+0x1420], R51 ;  /* 0x0014203301007387 */ /* 0x0003e80000100800 */
[----:B------:R-:W4:Y:S04]  /*10220*/  LDL.LU.64 R80, [R1+0x240] ;  /* 0x0002400001507983 */ /* 0x000f280000300a00 */
[----:B------:R-:W4:Y:S01]  /*10230*/  LDL.LU.64 R82, [R1+0x248] ;  /* 0x0002480001527983 */ /* 0x000f220000300a00 */
[C---:B--2---:R-:W-:Y:S08]  /*10240*/  HMMA.1688.F32.TF32 R76, R236.reuse, R20, R76 ;  /* 0x00000014ec4c723c */ /* 0x044ff0000008104c */
[----:B---3--:R-:W-:Y:S11]  /*10250*/  HMMA.1688.F32.TF32 R72, R236, R24, R72 ;  /* 0x00000018ec48723c */ /* 0x008ff60000081048 */
[----:B------:R-:W-:Y:S05]  /*10260*/  @!UPT UIADD3 URZ, URZ, URZ, URZ ;  /* 0x0000003f3f3ff290 */ /* 0x000fea000fffe03f */
[----:B------:R-:W-:Y:S02]  /*10270*/  IMAD.MOV.U32 R43, RZ, RZ, R79 ;  /* 0x000000ffff2b7224 */ /* 0x000fe400078e004f */
[----:B------:R-:W-:Y:S02]  /*10280*/  IMAD.MOV.U32 R42, RZ, RZ, R78 ;  /* 0x000000ffff2a7224 */ /* 0x000fe400078e004e */
[----:B------:R-:W-:Y:S02]  /*10290*/  IMAD.MOV.U32 R46, RZ, RZ, R76 ;  /* 0x000000ffff2e7224 */ /* 0x000fe400078e004c */
[----:B------:R-:W-:Y:S01]  /*102a0*/  IMAD.MOV.U32 R47, RZ, RZ, R77 ;  /* 0x000000ffff2f7224 */ /* 0x000fe200078e004d */
[----:B------:R-:W-:Y:S04]  /*102b0*/  STL [R1+0x142c], R43 ;  /* 0x00142c2b01007387 */ /* 0x000fe80000100800 */
[----:B------:R-:W-:Y:S04]  /*102c0*/  STL [R1+0x1428], R42 ;  /* 0x0014282a01007387 */ /* 0x000fe80000100800 */
[----:B------:R2:W-:Y:S04]  /*102d0*/  STL [R1+0x141c], R46 ;  /* 0x00141c2e01007387 */ /* 0x0005e80000100800 */
[----:B------:R3:W-:Y:S04]  /*102e0*/  STL [R1+0x1418], R47 ;  /* 0x0014182f01007387 */ /* 0x0007e80000100800 */
[----:B------:R-:W2:Y:S01]  /*102f0*/  LDL.LU.64 R76, [R1+0x230] ;  /* 0x00023000014c7983 */ /* 0x000ea20000300a00 */
[----:B------:R-:W-:-:S02]  /*10300*/  IMAD.MOV.U32 R38, RZ, RZ, R72 ;  /* 0x000000ffff267224 */ /* 0x000fc400078e0048 */
[----:B------:R-:W-:Y:S01]  /*10310*/  IMAD.MOV.U32 R39, RZ, RZ, R73 ;  /* 0x000000ffff277224 */ /* 0x000fe200078e0049 */
[----:B------:R-:W2:Y:S01]  /*10320*/  LDL.LU.64 R78, [R1+0x238] ;  /* 0x00023800014e7983 */ /* 0x000ea20000300a00 */
[----:B------:R-:W-:Y:S02]  /*10330*/  IMAD.MOV.U32 R34, RZ, RZ, R74 ;  /* 0x000000ffff227224 */ /* 0x000fe400078e004a */
[----:B------:R-:W-:Y:S01]  /*10340*/  IMAD.MOV.U32 R35, RZ, RZ, R75 ;  /* 0x000000ffff237224 */ /* 0x000fe200078e004b */
[----:B------:R-:W3:Y:S04]  /*10350*/  LDL.LU.64 R72, [R1+0x220] ;  /* 0x0002200001487983 */ /* 0x000ee80000300a00 */
[----:B------:R-:W3:Y:S01]  /*10360*/  LDL.LU.64 R74, [R1+0x228] ;  /* 0x00022800014a7983 */ /* 0x000ee20000300a00 */
[----:B----4-:R-:W-:Y:S03]  /*10370*/  HMMA.1688.F32.TF32 R68, R236, R28, R68 ;  /* 0x0000001cec44723c */ /* 0x010fe60000081044 */
[----:B------:R-:W-:Y:S04]  /*10380*/  STL [R1+0x143c], R35 ;  /* 0x00143c2301007387 */ /* 0x000fe80000100800 */
[----:B------:R-:W-:Y:S04]  /*10390*/  STL [R1+0x1438], R34 ;  /* 0x0014382201007387 */ /* 0x000fe80000100800 */
[----:B------:R4:W-:Y:S04]  /*103a0*/  STL [R1+0x1434], R39 ;  /* 0x0014342701007387 */ /* 0x0009e80000100800 */
[----:B------:R1:W-:Y:S09]  /*103b0*/  STL [R1+0x1430], R38 ;  /* 0x0014302601007387 */ /* 0x0003f20000100800 */
[----:B------:R-:W-:-:S02]  /*103c0*/  IMAD.MOV.U32 R30, RZ, RZ, R68 ;  /* 0x000000ffff1e7224 */ /* 0x000fc400078e0044 */
[----:B------:R-:W-:Y:S02]  /*103d0*/  IMAD.MOV.U32 R31, RZ, RZ, R69 ;  /* 0x000000ffff1f7224 */ /* 0x000fe400078e0045 */
[----:B------:R-:W-:Y:S01]  /*103e0*/  IMAD.MOV.U32 R26, RZ, RZ, R70 ;  /* 0x000000ffff1a7224 */ /* 0x000fe200078e0046 */
[----:B------:R-:W4:Y:S01]  /*103f0*/  LDL.LU.64 R68, [R1+0x210] ;  /* 0x0002100001447983 */ /* 0x000f220000300a00 */
[----:B------:R-:W-:-:S03]  /*10400*/  IMAD.MOV.U32 R27, RZ, RZ, R71 ;  /* 0x000000ffff1b7224 */ /* 0x000fc600078e0047 */
[----:B------:R-:W4:Y:S01]  /*10410*/  LDL.LU.64 R70, [R1+0x218] ;  /* 0x0002180001467983 */ /* 0x000f220000300a00 */
[----:B------:R-:W-:Y:S03]  /*10420*/  HMMA.1688.F32.TF32 R80, R236, R32, R80 ;  /* 0x00000020ec50723c */ /* 0x000fe60000081050 */
[----:B------:R-:W-:Y:S04]  /*10430*/  STL [R1+0x1444], R31 ;  /* 0x0014441f01007387 */ /* 0x000fe80000100800 */
[----:B------:R-:W-:Y:S04]  /*10440*/  STL [R1+0x1440], R30 ;  /* 0x0014401e01007387 */ /* 0x000fe80000100800 */
[----:B------:R-:W4:Y:S04]  /*10450*/  LDL.LU.64 R248, [R1+0x200] ;  /* 0x0002000001f87983 */ /* 0x000f280000300a00 */
[----:B------:R-:W4:Y:S04]  /*10460*/  LDL.LU.64 R250, [R1+0x208] ;  /* 0x0002080001fa7983 */ /* 0x000f280000300a00 */
[----:B------:R-:W4:Y:S04]  /*10470*/  LDL.LU.64 R92, [R1+0x1f0] ;  /* 0x0001f000015c7983 */ /* 0x000f280000300a00 */
[----:B------:R-:W4:Y:S01]  /*10480*/  LDL.LU.64 R94, [R1+0x1f8] ;  /* 0x0001f800015e7983 */ /* 0x000f220000300a00 */
[----:B------:R-:W-:-:S03]  /*10490*/  IMAD.MOV.U32 R15, RZ, RZ, R80 ;  /* 0x000000ffff0f7224 */ /* 0x000fc600078e0050 */
[----:B------:R-:W4:Y:S01]  /*104a0*/  LDL.LU.64 R88, [R1+0x1e0] ;  /* 0x0001e00001587983 */ /* 0x000f220000300a00 */
[----:B------:R-:W-:-:S03]  /*104b0*/  IMAD.MOV.U32 R23, RZ, RZ, R81 ;  /* 0x000000ffff177224 */ /* 0x000fc600078e0051 */
[----:B------:R-:W4:Y:S01]  /*104c0*/  LDL.LU.64 R90, [R1+0x1e8] ;  /* 0x0001e800015a7983 */ /* 0x000f220000300a00 */
[----:B------:R-:W-:-:S03]  /*104d0*/  IMAD.MOV.U32 R18, RZ, RZ, R82 ;  /* 0x000000ffff127224 */ /* 0x000fc600078e0052 */
[----:B------:R-:W4:Y:S01]  /*104e0*/  LDL.LU.64 R84, [R1+0x1d0] ;  /* 0x0001d00001547983 */ /* 0x000f220000300a00 */
[----:B------:R-:W-:-:S03]  /*104f0*/  IMAD.MOV.U32 R19, RZ, RZ, R83 ;  /* 0x000000ffff137224 */ /* 0x000fc600078e0053 */
[----:B------:R-:W4:Y:S04]  /*10500*/  LDL.LU.64 R86, [R1+0x1d8] ;  /* 0x0001d80001567983 */ /* 0x000f280000300a00 */
[----:B------:R-:W4:Y:S04]  /*10510*/  LDL.LU.64 R80, [R1+0x1c0] ;  /* 0x0001c00001507983 */ /* 0x000f280000300a00 */
[----:B------:R-:W4:Y:S01]  /*10520*/  LDL.LU.64 R82, [R1+0x1c8] ;  /* 0x0001c80001527983 */ /* 0x000f220000300a00 */
[C---:B--2---:R-:W-:Y:S08]  /*10530*/  HMMA.1688.F32.TF32 R76, R236.reuse, R36, R76 ;  /* 0x00000024ec4c723c */ /* 0x044ff0000008104c */
[----:B---3--:R-:W-:Y:S11]  /*10540*/  HMMA.1688.F32.TF32 R72, R236, R40, R72 ;  /* 0x00000028ec48723c */ /* 0x008ff60000081048 */
[----:B------:R-:W-:Y:S05]  /*10550*/  @!UPT UIADD3 URZ, URZ, URZ, URZ ;  /* 0x0000003f3f3ff290 */ /* 0x000fea000fffe03f */
[----:B------:R-:W-:Y:S02]  /*10560*/  IMAD.MOV.U32 R22, RZ, RZ, R76 ;  /* 0x000000ffff167224 */ /* 0x000fe400078e004c */
[----:B------:R-:W-:Y:S02]  /*10570*/  IMAD.MOV.U32 R10, RZ, RZ, R77 ;  /* 0x000000ffff0a7224 */ /* 0x000fe400078e004d */
[----:B------:R-:W-:Y:S01]  /*10580*/  IMAD.MOV.U32 R11, RZ, RZ, R78 ;  /* 0x000000ffff0b7224 */ /* 0x000fe200078e004e */
[----:B------:R-:W2:Y:S01]  /*10590*/  LDL.LU.64 R76, [R1+0x1a0] ;  /* 0x0001a000014c7983 */ /* 0x000ea20000300a00 */
[----:B------:R-:W-:Y:S02]  /*105a0*/  IMAD.MOV.U32 R14, RZ, RZ, R79 ;  /* 0x000000ffff0e7224 */ /* 0x000fe400078e004f */
[----:B-1----:R-:W-:Y:S01]  /*105b0*/  IMAD.MOV.U32 R50, RZ, RZ, R72 ;  /* 0x000000ffff327224 */ /* 0x002fe200078e0048 */
[----:B------:R-:W2:Y:S01]  /*105c0*/  LDL.LU.64 R78, [R1+0x1a8] ;  /* 0x0001a800014e7983 */ /* 0x000ea20000300a00 */
[----:B------:R-:W-:-:S02]  /*105d0*/  IMAD.MOV.U32 R51, RZ, RZ, R73 ;  /* 0x000000ffff337224 */ /* 0x000fc400078e0049 */
[----:B------:R-:W-:Y:S01]  /*105e0*/  IMAD.MOV.U32 R46, RZ, RZ, R74 ;  /* 0x000000ffff2e7224 */ /* 0x000fe200078e004a */
[----:B------:R-:W3:Y:S01]  /*105f0*/  LDL.LU.64 R72, [R1+0x190] ;  /* 0x0001900001487983 */ /* 0x000ee20000300a00 */
[----:B------:R-:W-:-:S03]  /*10600*/  IMAD.MOV.U32 R47, RZ, RZ, R75 ;  /* 0x000000ffff2f7224 */ /* 0x000fc600078e004b */
[----:B------:R-:W3:Y:S01]  /*10610*/  LDL.LU.64 R74, [R1+0x198] ;  /* 0x00019800014a7983 */ /* 0x000ee20000300a00 */
[----:B----4-:R-:W-:Y:S11]  /*10620*/  HMMA.1688.F32.TF32 R68, R236, R44, R68 ;  /* 0x0000002cec44723c */ /* 0x010ff60000081044 */
[----:B------:R-:W-:Y:S11]  /*10630*/  @!UPT UIADD3 URZ, URZ, URZ, URZ ;  /* 0x0000003f3f3ff290 */ /* 0x000ff6000fffe03f */
[----:B------:R-:W-:Y:S02]  /*10640*/  @!UPT UIADD3 URZ, URZ, URZ, URZ ;  /* 0x0000003f3f3ff290 */ /* 0x000fe4000fffe03f */
[----:B------:R-:W-:Y:S02]  /*10650*/  IMAD.MOV.U32 R39, RZ, RZ, R68 ;  /* 0x000000ffff277224 */ /* 0x000fe400078e0044 */
[----:B------:R-:W-:Y:S02]  /*10660*/  IMAD.MOV.U32 R38, RZ, RZ, R69 ;  /* 0x000000ffff267224 */ /* 0x000fe400078e0045 */
[----:B------:R-:W-:Y:S01]  /*10670*/  IMAD.MOV.U32 R43, RZ, RZ, R70 ;  /* 0x000000ffff2b7224 */ /* 0x000fe200078e0046 */
[----:B------:R-:W4:Y:S01]  /*10680*/  LDL.LU.64 R68, [R1+0x180] ;  /* 0x0001800001447983 */ /* 0x000f220000300a00 */
[----:B------:R-:W-:-:S03]  /*10690*/  IMAD.MOV.U32 R42, RZ, RZ, R71 ;  /* 0x000000ffff2a7224 */ /* 0x000fc600078e0047 */
[----:B------:R-:W4:Y:S01]  /*106a0*/  LDL.LU.64 R70, [R1+0x188] ;  /* 0x0001880001467983 */ /* 0x000f220000300a00 */
[C---:B------:R-:W-:Y:S08]  /*106b0*/  HMMA.1688.F32.TF32 R92, R236.reuse, R52, R92 ;  /* 0x00000034ec5c723c */ /* 0x040ff0000008105c */
[C---:B------:R-:W-:Y:S08]  /*106c0*/  HMMA.1688.F32.TF32 R88, R236.reuse, R56, R88 ;  /* 0x00000038ec58723c */ /* 0x040ff00000081058 */
[C---:B------:R-:W-:Y:S08]  /*106d0*/  HMMA.1688.F32.TF32 R84, R236.reuse, R60, R84 ;  /* 0x0000003cec54723c */ /* 0x040ff00000081054 */
[----:B------:R-:W-:Y:S01]  /*106e0*/  HMMA.1688.F32.TF32 R80, R236, R64, R80 ;  /* 0x00000040ec50723c */ /* 0x000fe20000081050 */
        /* <DEDUP_REMOVED lines=8> */
[----:B-1----:R-:W4:Y:S01]  /*10770*/  LDL.LU.64 R80, [R1+0x170] ;  /* 0x0001700001507983 */ /* 0x002f220000300a00 */
[C---:B--2---:R-:W-:Y:S08]  /*10780*/  HMMA.1688.F32.TF32 R76, R232.reuse, R4, R76 ;  /* 0x00000004e84c723c */ /* 0x044ff0000008104c */
[C---:B---3--:R-:W-:Y:S11]  /*10790*/  HMMA.1688.F32.TF32 R72, R232.reuse, R8, R72 ;  /* 0x00000008e848723c */ /* 0x048ff60000081048 */
[----:B------:R-:W-:Y:S04]  /*107a0*/  @!UPT UIADD3 URZ, URZ, URZ, URZ ;  /* 0x0000003f3f3ff290 */ /* 0x000fe8000fffe03f */
[----:B------:R1:W-:Y:S04]  /*107b0*/  STL.64 [R1+0x4b0], R76 ;  /* 0x0004b04c01007387 */ /* 0x0003e80000100a00 */
[----:B------:R2:W-:Y:S04]  /*107c0*/  STL.64 [R1+0x4b8], R78 ;  /* 0x0004b84e01007387 */ /* 0x0005e80000100a00 */
[----:B------:R-:W3:Y:S04]  /*107d0*/  LDL.LU.64 R82, [R1+0x178] ;  /* 0x0001780001527983 */ /* 0x000ee80000300a00 */
[----:B------:R2:W-:Y:S04]  /*107e0*/  STL.64 [R1+0x490], R72 ;  /* 0x0004904801007387 */ /* 0x0005e80000100a00 */
[----:B------:R2:W-:Y:S04]  /*107f0*/  STL.64 [R1+0x498], R74 ;  /* 0x0004984a01007387 */ /* 0x0005e80000100a00 */
[----:B-1----:R-:W3:Y:S04]  /*10800*/  LDL.LU.64 R76, [R1+0x160] ;  /* 0x00016000014c7983 */ /* 0x002ee80000300a00 */
[----:B--2---:R-:W2:Y:S04]  /*10810*/  LDL.LU.64 R78, [R1+0x168] ;  /* 0x00016800014e7983 */ /* 0x004ea80000300a00 */
[----:B------:R-:W2:Y:S04]  /*10820*/  LDL.LU.64 R72, [R1+0x140] ;  /* 0x0001400001487983 */ /* 0x000ea80000300a00 */
[----:B------:R-:W2:Y:S01]  /*10830*/  LDL.LU.64 R74, [R1+0x148] ;  /* 0x00014800014a7983 */ /* 0x000ea20000300a00 */
[----:B----4-:R-:W-:Y:S11]  /*10840*/  HMMA.1688.F32.TF32 R68, R232, R12, R68 ;  /* 0x0000000ce844723c */ /* 0x010ff60000081044 */
[----:B------:R-:W-:Y:S11]  /*10850*/  @!UPT UIADD3 URZ, URZ, URZ, URZ ;  /* 0x0000003f3f3ff290 */ /* 0x000ff6000fffe03f */
[----:B------:R-:W-:Y:S01]  /*10860*/  @!UPT UIADD3 URZ, URZ, URZ, URZ ;  /* 0x0000003f3f3ff290 */ /* 0x000fe2000fffe03f */
[----:B------:R1:W-:Y:S04]  /*10870*/  STL.64 [R1+0x460], R68 ;  /* 0x0004604401007387 */ /* 0x0003e80000100a00 */
[----:B------:R4:W-:Y:S04]  /*10880*/  STL.64 [R1+0x468], R70 ;  /* 0x0004684601007387 */ /* 0x0009e80000100a00 */
[----:B-1----:R-:W2:Y:S04]  /*10890*/  LDL.LU.64 R68, [R1+0x130] ;  /* 0x0001300001447983 */ /* 0x002ea80000300a00 */
[----:B----4-:R-:W4:Y:S01]  /*108a0*/  LDL.LU.64 R70, [R1+0x138] ;  /* 0x0001380001467983 */ /* 0x010f220000300a00 */
[----:B------:R-:W-:Y:S11]  /*108b0*/  HMMA.1688.F32.TF32 R248, R236, R48, R248 ;  /* 0x00000030ecf8723c */ /* 0x000ff600000810f8 */
[----:B------:R-:W-:Y:S11]  /*108c0*/  @!UPT UIADD3 URZ, URZ, URZ, URZ ;  /* 0x0000003f3f3ff290 */ /* 0x000ff6000fffe03f */
[----:B------:R-:W-:Y:S02]  /*108d0*/  @!UPT UIADD3 URZ, URZ, URZ, URZ ;  /* 0x0000003f3f3ff290 */ /* 0x000fe4000fffe03f */
[----:B------:R-:W-:Y:S02]  /*108e0*/  IMAD.MOV.U32 R31, RZ, RZ, R248 ;  /* 0x000000ffff1f7224 */ /* 0x000fe400078e00f8 */
[----:B------:R-:W-:Y:S02]  /*108f0*/  IMAD.MOV.U32 R30, RZ, RZ, R249 ;  /* 0x000000ffff1e7224 */ /* 0x000fe400078e00f9 */
[----:B------:R-:W-:Y:S01]  /*10900*/  IMAD.MOV.U32 R35, RZ, RZ, R250 ;  /* 0x000000ffff237224 */ /* 0x000fe200078e00fa */
[----:B------:R-:W4:Y:S01]  /*10910*/  LDL.LU.64 R248, [R1+0x120] ;  /* 0x0001200001f87983 */ /* 0x000f220000300a00 */
[----:B------:R-:W-:-:S03]  /*10920*/  IMAD.MOV.U32 R34, RZ, RZ, R251 ;  /* 0x000000ffff227224 */ /* 0x000fc600078e00fb */
[----:B------:R-:W4:Y:S04]  /*10930*/  LDL.LU.64 R250, [R1+0x128] ;  /* 0x0001280001fa7983 */ /* 0x000f280000300a00 */
[----:B------:R-:W4:Y:S04]  /*10940*/  LDL.LU.64 R236, [R1+0x110] ;  /* 0x0001100001ec7983 */ /* 0x000f280000300a00 */
[----:B------:R-:W4:Y:S04]  /*10950*/  LDL.LU.64 R238, [R1+0x118] ;  /* 0x0001180001ee7983 */ /* 0x000f280000300a00 */
[----:B------:R-:W4:Y:S04]  /*10960*/  LDL.LU.64 R92, [R1+0x100] ;  /* 0x00010000015c7983 */ /* 0x000f280000300a00 */
[----:B------:R-:W4:Y:S04]  /*10970*/  LDL.LU.64 R94, [R1+0x108] ;  /* 0x00010800015e7983 */ /* 0x000f280000300a00 */
[----:B------:R-:W4:Y:S04]  /*10980*/  LDL.LU.64 R88, [R1+0xf0] ;  /* 0x0000f00001587983 */ /* 0x000f280000300a00 */
[----:B------:R-:W4:Y:S04]  /*10990*/  LDL.LU.64 R90, [R1+0xf8] ;  /* 0x0000f800015a7983 */ /* 0x000f280000300a00 */
[----:B------:R-:W4:Y:S04]  /*109a0*/  LDL.LU.64 R84, [R1+0xe0] ;  /* 0x0000e00001547983 */ /* 0x000f280000300a00 */
[----:B------:R-:W4:Y:S01]  /*109b0*/  LDL.LU.64 R86, [R1+0xe8] ;  /* 0x0000e80001567983 */ /* 0x000f220000300a00 */
[C---:B---3--:R-:W-:Y:S08]  /*109c0*/  HMMA.1688.F32.TF32 R80, R232.reuse, R16, R80 ;  /* 0x00000010e850723c */ /* 0x048ff00000081050 */
[C---:B--2---:R-:W-:Y:S08]  /*109d0*/  HMMA.1688.F32.TF32 R76, R232.reuse, R20, R76 ;  /* 0x00000014e84c723c */ /* 0x044ff0000008104c */
[C---:B------:R-:W-:Y:S07]  /*109e0*/  HMMA.1688.F32.TF32 R72, R232.reuse, R24, R72 ;  /* 0x00000018e848723c */ /* 0x040fee0000081048 */
[----:B------:R1:W-:Y:S04]  /*109f0*/  STL.64 [R1+0x440], R80 ;  /* 0x0004405001007387 */ /* 0x0003e80000100a00 */
[----:B------:R2:W-:Y:S04]  /*10a00*/  STL.64 [R1+0x448], R82 ;  /* 0x0004485201007387 */ /* 0x0005e80000100a00 */
[----:B-1----:R-:W3:Y:S04]  /*10a10*/  LDL.LU.64 R80, [R1+0xd0] ;  /* 0x0000d00001507983 */ /* 0x002ee80000300a00 */
[----:B--2---:R-:W3:Y:S04]  /*10a20*/  LDL.LU.64 R82, [R1+0xd8] ;  /* 0x0000d80001527983 */ /* 0x004ee80000300a00 */
[----:B------:R1:W-:Y:S04]  /*10a30*/  STL.64 [R1+0x430], R76 ;  /* 0x0004304c01007387 */ /* 0x0003e80000100a00 */
[----:B------:R2:W-:Y:S04]  /*10a40*/  STL.64 [R1+0x438], R78 ;  /* 0x0004384e01007387 */ /* 0x0005e80000100a00 */
[----:B-1----:R-:W3:Y:S04]  /*10a50*/  LDL.LU.64 R76, [R1+0xc0] ;  /* 0x0000c000014c7983 */ /* 0x002ee80000300a00 */
[----:B--2---:R-:W2:Y:S01]  /*10a60*/  LDL.LU.64 R78, [R1+0xc8] ;  /* 0x0000c800014e7983 */ /* 0x004ea20000300a00 */
[C---:B----4-:R-:W-:Y:S03]  /*10a70*/  HMMA.1688.F32.TF32 R68, R232.reuse, R28, R68 ;  /* 0x0000001ce844723c */ /* 0x050fe60000081044 */
[----:B------:R1:W-:Y:S04]  /*10a80*/  STL.64 [R1+0x420], R72 ;  /* 0x0004204801007387 */ /* 0x0003e80000100a00 */
[----:B------:R4:W-:Y:S04]  /*10a90*/  STL.64 [R1+0x428], R74 ;  /* 0x0004284a01007387 */ /* 0x0009e80000100a00 */
[----:B-1----:R-:W2:Y:S04]  /*10aa0*/  LDL.LU.64 R72, [R1+0xb0] ;  /* 0x0000b00001487983 */ /* 0x002ea80000300a00 */
[----:B----4-:R-:W4:Y:S08]  /*10ab0*/  LDL.LU.64 R74, [R1+0xb8] ;  /* 0x0000b800014a7983 */ /* 0x010f300000300a00 */
[----:B------:R1:W-:Y:S04]  /*10ac0*/  STL.64 [R1+0x410], R68 ;  /* 0x0004104401007387 */ /* 0x0003e80000100a00 */
[----:B------:R1:W-:Y:S04]  /*10ad0*/  STL.64 [R1+0x418], R70 ;  /* 0x0004184601007387 */ /* 0x0003e80000100a00 */
[----:B-1----:R-:W4:Y:S04]  /*10ae0*/  LDL.LU.64 R68, [R1+0xa0] ;  /* 0x0000a00001447983 */ /* 0x002f280000300a00 */
[----:B------:R-:W4:Y:S01]  /*10af0*/  LDL.LU.64 R70, [R1+0xa8] ;  /* 0x0000a80001467983 */ /* 0x000f220000300a00 */
[C---:B------:R-:W-:Y:S08]  /*10b00*/  HMMA.1688.F32.TF32 R248, R232.reuse, R32, R248 ;  /* 0x00000020e8f8723c */ /* 0x040ff000000810f8 */
[C---:B------:R-:W-:Y:S08]  /*10b10*/  HMMA.1688.F32.TF32 R236, R232.reuse, R36, R236 ;  /* 0x00000024e8ec723c */ /* 0x040ff000000810ec */
[C---:B------:R-:W-:Y:S08]  /*10b20*/  HMMA.1688.F32.TF32 R92, R232.reuse, R40, R92 ;  /* 0x00000028e85c723c */ /* 0x040ff0000008105c */
[C---:B------:R-:W-:Y:S08]  /*10b30*/  HMMA.1688.F32.TF32 R88, R232.reuse, R44, R88 ;  /* 0x0000002ce858723c */ /* 0x040ff00000081058 */
[C---:B------:R-:W-:Y:S01]  /*10b40*/  HMMA.1688.F32.TF32 R84, R232.reuse, R48, R84 ;  /* 0x00000030e854723c */ /* 0x040fe20000081054 */
        /* <DEDUP_REMOVED lines=10> */
[----:B------:R-:W-:Y:S04]  /*10bf0*/  LDS R236, [R2+0x10080] ;  /* 0x0100800002ec7984 */ /* 0x000fe80000000800 */
[----:B------:R-:W-:Y:S04]  /*10c00*/  LDS R238, [R2+0x10880] ;  /* 0x0108800002ee7984 */ /* 0x000fe80000000800 */
[----:B------:R-:W-:Y:S04]  /*10c10*/  LDS R237, [R243+0x10080] ;  /* 0x01008000f3ed7984 */ /* 0x000fe80000000800 */
[----:B------:R-:W1:Y:S01]  /*10c20*/  LDS R239, [R243+0x10880] ;  /* 0x01088000f3ef7984 */ /* 0x000e620000000800 */
[C---:B---3--:R-:W-:Y:S08]  /*10c30*/  HMMA.1688.F32.TF32 R80, R232.reuse, R52, R80 ;  /* 0x00000034e850723c */ /* 0x048ff00000081050 */
[C---:B--2---:R-:W-:Y:S11]  /*10c40*/  HMMA.1688.F32.TF32 R76, R232.reuse, R56, R76 ;  /* 0x00000038e84c723c */ /* 0x044ff6000008104c */
[----:B------:R-:W-:Y:S04]  /*10c50*/  @!UPT UIADD3 URZ, URZ, URZ, URZ ;  /* 0x0000003f3f3ff290 */ /* 0x000fe8000fffe03f */
[----:B------:R2:W-:Y:S04]  /*10c60*/  STL.64 [R1+0x3b0], R80 ;  /* 0x0003b05001007387 */ /* 0x0005e80000100a00 */
[----:B------:R3:W-:Y:S01]  /*10c70*/  STL.64 [R1+0x3b8], R82 ;  /* 0x0003b85201007387 */ /* 0x0007e20000100a00 */
[C---:B----4-:R-:W-:Y:S04]  /*10c80*/  HMMA.1688.F32.TF32 R72, R232.reuse, R60, R72 ;  /* 0x0000003ce848723c */ /* 0x050fe80000081048 */
[----:B------:R-:W-:Y:S02]  /*10c90*/  IMAD.MOV.U32 R58, RZ, RZ, R79 ;  /* 0x000000ffff3a7224 */ /* 0x000fe400078e004f */
[----:B------:R-:W-:Y:S01]  /*10ca0*/  IMAD.MOV.U32 R62, RZ, RZ, R78 ;  /* 0x000000ffff3e7224 */ /* 0x000fe200078e004e */
[----:B------:R2:W-:Y:S01]  /*10cb0*/  STL.64 [R1+0x3a0], R76 ;  /* 0x0003a04c01007387 */ /* 0x0005e20000100a00 */
[----:B------:R-:W-:Y:S03]  /*10cc0*/  HMMA.1688.F32.TF32 R68, R232, R64, R68 ;  /* 0x00000040e844723c */ /* 0x000fe60000081044 */
[----:B------:R-:W-:Y:S04]  /*10cd0*/  STL [R1+0x13bc], R58 ;  /* 0x0013bc3a01007387 */ /* 0x000fe80000100800 */
[----:B------:R-:W-:Y:S08]  /*10ce0*/  STL [R1+0x13b8], R62 ;  /* 0x0013b83e01007387 */ /* 0x000ff00000100800 */
[----:B------:R2:W-:Y:S04]  /*10cf0*/  STL.64 [R1+0x390], R72 ;  /* 0x0003904801007387 */ /* 0x0005e80000100a00 */
[----:B------:R2:W-:Y:S01]  /*10d00*/  STL.64 [R1+0x398], R74 ;  /* 0x0003984a01007387 */ /* 0x0005e20000100a00 */
[----:B-1----:R-:W-:Y:S03]  /*10d10*/  HMMA.1688.F32.TF32 R244, R236, R36, R244 ;  /* 0x00000024ecf4723c */ /* 0x002fe600000810f4 */
[----:B------:R-:W-:Y:S04]  /*10d20*/  LDS R232, [R252+0x10080] ;  /* 0x01008000fce87984 */ /* 0x000fe80000000800 */
[----:B------:R-:W-:Y:S04]  /*10d30*/  LDS R234, [R252+0x10880] ;  /* 0x01088000fcea7984 */ /* 0x000fe80000000800 */
[----:B------:R1:W-:Y:S04]  /*10d40*/  STL.64 [R1+0x370], R68 ;  /* 0x0003704401007387 */ /* 0x0003e80000100a00 */
[----:B------:R-:W4:Y:S04]  /*10d50*/  LDL.LU.64 R92, [R1+0x90] ;  /* 0x00009000015c7983 */ /* 0x000f280000300a00 */
[----:B------:R-:W4:Y:S04]  /*10d60*/  LDL.LU.64 R94, [R1+0x98] ;  /* 0x00009800015e7983 */ /* 0x000f280000300a00 */
[----:B------:R-:W4:Y:S04]  /*10d70*/  LDL.LU.64 R88, [R1+0x80] ;  /* 0x0000800001587983 */ /* 0x000f280000300a00 */
[----:B------:R-:W4:Y:S04]  /*10d80*/  LDL.LU.64 R90, [R1+0x88] ;  /* 0x00008800015a7983 */ /* 0x000f280000300a00 */
[----:B------:R-:W4:Y:S04]  /*10d90*/  LDL.LU.64 R84, [R1+0x70] ;  /* 0x0000700001547983 */ /* 0x000f280000300a00 */
[----:B------:R-:W4:Y:S04]  /*10da0*/  LDL.LU.64 R86, [R1+0x78] ;  /* 0x0000780001567983 */ /* 0x000f280000300a00 */
[----:B--2---:R-:W2:Y:S04]  /*10db0*/  LDL.LU.64 R80, [R1+0x60] ;  /* 0x0000600001507983 */ /* 0x004ea80000300a00 */
[----:B---3--:R-:W2:Y:S04]  /*10dc0*/  LDL.LU.64 R82, [R1+0x68] ;  /* 0x0000680001527983 */ /* 0x008ea80000300a00 */
[----:B------:R-:W3:Y:S04]  /*10dd0*/  LDL.LU.64 R76, [R1+0x50] ;  /* 0x00005000014c7983 */ /* 0x000ee80000300a00 */
[----:B------:R-:W3:Y:S04]  /*10de0*/  LDL.LU.64 R78, [R1+0x58] ;  /* 0x00005800014e7983 */ /* 0x000ee80000300a00 */
[----:B------:R-:W3:Y:S01]  /*10df0*/  LDL.LU.64 R72, [R1+0x40] ;  /* 0x0000400001487983 */ /* 0x000ee20000300a00 */
[----:B------:R-:W-:-:S03]  /*10e00*/  IMAD.MOV.U32 R58, RZ, RZ, R70 ;  /* 0x000000ffff3a7224 */ /* 0x000fc600078e0046 */
[----:B------:R-:W3:Y:S01]  /*10e10*/  LDL.LU.64 R74, [R1+0x48] ;  /* 0x00004800014a7983 */ /* 0x000ee20000300a00 */
[----:B------:R-:W-:-:S03]  /*10e20*/  IMAD.MOV.U32 R62, RZ, RZ, R71 ;  /* 0x000000ffff3e7224 */ /* 0x000fc600078e0047 */
[----:B-1----:R-:W3:Y:S04]  /*10e30*/  LDL.LU.64 R68, [R1+0x10] ;  /* 0x0000100001447983 */ /* 0x002ee80000300a00 */
[----:B------:R-:W3:Y:S04]  /*10e40*/  LDL.LU.64 R70, [R1+0x18] ;  /* 0x0000180001467983 */ /* 0x000ee80000300a00 */
[----:B------:R-:W3:Y:S04]  /*10e50*/  LDL.LU.64 R248, [R1] ;  /* 0x0000000001f87983 */ /* 0x000ee80000300a00 */
[----:B------:R-:W3:Y:S04]  /*10e60*/  LDL.LU.64 R250, [R1+0x8] ;  /* 0x0000080001fa7983 */ /* 0x000ee80000300a00 */
[----:B------:R-:W-:Y:S04]  /*10e70*/  LDS R233, [R242+0x10080] ;  /* 0x01008000f2e97984 */ /* 0x000fe80000000800 */
[----:B------:R-:W1:Y:S01]  /*10e80*/  LDS R235, [R242+0x10880] ;  /* 0x01088000f2eb7984 */ /* 0x000e620000000800 */
[C---:B----4-:R-:W-:Y:S08]  /*10e90*/  HMMA.1688.F32.TF32 R92, R236.reuse, R4, R92 ;  /* 0x00000004ec5c723c */ /* 0x050ff0000008105c */
[C---:B------:R-:W-:Y:S08]  /*10ea0*/  HMMA.1688.F32.TF32 R88, R236.reuse, R8, R88 ;  /* 0x00000008ec58723c */ /* 0x040ff00000081058 */
[C---:B------:R-:W-:Y:S08]  /*10eb0*/  HMMA.1688.F32.TF32 R84, R236.reuse, R12, R84 ;  /* 0x0000000cec54723c */ /* 0x040ff00000081054 */
[C---:B--2---:R-:W-:Y:S08]  /*10ec0*/  HMMA.1688.F32.TF32 R80, R236.reuse, R16, R80 ;  /* 0x00000010ec50723c */ /* 0x044ff00000081050 */
[----:B---3--:R-:W-:Y:S01]  /*10ed0*/  HMMA.1688.F32.TF32 R76, R236, R20, R76 ;  /* 0x00000014ec4c723c */ /* 0x008fe2000008104c */
[----:B------:R-:W-:-:S02]  /*10ee0*/  IMAD.MOV.U32 R55, RZ, RZ, R94 ;  /* 0x000000ffff377224 */ /* 0x000fc400078e005e */
[----:B------:R-:W-:-:S05]  /*10ef0*/  IMAD.MOV.U32 R63, RZ, RZ, R95 ;  /* 0x000000ffff3f7224 */ /* 0x000fca00078e005f */
[----:B------:R-:W-:Y:S01]  /*10f00*/  HMMA.1688.F32.TF32 R72, R236, R24, R72 ;  /* 0x00000018ec48723c */ /* 0x000fe20000081048 */
[----:B------:R-:W-:Y:S01]  /*10f10*/  IMAD.MOV.U32 R59, RZ, RZ, R92 ;  /* 0x000000ffff3b7224 */ /* 0x000fe200078e005c */
[----:B------:R-:W2:Y:S01]  /*10f20*/  LDL.LU.64 R94, [R1+0x14c0] ;  /* 0x0014c000015e7983 */ /* 0x000ea20000300a00 */
[----:B------:R-:W-:-:S03]  /*10f30*/  IMAD.MOV.U32 R54, RZ, RZ, R93 ;  /* 0x000000ffff367224 */ /* 0x000fc600078e005d */
[----:B------:R-:W2:Y:S02]  /*10f40*/  LDL.LU.64 R92, [R1+0x14b8] ;  /* 0x0014b800015c7983 */ /* 0x000ea40000300a00 */
[----:B------:R-:W-:Y:S01]  /*10f50*/  HMMA.1688.F32.TF32 R68, R236, R28, R68 ;  /* 0x0000001cec44723c */ /* 0x000fe20000081044 */
[----:B------:R-:W-:Y:S01]  /*10f60*/  IMAD.MOV.U32 R67, RZ, RZ, R90 ;  /* 0x000000ffff437224 */ /* 0x000fe200078e005a */
[----:B------:R-:W-:Y:S01]  /*10f70*/  STL [R1+0x350], R88 ;  /* 0x0003505801007387 */ /* 0x000fe20000100800 */
[----:B------:R-:W-:-:S03]  /*10f80*/  IMAD.MOV.U32 R66, RZ, RZ, R89 ;  /* 0x000000ffff427224 */ /* 0x000fc600078e0059 */
[----:B------:R3:W-:Y:S02]  /*10f90*/  STL [R1+0x35c], R91 ;  /* 0x00035c5b01007387 */ /* 0x0007e40000100800 */
[C---:B------:R-:W-:Y:S02]  /*10fa0*/  HMMA.1688.F32.TF32 R248, R236.reuse, R32, R248 ;  /* 0x00000020ecf8723c */ /* 0x040fe400000810f8 */
[----:B---3--:R-:W3:Y:S04]  /*10fb0*/  LDL.LU.64 R90, [R1+0x14b0] ;  /* 0x0014b000015a7983 */ /* 0x008ee80000300a00 */
[----:B------:R-:W3:Y:S04]  /*10fc0*/  LDL.LU.64 R88, [R1+0x14a8] ;  /* 0x0014a80001587983 */ /* 0x000ee80000300a00 */
[----:B------:R-:W-:Y:S04]  /*10fd0*/  STL.64 [R1+0x340], R84 ;  /* 0x0003405401007387 */ /* 0x000fe80000100a00 */
[----:B------:R4:W-:Y:S04]  /*10fe0*/  STL.64 [R1+0x348], R86 ;  /* 0x0003485601007387 */ /* 0x0009e80000100a00 */
[----:B----4-:R-:W2:Y:S04]  /*10ff0*/  LDL.LU.64 R86, [R1+0x14a0] ;  /* 0x0014a00001567983 */ /* 0x010ea80000300a00 */
[----:B------:R-:W2:Y:S04]  /*11000*/  LDL.LU.64 R84, [R1+0x1498] ;  /* 0x0014980001547983 */ /* 0x000ea80000300a00 */
[----:B------:R-:W-:Y:S04]  /*11010*/  STL.64 [R1+0x330], R80 ;  /* 0x0003305001007387 */ /* 0x000fe80000100a00 */
[----:B------:R1:W-:Y:S04]  /*11020*/  STL.64 [R1+0x338], R82 ;  /* 0x0003385201007387 */ /* 0x0003e80000100a00 */
[----:B-1----:R-:W2:Y:S04]  /*11030*/  LDL.LU.64 R82, [R1+0x1490] ;  /* 0x0014900001527983 */ /* 0x002ea80000300a00 */
        /* <DEDUP_REMOVED lines=18> */
[----:B------:R1:W-:Y:S02]  /*11160*/  STL.64 [R1+0x2d8], R246 ;  /* 0x0002d8f601007387 */ /* 0x0003e40000100a00 */
[C---:B-1----:R-:W-:Y:S08]  /*11170*/  HMMA.1688.F32.TF32 R244, R236.reuse, R40, R228 ;  /* 0x00000028ecf4723c */ /* 0x042ff000000810e4 */
[C---:B------:R-:W-:Y:S08]  /*11180*/  HMMA.1688.F32.TF32 R228, R236.reuse, R44, R224 ;  /* 0x0000002cece4723c */ /* 0x040ff000000810e0 */
[C---:B------:R-:W-:Y:S08]  /*11190*/  HMMA.1688.F32.TF32 R224, R236.reuse, R48, R220 ;  /* 0x00000030ece0723c */ /* 0x040ff000000810dc */
[C---:B------:R-:W-:Y:S08]  /*111a0*/  HMMA.1688.F32.TF32 R220, R236.reuse, R52, R216 ;  /* 0x00000034ecdc723c */ /* 0x040ff000000810d8 */
[C---:B------:R-:W-:Y:S08]  /*111b0*/  HMMA.1688.F32.TF32 R216, R236.reuse, R56, R212 ;  /* 0x00000038ecd8723c */ /* 0x040ff000000810d4 */
[C---:B------:R-:W-:Y:S08]  /*111c0*/  HMMA.1688.F32.TF32 R212, R236.reuse, R60, R208 ;  /* 0x0000003cecd4723c */ /* 0x040ff000000810d0 */
[----:B------:R-:W-:Y:S01]  /*111d0*/  HMMA.1688.F32.TF32 R208, R236, R64, R204 ;  /* 0x00000040ecd0723c */ /* 0x000fe200000810cc */
[----:B------:R-:W-:Y:S04]  /*111e0*/  STL.64 [R1+0x2c0], R244 ;  /* 0x0002c0f401007387 */ /* 0x000fe80000100a00 */
[----:B------:R-:W-:Y:S03]  /*111f0*/  LDS R236, [R252+0x10180] ;  /* 0x01018000fcec7984 */ /* 0x000fe60000000800 */
[C---:B------:R-:W-:Y:S01]  /*11200*/  HMMA.1688.F32.TF32 R204, R232.reuse, R4, R200 ;  /* 0x00000004e8cc723c */ /* 0x040fe200000810c8 */
[----:B------:R-:W-:Y:S04]  /*11210*/  LDS R238, [R252+0x10980] ;  /* 0x01098000fcee7984 */ /* 0x000fe80000000800 */
[----:B------:R-:W-:Y:S03]  /*11220*/  LDS R237, [R242+0x10180] ;  /* 0x01018000f2ed7984 */ /* 0x000fe60000000800 */
[C---:B------:R-:W-:Y:S01]  /*11230*/  HMMA.1688.F32.TF32 R200, R232.reuse, R8, R196 ;  /* 0x00000008e8c8723c */ /* 0x040fe200000810c4 */
[----:B------:R-:W-:Y:S04]  /*11240*/  STL.64 [R1+0x2c8], R246 ;  /* 0x0002c8f601007387 */ /* 0x000fe80000100a00 */
[----:B------:R-:W-:Y:S03]  /*11250*/  LDS R239, [R242+0x10980] ;  /* 0x01098000f2ef7984 */ /* 0x000fe60000000800 */
[C---:B------:R-:W-:Y:S01]  /*11260*/  HMMA.1688.F32.TF32 R196, R232.reuse, R12, R192 ;  /* 0x0000000ce8c4723c */ /* 0x040fe200000810c0 */
[----:B------:R-:W-:Y:S07]  /*11270*/  STL.64 [R1+0x2b0], R228 ;  /* 0x0002b0e401007387 */ /* 0x000fee0000100a00 */
[C---:B------:R-:W-:Y:S01]  /*11280*/  HMMA.1688.F32.TF32 R192, R232.reuse, R16, R188 ;  /* 0x00000010e8c0723c */ /* 0x040fe200000810bc */
[----:B------:R-:W-:Y:S07]  /*11290*/  STL.64 [R1+0x2b8], R230 ;  /* 0x0002b8e601007387 */ /* 0x000fee0000100a00 */
[C---:B------:R-:W-:Y:S01]  /*112a0*/  HMMA.1688.F32.TF32 R188, R232.reuse, R20, R184 ;  /* 0x00000014e8bc723c */ /* 0x040fe200000810b8 */
[----:B------:R-:W-:Y:S07]  /*112b0*/  STL.64 [R1+0x2a0], R224 ;  /* 0x0002a0e001007387 */ /* 0x000fee0000100a00 */
[C---:B------:R-:W-:Y:S01]  /*112c0*/  HMMA.1688.F32.TF32 R184, R232.reuse, R24, R180 ;  /* 0x00000018e8b8723c */ /* 0x040fe200000810b4 */
[----:B------:R-:W-:Y:S04]  /*112d0*/  STL.64 [R1+0x2a8], R226 ;  /* 0x0002a8e201007387 */ /* 0x000fe80000100a00 */
[----:B------:R-:W-:Y:S03]  /*112e0*/  STL.64 [R1+0x290], R220 ;  /* 0x000290dc01007387 */ /* 0x000fe60000100a00 */
        /* <DEDUP_REMOVED lines=32> */
[----:B------:R-:W1:Y:S04]  /*114f0*/  LDS R159, [R243+0x10900] ;  /* 0x01090000f39f7984 */ /* 0x000e680000000800 */
        /* <DEDUP_REMOVED lines=8> */
[----:B------:R-:W-:Y:S04]  /*11580*/  LDS R176, [R2+0x10180] ;  /* 0x0101800002b07984 */ /* 0x000fe80000000800 */
[----:B------:R-:W-:Y:S01]  /*11590*/  LDS R178, [R2+0x10980] ;  /* 0x0109800002b27984 */ /* 0x000fe20000000800 */
[C---:B-1----:R-:W-:Y:S03]  /*115a0*/  HMMA.1688.F32.TF32 R160, R232.reuse, R52, R152 ;  /* 0x00000034e8a0723c */ /* 0x042fe60000081098 */
[----:B------:R-:W-:Y:S04]  /*115b0*/  LDS R177, [R243+0x10180] ;  /* 0x01018000f3b17984 */ /* 0x000fe80000000800 */
[----:B------:R-:W-:Y:S01]  /*115c0*/  LDS R179, [R243+0x10980] ;  /* 0x01098000f3b37984 */ /* 0x000fe20000000800 */
        /* <DEDUP_REMOVED lines=9> */
[----:B------:R-:W-:Y:S04]  /*11660*/  STL.64 [R1+0x140], R144 ;  /* 0x0001409001007387 */ /* 0x000fe80000100a00 */
[----:B------:R1:W-:Y:S01]  /*11670*/  STL.64 [R1+0x148], R146 ;  /* 0x0001489201007387 */ /* 0x0003e20000100a00 */
[C---:B------:R-:W-:Y:S03]  /*11680*/  HMMA.1688.F32.TF32 R128, R156.reuse, R12, R128 ;  /* 0x0000000c9c80723c */ /* 0x040fe60000081080 */
[----:B------:R-:W-:Y:S04]  /*11690*/  LDS R140, [R252+0x10100] ;  /* 0x01010000fc8c7984 */ /* 0x000fe80000000800 */
[----:B------:R-:W-:Y:S01]  /*116a0*/  LDS R142, [R252+0x10900] ;  /* 0x01090000fc8e7984 */ /* 0x000fe20000000800 */
[C---:B-1----:R-:W-:Y:S03]  /*116b0*/  HMMA.1688.F32.TF32 R144, R156.reuse, R4, R136 ;  /* 0x000000049c90723c */ /* 0x042fe60000081088 */
[----:B------:R-:W-:Y:S04]  /*116c0*/  LDS R141, [R242+0x10100] ;  /* 0x01010000f28d7984 */ /* 0x000fe80000000800 */
[----:B------:R-:W1:Y:S01]  /*116d0*/  LDS R143, [R242+0x10900] ;  /* 0x01090000f28f7984 */ /* 0x000e620000000800 */
[C---:B------:R-:W-:Y:S03]  /*116e0*/  HMMA.1688.F32.TF32 R136, R156.reuse, R8, R132 ;  /* 0x000000089c88723c */ /* 0x040fe60000081084 */
[----:B------:R-:W-:Y:S11]  /*116f0*/  LDS R242, [R2+0x11800] ;  /* 0x0118000002f27984 */ /* 0x000ff60000000800 */
[----:B------:R-:W-:Y:S01]  /*11700*/  @!UPT UIADD3 URZ, URZ, URZ, URZ ;  /* 0x0000003f3f3ff290 */ /* 0x000fe2000fffe03f */
[----:B------:R-:W-:Y:S04]  /*11710*/  STL.64 [R1+0x130], R144 ;  /* 0x0001309001007387 */ /* 0x000fe80000100a00 */
[----:B------:R-:W-:Y:S04]  /*11720*/  STL.64 [R1+0x138], R146 ;  /* 0x0001389201007387 */ /* 0x000fe80000100a00 */
[----:B------:R-:W4:Y:S04]  /*11730*/  LDL.LU.64 R132, [R1+0x30] ;  /* 0x0000300001847983 */ /* 0x000f280000300a00 */
[----:B------:R-:W-:Y:S04]  /*11740*/  STL.64 [R1+0x120], R136 ;  /* 0x0001208801007387 */ /* 0x000fe80000100a00 */
[----:B------:R-:W-:Y:S04]  /*11750*/  STL.64 [R1+0x128], R138 ;  /* 0x0001288a01007387 */ /* 0x000fe80000100a00 */
[----:B------:R-:W4:Y:S04]  /*11760*/  LDL.LU.64 R134, [R1+0x38] ;  /* 0x0000380001867983 */ /* 0x000f280000300a00 */
[----:B------:R-:W-:Y:S04]  /*11770*/  STL.64 [R1+0x110], R128 ;  /* 0x0001108001007387 */ /* 0x000fe80000100a00 */
[----:B------:R1:W-:Y:S02]  /*11780*/  STL.64 [R1+0x118], R130 ;  /* 0x0001188201007387 */ /* 0x0003e40000100a00 */
[C---:B-1----:R-:W-:Y:S08]  /*11790*/  HMMA.1688.F32.TF32 R128, R156.reuse, R16, R124 ;  /* 0x000000109c80723c */ /* 0x042ff0000008107c */
[C---:B------:R-:W-:Y:S08]  /*117a0*/  HMMA.1688.F32.TF32 R124, R156.reuse, R20, R120 ;  /* 0x000000149c7c723c */ /* 0x040ff00000081078 */
[C---:B------:R-:W-:Y:S07]  /*117b0*/  HMMA.1688.F32.TF32 R116, R156.reuse, R24, R116 ;  /* 0x000000189c74723c */ /* 0x040fee0000081074 */
[----:B------:R-:W-:Y:S01]  /*117c0*/  STL.64 [R1+0x100], R128 ;  /* 0x0001008001007387 */ /* 0x000fe20000100a00 */
[C---:B------:R-:W-:Y:S03]  /*117d0*/  HMMA.1688.F32.TF32 R112, R156.reuse, R28, R112 ;  /* 0x0000001c9c70723c */ /* 0x040fe60000081070 */
[----:B------:R-:W-:Y:S04]  /*117e0*/  STL.64 [R1+0x108], R130 ;  /* 0x0001088201007387 */ /* 0x000fe80000100a00 */
[----:B------:R-:W4:Y:S01]  /*117f0*/  LDL.LU.64 R120, [R1+0x150] ;  /* 0x0001500001787983 */ /* 0x000f220000300a00 */
[C---:B------:R-:W-:Y:S03]  /*11800*/  HMMA.1688.F32.TF32 R108, R156.reuse, R32, R108 ;  /* 0x000000209c6c723c */ /* 0x040fe6000008106c */
[----:B------:R-:W-:Y:S04]  /*11810*/  STL.64 [R1+0xf0], R124 ;  /* 0x0000f07c01007387 */ /* 0x000fe80000100a00 */
[----:B------:R-:W-:Y:S04]  /*11820*/  STL.64 [R1+0xf8], R126 ;  /* 0x0000f87e01007387 */ /* 0x000fe80000100a00 */
[----:B------:R-:W4:Y:S04]  /*11830*/  LDL.LU.64 R122, [R1+0x158] ;  /* 0x00015800017a7983 */ /* 0x000f280000300a00 */
[----:B------:R-:W-:Y:S04]  /*11840*/  STL.64 [R1+0xe0], R116 ;  /* 0x0000e07401007387 */ /* 0x000fe80000100a00 */
[----:B------:R-:W-:Y:S04]  /*11850*/  STL.64 [R1+0xe8], R118 ;  /* 0x0000e87601007387 */ /* 0x000fe80000100a00 */
[----:B------:R1:W-:Y:S04]  /*11860*/  STL.64 [R1+0xd0], R112 ;  /* 0x0000d07001007387 */ /* 0x0003e80000100a00 */
[----:B------:R2:W-:Y:S04]  /*11870*/  STL.64 [R1+0xd8], R114 ;  /* 0x0000d87201007387 */ /* 0x0005e80000100a00 */
[----:B-1----:R-:W4:Y:S04]  /*11880*/  LDL.LU.64 R112, [R1+0x2f0] ;  /* 0x0002f00001707983 */ /* 0x002f280000300a00 */
[----:B------:R1:W-:Y:S04]  /*11890*/  STL.64 [R1+0xc0], R108 ;  /* 0x0000c06c01007387 */ /* 0x0003e80000100a00 */
[----:B------:R1:W-:Y:S04]  /*118a0*/  STL.64 [R1+0xc8], R110 ;  /* 0x0000c86e01007387 */ /* 0x0003e80000100a00 */
[----:B--2---:R-:W2:Y:S01]  /*118b0*/  LDL.LU.64 R114, [R1+0x2f8] ;  /* 0x0002f80001727983 */ /* 0x004ea20000300a00 */
[C---:B------:R-:W-:Y:S08]  /*118c0*/  HMMA.1688.F32.TF32 R104, R156.reuse, R36, R104 ;  /* 0x000000249c68723c */ /* 0x040ff00000081068 */
[C---:B------:R-:W-:Y:S08]  /*118d0*/  HMMA.1688.F32.TF32 R100, R156.reuse, R40, R100 ;  /* 0x000000289c64723c */ /* 0x040ff00000081064 */
[C---:B------:R-:W-:Y:S07]  /*118e0*/  HMMA.1688.F32.TF32 R96, R156.reuse, R44, R96 ;  /* 0x0000002c9c60723c */ /* 0x040fee0000081060 */
[----:B------:R1:W-:Y:S04]  /*118f0*/  STL.64 [R1+0xb0], R104 ;  /* 0x0000b06801007387 */ /* 0x0003e80000100a00 */
[----:B------:R1:W-:Y:S04]  /*11900*/  STL.64 [R1+0xb8], R106 ;  /* 0x0000b86a01007387 */ /* 0x0003e80000100a00 */
[----:B------:R-:W-:Y:S04]  /*11910*/  STL.64 [R1+0xa0], R100 ;  /* 0x0000a06401007387 */ /* 0x000fe80000100a00 */
[----:B------:R-:W-:Y:S04]  /*11920*/  STL.64 [R1+0xa8], R102 ;  /* 0x0000a86601007387 */ /* 0x000fe80000100a00 */
[----:B-1----:R-:W2:Y:S04]  /*11930*/  LDL.LU.64 R108, [R1+0x380] ;  /* 0x00038000016c7983 */ /* 0x002ea80000300a00 */
[----:B------:R-:W-:Y:S04]  /*11940*/  STL.64 [R1+0x90], R96 ;  /* 0x0000906001007387 */ /* 0x000fe80000100a00 */
[----:B------:R-:W-:Y:S04]  /*11950*/  STL.64 [R1+0x98], R98 ;  /* 0x0000986201007387 */ /* 0x000fe80000100a00 */
[----:B------:R-:W2:Y:S01]  /*11960*/  LDL.LU.64 R110, [R1+0x388] ;  /* 0x00038800016e7983 */ /* 0x000ea20000300a00 */
[C---:B------:R-:W-:Y:S08]  /*11970*/  HMMA.1688.F32.TF32 R92, R156.reuse, R48, R92 ;  /* 0x000000309c5c723c */ /* 0x040ff0000008105c */
[C---:B---3--:R-:W-:Y:S08]  /*11980*/  HMMA.1688.F32.TF32 R88, R156.reuse, R52, R88 ;  /* 0x000000349c58723c */ /* 0x048ff00000081058 */
[C---:B------:R-:W-:Y:S08]  /*11990*/  HMMA.1688.F32.TF32 R84, R156.reuse, R56, R84 ;  /* 0x000000389c54723c */ /* 0x040ff00000081054 */
[----:B------:R-:W-:Y:S08]  /*119a0*/  HMMA.1688.F32.TF32 R80, R156, R60, R80 ;  /* 0x0000003c9c50723c */ /* 0x000ff00000081050 */
[----:B------:R-:W-:Y:S08]  /*119b0*/  HMMA.1688.F32.TF32 R244, R140, R4, R72 ;  /* 0x000000048cf4723c */ /* 0x000ff00000081048 */
[----:B------:R-:W-:Y:S01]  /*119c0*/  HMMA.1688.F32.TF32 R76, R156, R64, R76 ;  /* 0x000000409c4c723c */ /* 0x000fe2000008104c */
[----:B------:R-:W-:Y:S07]  /*119d0*/  STL.64 [R1+0x80], R92 ;  /* 0x0000805c01007387 */ /* 0x000fee0000100a00 */
[C---:B------:R-:W-:Y:S01]  /*119e0*/  HMMA.1688.F32.TF32 R68, R140.reuse, R8, R68 ;  /* 0x000000088c44723c */ /* 0x040fe20000081044 */
[----:B------:R-:W-:Y:S04]  /*119f0*/  STL.64 [R1+0x88], R94 ;  /* 0x0000885e01007387 */ /* 0x000fe80000100a00 */
[----:B------:R-:W-:Y:S04]  /*11a00*/  STL.64 [R1+0x70], R88 ;  /* 0x0000705801007387 */ /* 0x000fe80000100a00 */
[----:B------:R-:W-:Y:S04]  /*11a10*/  STL.64 [R1+0x78], R90 ;  /* 0x0000785a01007387 */ /* 0x000fe80000100a00 */
[----:B------:R-:W3:Y:S04]  /*11a20*/  LDL.LU.64 R104, [R1+0x540] ;  /* 0x0005400001687983 */ /* 0x000ee80000300a00 */
[----:B------:R1:W-:Y:S04]  /*11a30*/  STL.64 [R1+0x60], R84 ;  /* 0x0000605401007387 */ /* 0x0003e80000100a00 */
[----:B------:R1:W-:Y:S04]  /*11a40*/  STL.64 [R1+0x68], R86 ;  /* 0x0000685601007387 */ /* 0x0003e80000100a00 */
[----:B------:R-:W3:Y:S04]  /*11a50*/  LDL.LU.64 R106, [R1+0x548] ;  /* 0x00054800016a7983 */ /* 0x000ee80000300a00 */
[----:B------:R-:W-:Y:S04]  /*11a60*/  STL.64 [R1+0x50], R80 ;  /* 0x0000505001007387 */ /* 0x000fe80000100a00 */
[----:B------:R-:W-:Y:S04]  /*11a70*/  STL.64 [R1+0x58], R82 ;  /* 0x0000585201007387 */ /* 0x000fe80000100a00 */
[----:B------:R-:W-:Y:S04]  /*11a80*/  STL.64 [R1+0x1210], R246 ;  /* 0x001210f601007387 */ /* 0x000fe80000100a00 */
[----:B------:R-:W-:Y:S04]  /*11a90*/  STL.64 [R1+0x20], R76 ;  /* 0x0000204c01007387 */ /* 0x000fe80000100a00 */
[----:B------:R-:W-:Y:S04]  /*11aa0*/  STL.64 [R1+0x28], R78 ;  /* 0x0000284e01007387 */ /* 0x000fe80000100a00 */
[----:B------:R-:W-:Y:S04]  /*11ab0*/  STL.64 [R1+0x1208], R244 ;  /* 0x001208f401007387 */ /* 0x000fe80000100a00 */
[----:B-1----:R-:W3:Y:S04]  /*11ac0*/  LDL.LU.64 R84, [R1+0x570] ;  /* 0x0005700001547983 */ /* 0x002ee80000300a00 */
[----:B------:R-:W3:Y:S04]  /*11ad0*/  LDL.LU.64 R86, [R1+0x578] ;  /* 0x0005780001567983 */ /* 0x000ee80000300a00 */
[----:B------:R-:W-:Y:S04]  /*11ae0*/  STL.64 [R1+0x10], R68 ;  /* 0x0000104401007387 */ /* 0x000fe80000100a00 */
[----:B------:R1:W-:Y:S04]  /*11af0*/  STL.64 [R1+0x18], R70 ;  /* 0x0000184601007387 */ /* 0x0003e80000100a00 */
[----:B------:R-:W3:Y:S04]  /*11b00*/  LDL.LU.64 R88, [R1+0x590] ;  /* 0x0005900001587983 */ /* 0x000ee80000300a00 */
[----:B------:R-:W3:Y:S01]  /*11b10*/  LDL.LU.64 R90, [R1+0x598] ;  /* 0x00059800015a7983 */ /* 0x000ee20000300a00 */
[C---:B-1----:R-:W-:Y:S08]  /*11b20*/  HMMA.1688.F32.TF32 R68, R140.reuse, R12, R248 ;  /* 0x0000000c8c44723c */ /* 0x042ff000000810f8 */
[C---:B----4-:R-:W-:Y:S11]  /*11b30*/  HMMA.1688.F32.TF32 R248, R140.reuse, R16, R132 ;  /* 0x000000108cf8723c */ /* 0x050ff60000081084 */
[----:B------:R-:W-:Y:S04]  /*11b40*/  @!UPT UIADD3 URZ, URZ, URZ, URZ ;  /* 0x0000003f3f3ff290 */ /* 0x000fe8000fffe03f */
[----:B------:R-:W-:Y:S04]  /*11b50*/  STL.64 [R1], R68 ;  /* 0x0000004401007387 */ /* 0x000fe80000100a00 */
[----:B------:R1:W-:Y:S04]  /*11b60*/  STL.64 [R1+0x8], R70 ;  /* 0x0000084601007387 */ /* 0x0003e80000100a00 */
[----:B------:R-:W4:Y:S04]  /*11b70*/  LDL.LU.64 R92, [R1+0x5b0] ;  /* 0x0005b000015c7983 */ /* 0x000f280000300a00 */
[----:B------:R-:W4:Y:S04]  /*11b80*/  LDL.LU.64 R94, [R1+0x5b8] ;  /* 0x0005b800015e7983 */ /* 0x000f280000300a00 */
[----:B------:R-:W-:Y:S04]  /*11b90*/  STL.64 [R1+0x11f0], R250 ;  /* 0x0011f0fa01007387 */ /* 0x000fe80000100a00 */
[----:B------:R-:W-:Y:S04]  /*11ba0*/  STL.64 [R1+0x11e8], R248 ;  /* 0x0011e8f801007387 */ /* 0x000fe80000100a00 */
[----:B------:R-:W4:Y:S04]  /*11bb0*/  LDL.LU.64 R96, [R1+0x5e0] ;  /* 0x0005e00001607983 */ /* 0x000f280000300a00 */
[----:B------:R-:W4:Y:S01]  /*11bc0*/  LDL.LU.64 R98, [R1+0x5e8] ;  /* 0x0005e80001627983 */ /* 0x000f220000300a00 */
[C---:B-1----:R-:W-:Y:S11]  /*11bd0*/  HMMA.1688.F32.TF32 R68, R140.reuse, R20, R120 ;  /* 0x000000148c44723c */ /* 0x042ff60000081078 */
[----:B------:R-:W-:Y:S11]  /*11be0*/  @!UPT UIADD3 URZ, URZ, URZ, URZ ;  /* 0x0000003f3f3ff290 */ /* 0x000ff6000fffe03f */
[----:B------:R-:W-:Y:S01]  /*11bf0*/  @!UPT UIADD3 URZ, URZ, URZ, URZ ;  /* 0x0000003f3f3ff290 */ /* 0x000fe2000fffe03f */
[----:B------:R-:W-:Y:S04]  /*11c00*/  STL.64 [R1+0x1200], R70 ;  /* 0x0012004601007387 */ /* 0x000fe80000100a00 */
[----:B------:R-:W-:Y:S04]  /*11c10*/  STL.64 [R1+0x11f8], R68 ;  /* 0x0011f84401007387 */ /* 0x000fe80000100a00 */
[----:B------:R-:W4:Y:S04]  /*11c20*/  LDL.LU.64 R100, [R1+0x640] ;  /* 0x0006400001647983 */ /* 0x000f280000300a00 */
[----:B------:R-:W4:Y:S01]  /*11c30*/  LDL.LU.64 R102, [R1+0x648] ;  /* 0x0006480001667983 */ /* 0x000f220000300a00 */
[C---:B--2---:R-:W-:Y:S11]  /*11c40*/  HMMA.1688.F32.TF32 R72, R140.reuse, R24, R112 ;  /* 0x000000188c48723c */ /* 0x044ff60000081070 */
[----:B------:R-:W-:Y:S11]  /*11c50*/  @!UPT UIADD3 URZ, URZ, URZ, URZ ;  /* 0x0000003f3f3ff290 */ /* 0x000ff6000fffe03f */
[----:B------:R-:W-:Y:S01]  /*11c60*/  @!UPT UIADD3 URZ, URZ, URZ, URZ ;  /* 0x0000003f3f3ff290 */ /* 0x000fe2000fffe03f */
[----:B------:R-:W-:Y:S04]  /*11c70*/  STL.64 [R1+0x1220], R74 ;  /* 0x0012204a01007387 */ /* 0x000fe80000100a00 */
[----:B------:R1:W-:Y:S04]  /*11c80*/  STL.64 [R1+0x1218], R72 ;  /* 0x0012184801007387 */ /* 0x0003e80000100a00 */
[----:B-1----:R-:W2:Y:S04]  /*11c90*/  LDL.LU.64 R72, [R1+0x670] ;  /* 0x0006700001487983 */ /* 0x002ea80000300a00 */
[----:B------:R-:W2:Y:S01]  /*11ca0*/  LDL.LU.64 R74, [R1+0x678] ;  /* 0x00067800014a7983 */ /* 0x000ea20000300a00 */
[C---:B------:R-:W-:Y:S11]  /*11cb0*/  HMMA.1688.F32.TF32 R76, R140.reuse, R28, R108 ;  /* 0x0000001c8c4c723c */ /* 0x040ff6000008106c */
[----:B------:R-:W-:Y:S11]  /*11cc0*/  @!UPT UIADD3 URZ, URZ, URZ, URZ ;  /* 0x0000003f3f3ff290 */ /* 0x000ff6000fffe03f */
[----:B------:R-:W-:Y:S01]  /*11cd0*/  @!UPT UIADD3 URZ, URZ, URZ, URZ ;  /* 0x0000003f3f3ff290 */ /* 0x000fe2000fffe03f */
[----:B------:R-:W-:Y:S04]  /*11ce0*/  STL.64 [R1+0x1230], R78 ;  /* 0x0012304e01007387 */ /* 0x000fe80000100a00 */
[----:B------:R1:W-:Y:S04]  /*11cf0*/  STL.64 [R1+0x1228], R76 ;  /* 0x0012284c01007387 */ /* 0x0003e80000100a00 */
[----:B------:R-:W2:Y:S04]  /*11d00*/  LDL.LU.64 R108, [R1+0x780] ;  /* 0x00078000016c7983 */ /* 0x000ea80000300a00 */
[----:B------:R-:W2:Y:S04]  /*11d10*/  LDL.LU.64 R110, [R1+0x788] ;  /* 0x00078800016e7983 */ /* 0x000ea80000300a00 */
[----:B------:R-:W2:Y:S04]  /*11d20*/  LDL.LU.64 R68, [R1+0x660] ;  /* 0x0006600001447983 */ /* 0x000ea80000300a00 */
[----:B------:R-:W2:Y:S01]  /*11d30*/  LDL.LU.64 R70, [R1+0x668] ;  /* 0x0006680001467983 */ /* 0x000ea20000300a00 */
[C---:B---3--:R-:W-:Y:S08]  /*11d40*/  HMMA.1688.F32.TF32 R80, R140.reuse, R32, R104 ;  /* 0x000000208c50723c */ /* 0x048ff00000081068 */
[C---:B------:R-:W-:Y:S08]  /*11d50*/  HMMA.1688.F32.TF32 R84, R140.reuse, R36, R84 ;  /* 0x000000248c54723c */ /* 0x040ff00000081054 */
[C---:B------:R-:W-:Y:S07]  /*11d60*/  HMMA.1688.F32.TF32 R88, R140.reuse, R40, R88 ;  /* 0x000000288c58723c */ /* 0x040fee0000081058 */
[----:B------:R-:W-:Y:S04]  /*11d70*/  STL.64 [R1+0x1240], R82 ;  /* 0x0012405201007387 */ /* 0x000fe80000100a00 */
[----:B------:R-:W-:Y:S04]  /*11d80*/  STL.64 [R1+0x1238], R80 ;  /* 0x0012385001007387 */ /* 0x000fe80000100a00 */
[----:B------:R-:W-:Y:S04]  /*11d90*/  STL.64 [R1+0x1250], R86 ;  /* 0x0012505601007387 */ /* 0x000fe80000100a00 */
[----:B------:R-:W-:Y:S04]  /*11da0*/  STL.64 [R1+0x1248], R84 ;  /* 0x0012485401007387 */ /* 0x000fe80000100a00 */
[----:B-1----:R-:W3:Y:S04]  /*11db0*/  LDL.LU.64 R76, [R1+0x760] ;  /* 0x00076000014c7983 */ /* 0x002ee80000300a00 */
[----:B------:R-:W3:Y:S01]  /*11dc0*/  LDL.LU.64 R78, [R1+0x768] ;  /* 0x00076800014e7983 */ /* 0x000ee20000300a00 */
[C---:B----4-:R-:W-:Y:S03]  /*11dd0*/  HMMA.1688.F32.TF32 R92, R140.reuse, R44, R92 ;  /* 0x0000002c8c5c723c */ /* 0x050fe6000008105c */
[----:B------:R-:W-:Y:S05]  /*11de0*/  STL.64 [R1+0x1260], R90 ;  /* 0x0012605a01007387 */ /* 0x000fea0000100a00 */
[C---:B------:R-:W-:Y:S01]  /*11df0*/  HMMA.1688.F32.TF32 R96, R140.reuse, R48, R96 ;  /* 0x000000308c60723c */ /* 0x040fe20000081060 */
[----:B------:R-:W-:Y:S11]  /*11e00*/  STL.64 [R1+0x1258], R88 ;  /* 0x0012585801007387 */ /* 0x000ff60000100a00 */
[----:B------:R-:W-:Y:S03]  /*11e10*/  @!UPT UIADD3 URZ, URZ, URZ, URZ ;  /* 0x0000003f3f3ff290 */ /* 0x000fe6000fffe03f */
[----:B------:R-:W-:Y:S04]  /*11e20*/  STL.64 [R1+0x1270], R94 ;  /* 0x0012705e01007387 */ /* 0x000fe80000100a00 */
[----:B------:R-:W-:Y:S04]  /*11e30*/  STL.64 [R1+0x1268], R92 ;  /* 0x0012685c01007387 */ /* 0x000fe80000100a00 */
[----:B------:R-:W-:Y:S04]  /*11e40*/  STL.64 [R1+0x1280], R98 ;  /* 0x0012806201007387 */ /* 0x000fe80000100a00 */
[----:B------:R-:W-:Y:S01]  /*11e50*/  STL.64 [R1+0x1278], R96 ;  /* 0x0012786001007387 */ /* 0x000fe20000100a00 */
[C---:B------:R-:W-:Y:S11]  /*11e60*/  HMMA.1688.F32.TF32 R100, R140.reuse, R52, R100 ;  /* 0x000000348c64723c */ /* 0x040ff60000081064 */
[----:B------:R-:W-:Y:S11]  /*11e70*/  @!UPT UIADD3 URZ, URZ, URZ, URZ ;  /* 0x0000003f3f3ff290 */ /* 0x000ff6000fffe03f */
[----:B------:R-:W-:Y:S01]  /*11e80*/  @!UPT UIADD3 URZ, URZ, URZ, URZ ;  /* 0x0000003f3f3ff290 */ /* 0x000fe2000fffe03f */
[----:B------:R-:W-:Y:S04]  /*11e90*/  STL.64 [R1+0x1290], R102 ;  /* 0x0012906601007387 */ /* 0x000fe80000100a00 */
[----:B------:R-:W-:Y:S01]  /*11ea0*/  STL.64 [R1+0x1288], R100 ;  /* 0x0012886401007387 */ /* 0x000fe20000100a00 */
[C---:B--2---:R-:W-:Y:S03]  /*11eb0*/  HMMA.1688.F32.TF32 R104, R140.reuse, R56, R72 ;  /* 0x000000388c68723c */ /* 0x044fe60000081048 */
[----:B------:R-:W2:Y:S04]  /*11ec0*/  LDL.LU.64 R72, [R1+0x750] ;  /* 0x0007500001487983 */ /* 0x000ea80000300a00 */
[----:B------:R-:W2:Y:S11]  /*11ed0*/  LDL.LU.64 R74, [R1+0x758] ;  /* 0x00075800014a7983 */ /* 0x000eb60000300a00 */
[----:B------:R-:W-:Y:S05]  /*11ee0*/  @!UPT UIADD3 URZ, URZ, URZ, URZ ;  /* 0x0000003f3f3ff290 */ /* 0x000fea000fffe03f */
[----:B------:R-:W-:Y:S01]  /*11ef0*/  STL.64 [R1+0x12a0], R106 ;  /* 0x0012a06a01007387 */ /* 0x000fe20000100a00 */
[C---:B------:R-:W-:Y:S03]  /*11f00*/  HMMA.1688.F32.TF32 R108, R140.reuse, R60, R108 ;  /* 0x0000003c8c6c723c */ /* 0x040fe6000008106c */
[----:B------:R-:W-:Y:S05]  /*11f10*/  STL.64 [R1+0x1298], R104 ;  /* 0x0012986801007387 */ /* 0x000fea0000100a00 */
[----:B------:R-:W-:Y:S11]  /*11f20*/  HMMA.1688.F32.TF32 R112, R140, R64, R68 ;  /* 0x000000408c70723c */ /* 0x000ff60000081044 */
[----:B------:R-:W-:Y:S04]  /*11f30*/  @!UPT UIADD3 URZ, URZ, URZ, URZ ;  /* 0x0000003f3f3ff290 */ /* 0x000fe8000fffe03f */
[----:B------:R-:W-:Y:S04]  /*11f40*/  STL.64 [R1+0x12b0], R110 ;  /* 0x0012b06e01007387 */ /* 0x000fe80000100a00 */
[----:B------:R-:W-:Y:S04]  /*11f50*/  STL.64 [R1+0x12a8], R108 ;  /* 0x0012a86c01007387 */ /* 0x000fe80000100a00 */
[----:B------:R-:W4:Y:S04]  /*11f60*/  LDL.LU.64 R68, [R1+0x740] ;  /* 0x0007400001447983 */ /* 0x000f280000300a00 */
[----:B------:R-:W4:Y:S04]  /*11f70*/  LDL.LU.64 R70, [R1+0x748] ;  /* 0x0007480001467983 */ /* 0x000f280000300a00 */
[----:B------:R-:W-:Y:S04]  /*11f80*/  STL.64 [R1+0x12c0], R114 ;  /* 0x0012c07201007387 */ /* 0x000fe80000100a00 */
[----:B------:R1:W-:Y:S04]  /*11f90*/  STL.64 [R1+0x12b8], R112 ;  /* 0x0012b87001007387 */ /* 0x0003e80000100a00 */
[----:B-1----:R-:W4:Y:S04]  /*11fa0*/  LDL.LU.64 R112, [R1+0x730] ;  /* 0x0007300001707983 */ /* 0x002f280000300a00 */
        /* <DEDUP_REMOVED lines=13> */
[C---:B---3--:R-:W-:Y:S11]  /*12080*/  HMMA.1688.F32.TF32 R116, R176.reuse, R4, R76 ;  /* 0x00000004b074723c */ /* 0x048ff6000008104c */
[----:B------:R-:W-:Y:S11]  /*12090*/  @!UPT UIADD3 URZ, URZ, URZ, URZ ;  /* 0x0000003f3f3ff290 */ /* 0x000ff6000fffe03f */
[----:B------:R-:W-:Y:S01]  /*120a0*/  @!UPT UIADD3 URZ, URZ, URZ, URZ ;  /* 0x0000003f3f3ff290 */ /* 0x000fe2000fffe03f */
[----:B------:R-:W-:Y:S04]  /*120b0*/  STL.64 [R1+0x12d0], R118 ;  /* 0x0012d07601007387 */ /* 0x000fe80000100a00 */
[----:B------:R-:W-:Y:S04]  /*120c0*/  STL.64 [R1+0x12c8], R116 ;  /* 0x0012c87401007387 */ /* 0x000fe80000100a00 */
[----:B------:R-:W3:Y:S04]  /*120d0*/  LDL.LU.64 R84, [R1+0x6c0] ;  /* 0x0006c00001547983 */ /* 0x000ee80000300a00 */
[----:B------:R-:W3:Y:S04]  /*120e0*/  LDL.LU.64 R86, [R1+0x6c8] ;  /* 0x0006c80001567983 */ /* 0x000ee80000300a00 */
[----:B------:R-:W3:Y:S04]  /*120f0*/  LDL.LU.64 R80, [R1+0x6b0] ;  /* 0x0006b00001507983 */ /* 0x000ee80000300a00 */
[----:B------:R-:W3:Y:S04]  /*12100*/  LDL.LU.64 R82, [R1+0x6b8] ;  /* 0x0006b80001527983 */ /* 0x000ee80000300a00 */
[----:B------:R-:W3:Y:S04]  /*12110*/  LDL.LU.64 R76, [R1+0x6a0] ;  /* 0x0006a000014c7983 */ /* 0x000ee80000300a00 */
[----:B------:R-:W3:Y:S01]  /*12120*/  LDL.LU.64 R78, [R1+0x6a8] ;  /* 0x0006a800014e7983 */ /* 0x000ee20000300a00 */
[C---:B--2---:R-:W-:Y:S11]  /*12130*/  HMMA.1688.F32.TF32 R120, R176.reuse, R8, R72 ;  /* 0x00000008b078723c */ /* 0x044ff60000081048 */
[----:B------:R-:W-:Y:S11]  /*12140*/  @!UPT UIADD3 URZ, URZ, URZ, URZ ;  /* 0x0000003f3f3ff290 */ /* 0x000ff6000fffe03f */
[----:B------:R-:W-:Y:S01]  /*12150*/  @!UPT UIADD3 URZ, URZ, URZ, URZ ;  /* 0x0000003f3f3ff290 */ /* 0x000fe2000fffe03f */
[----:B------:R-:W-:Y:S04]  /*12160*/  STL.64 [R1+0x12e0], R122 ;  /* 0x0012e07a01007387 */ /* 0x000fe80000100a00 */
[----:B------:R-:W-:Y:S04]  /*12170*/  STL.64 [R1+0x12d8], R120 ;  /* 0x0012d87801007387 */ /* 0x000fe80000100a00 */
[----:B------:R-:W2:Y:S04]  /*12180*/  LDL.LU.64 R72, [R1+0x690] ;  /* 0x0006900001487983 */ /* 0x000ea80000300a00 */
[----:B------:R-:W2:Y:S01]  /*12190*/  LDL.LU.64 R74, [R1+0x698] ;  /* 0x00069800014a7983 */ /* 0x000ea20000300a00 */
[C---:B----4-:R-:W-:Y:S03]  /*121a0*/  HMMA.1688.F32.TF32 R124, R176.reuse, R12, R68 ;  /* 0x0000000cb07c723c */ /* 0x050fe60000081044 */
[----:B------:R-:W4:Y:S04]  /*121b0*/  LDL.LU.64 R68, [R1+0x680] ;  /* 0x0006800001447983 */ /* 0x000f280000300a00 */
[----:B------:R-:W4:Y:S01]  /*121c0*/  LDL.LU.64 R70, [R1+0x688] ;  /* 0x0006880001467983 */ /* 0x000f220000300a00 */
[C---:B------:R-:W-:Y:S08]  /*121d0*/  HMMA.1688.F32.TF32 R128, R176.reuse, R16, R112 ;  /* 0x00000010b080723c */ /* 0x040ff00000081070 */
[C---:B------:R-:W-:Y:S08]  /*121e0*/  HMMA.1688.F32.TF32 R132, R176.reuse, R20, R108 ;  /* 0x00000014b084723c */ /* 0x040ff0000008106c */
        /* <DEDUP_REMOVED lines=8> */
[----:B------:R1:W-:Y:S04]  /*12270*/  STL.64 [R1+0x12f8], R128 ;  /* 0x0012f88001007387 */ /* 0x0003e80000100a00 */
[----:B------:R-:W-:Y:S01]  /*12280*/  STL [R1+0x11e4], R135 ;  /* 0x0011e48701007387 */ /* 0x000fe20000100800 */
[C---:B---3--:R-:W-:Y:S08]  /*12290*/  HMMA.1688.F32.TF32 R156, R176.reuse, R44, R84 ;  /* 0x0000002cb09c723c */ /* 0x048ff00000081054 */
[C---:B------:R-:W-:Y:S08]  /*122a0*/  HMMA.1688.F32.TF32 R160, R176.reuse, R48, R80 ;  /* 0x00000030b0a0723c */ /* 0x040ff00000081050 */
[C---:B------:R-:W-:Y:S01]  /*122b0*/  HMMA.1688.F32.TF32 R164, R176.reuse, R52, R76 ;  /* 0x00000034b0a4723c */ /* 0x040fe2000008104c */
[----:B------:R-:W-:Y:S04]  /*122c0*/  STL.64 [R1+0x1310], R138 ;  /* 0x0013108a01007387 */ /* 0x000fe80000100a00 */
[----:B------:R-:W-:Y:S04]  /*122d0*/  STL.64 [R1+0x1308], R136 ;  /* 0x0013088801007387 */ /* 0x000fe80000100a00 */
[----:B------:R-:W-:Y:S04]  /*122e0*/  STL [R1+0x11e0], R143 ;  /* 0x0011e08f01007387 */ /* 0x000fe80000100800 */
[----:B------:R-:W-:Y:S04]  /*122f0*/  STL [R1+0x11dc], R147 ;  /* 0x0011dc9301007387 */ /* 0x000fe80000100800 */
        /* <DEDUP_REMOVED lines=8> */
[----:B------:R-:W-:Y:S01]  /*12380*/  STL.64 [R1+0x1348], R164 ;  /* 0x001348a401007387 */ /* 0x000fe20000100a00 */
[C---:B--2---:R-:W-:Y:S11]  /*12390*/  HMMA.1688.F32.TF32 R168, R176.reuse, R56, R72 ;  /* 0x00000038b0a8723c */ /* 0x044ff60000081048 */
[----:B------:R-:W-:Y:S11]  /*123a0*/  @!UPT UIADD3 URZ, URZ, URZ, URZ ;  /* 0x0000003f3f3ff290 */ /* 0x000ff6000fffe03f */
[----:B------:R-:W-:Y:S01]  /*123b0*/  @!UPT UIADD3 URZ, URZ, URZ, URZ ;  /* 0x0000003f3f3ff290 */ /* 0x000fe2000fffe03f */
[----:B------:R-:W-:Y:S04]  /*123c0*/  STL.64 [R1+0x1360], R170 ;  /* 0x001360aa01007387 */ /* 0x000fe80000100a00 */
[----:B------:R-:W-:Y:S04]  /*123d0*/  STL.64 [R1+0x1358], R168 ;  /* 0x001358a801007387 */ /* 0x000fe80000100a00 */
[----:B-1----:R-:W2:Y:S04]  /*123e0*/  LDL.LU.64 R128, [R1+0x650] ;  /* 0x0006500001807983 */ /* 0x002ea80000300a00 */
[----:B------:R-:W2:Y:S01]  /*123f0*/  LDL.LU.64 R130, [R1+0x658] ;  /* 0x0006580001827983 */ /* 0x000ea20000300a00 */
[C---:B----4-:R-:W-:Y:S03]  /*12400*/  HMMA.1688.F32.TF32 R172, R176.reuse, R60, R68 ;  /* 0x0000003cb0ac723c */ /* 0x050fe60000081044 */
[----:B------:R-:W3:Y:S04]  /*12410*/  LDL.LU.64 R68, [R1+0x630] ;  /* 0x0006300001447983 */ /* 0x000ee80000300a00 */
[----:B------:R-:W3:Y:S04]  /*12420*/  LDL.LU.64 R70, [R1+0x638] ;  /* 0x0006380001467983 */ /* 0x000ee80000300a00 */
        /* <DEDUP_REMOVED lines=28> */
[----:B------:R-:W-:Y:S04]  /*125f0*/  STL.64 [R1+0x1370], R174 ;  /* 0x001370ae01007387 */ /* 0x000fe80000100a00 */
[----:B------:R-:W-:Y:S01]  /*12600*/  STL.64 [R1+0x1368], R172 ;  /* 0x001368ac01007387 */ /* 0x000fe20000100a00 */
[----:B--2---:R-:W-:Y:S08]  /*12610*/  HMMA.1688.F32.TF32 R176, R176, R64, R128 ;  /* 0x00000040b0b0723c */ /* 0x004ff00000081080 */
[----:B---3--:R-:W-:Y:S11]  /*12620*/  HMMA.1688.F32.TF32 R180, R236, R4, R68 ;  /* 0x00000004ecb4723c */ /* 0x008ff60000081044 */
[----:B------:R-:W-:Y:S04]  /*12630*/  @!UPT UIADD3 URZ, URZ, URZ, URZ ;  /* 0x0000003f3f3ff290 */ /* 0x000fe8000fffe03f */
[----:B------:R-:W-:Y:S04]  /*12640*/  STL.64 [R1+0x1380], R178 ;  /* 0x001380b201007387 */ /* 0x000fe80000100a00 */
[----:B------:R-:W-:Y:S04]  /*12650*/  STL.64 [R1+0x1378], R176 ;  /* 0x001378b001007387 */ /* 0x000fe80000100a00 */
[----:B------:R-:W2:Y:S04]  /*12660*/  LDL.LU.64 R68, [R1+0x450] ;  /* 0x0004500001447983 */ /* 0x000ea80000300a00 */
[----:B------:R-:W2:Y:S01]  /*12670*/  LDL.LU.64 R70, [R1+0x458] ;  /* 0x0004580001467983 */ /* 0x000ea20000300a00 */
[----:B------:R-:W-:-:S02]  /*12680*/  IMAD.MOV.U32 R244, RZ, RZ, R241 ;  /* 0x000000fffff47224 */ /* 0x000fc400078e00f1 */
[----:B------:R-:W-:Y:S01]  /*12690*/  IMAD.MOV.U32 R245, RZ, RZ, R240 ;  /* 0x000000fffff57224 */ /* 0x000fe200078e00f0 */
[----:B------:R-:W-:Y:S04]  /*126a0*/  LDS R241, [R243+0x11000] ;  /* 0x01100000f3f17984 */ /* 0x000fe80000000800 */
[----:B------:R-:W-:Y:S04]  /*126b0*/  LDS R240, [R2+0x11000] ;  /* 0x0110000002f07984 */ /* 0x000fe80000000800 */
[----:B------:R-:W1:Y:S01]  /*126c0*/  LDS R243, [R243+0x11800] ;  /* 0x01180000f3f37984 */ /* 0x000e620000000800 */
[----:B------:R-:W-:-:S02]  /*126d0*/  IMAD.MOV.U32 R246, RZ, RZ, R3 ;  /* 0x000000fffff67224 */ /* 0x000fc400078e0003 */
[----:B------:R-:W-:Y:S01]  /*126e0*/  IMAD.MOV.U32 R247, RZ, RZ, R0 ;  /* 0x000000fffff77224 */ /* 0x000fe200078e0000 */
[----:B------:R-:W-:Y:S04]  /*126f0*/  STL.64 [R1+0x1390], R182 ;  /* 0x001390b601007387 */ /* 0x000fe80000100a00 */
[----:B------:R-:W-:Y:S01]  /*12700*/  STL.64 [R1+0x1388], R180 ;  /* 0x001388b401007387 */ /* 0x000fe20000100a00 */
[----:B------:R-:W-:Y:S02]  /*12710*/  IMAD.MOV.U32 R248, RZ, RZ, R39 ;  /* 0x000000fffff87224 */ /* 0x000fe400078e0027 */
[----:B------:R-:W-:Y:S02]  /*12720*/  IMAD.MOV.U32 R249, RZ, RZ, R38 ;  /* 0x000000fffff97224 */ /* 0x000fe400078e0026 */
[----:B------:R-:W-:-:S02]  /*12730*/  IMAD.MOV.U32 R250, RZ, RZ, R43 ;  /* 0x000000fffffa7224 */ /* 0x000fc400078e002b */
[----:B------:R-:W-:Y:S01]  /*12740*/  IMAD.MOV.U32 R251, RZ, RZ, R42 ;  /* 0x000000fffffb7224 */ /* 0x000fe200078e002a */
[C---:B----4-:R-:W-:Y:S08]  /*12750*/  HMMA.1688.F32.TF32 R208, R236.reuse, R32, R100 ;  /* 0x00000020ecd0723c */ /* 0x050ff00000081064 */
[C---:B------:R-:W-:Y:S08]  /*12760*/  HMMA.1688.F32.TF32 R212, R236.reuse, R36, R96 ;  /* 0x00000024ecd4723c */ /* 0x040ff00000081060 */
[C---:B------:R-:W-:Y:S08]  /*12770*/  HMMA.1688.F32.TF32 R216, R236.reuse, R40, R92 ;  /* 0x00000028ecd8723c */ /* 0x040ff0000008105c */
[C---:B------:R-:W-:Y:S08]  /*12780*/  HMMA.1688.F32.TF32 R220, R236.reuse, R44, R88 ;  /* 0x0000002cecdc723c */ /* 0x040ff00000081058 */
[----:B--2---:R-:W-:Y:S11]  /*12790*/  HMMA.1688.F32.TF32 R68, R236, R64, R68 ;  /* 0x00000040ec44723c */ /* 0x004ff60000081044 */
[----:B------:R-:W-:Y:S11]  /*127a0*/  @!UPT UIADD3 URZ, URZ, URZ, URZ ;  /* 0x0000003f3f3ff290 */ /* 0x000ff6000fffe03f */
[----:B------:R-:W-:Y:S02]  /*127b0*/  @!UPT UIADD3 URZ, URZ, URZ, URZ ;  /* 0x0000003f3f3ff290 */ /* 0x000fe4000fffe03f */
[----:B------:R-:W-:Y:S02]  /*127c0*/  IMAD.MOV.U32 R252, RZ, RZ, R68 ;  /* 0x000000fffffc7224 */ /* 0x000fe400078e0044 */
[----:B------:R-:W-:Y:S02]  /*127d0*/  IMAD.MOV.U32 R64, RZ, RZ, R69 ;  /* 0x000000ffff407224 */ /* 0x000fe400078e0045 */
[----:B------:R-:W-:Y:S02]  /*127e0*/  IMAD.MOV.U32 R3, RZ, RZ, R70 ;  /* 0x000000ffff037224 */ /* 0x000fe400078e0046 */
[----:B------:R-:W-:Y:S02]  /*127f0*/  IMAD.MOV.U32 R0, RZ, RZ, R71 ;  /* 0x000000ffff007224 */ /* 0x000fe400078e0047 */
[----:B-1----:R-:W-:Y:S07]  /*12800*/  HMMA.1688.F32.TF32 R68, R240, R6, R244 ;  /* 0x00000006f044723c */ /* 0x002fee00000810f4 */
[----:B------:R-:W-:-:S02]  /*12810*/  IMAD.MOV.U32 R244, RZ, RZ, R31 ;  /* 0x000000fffff47224 */ /* 0x000fc400078e001f */
[----:B------:R-:W2:Y:S01]  /*12820*/  LDL.LU R31, [R1+0x1444] ;  /* 0x00144400011f7983 */ /* 0x000ea20000300800 */
[----:B------:R-:W-:Y:S02]  /*12830*/  IMAD.MOV.U32 R245, RZ, RZ, R30 ;  /* 0x000000fffff57224 */ /* 0x000fe400078e001e */
[----:B------:R-:W-:Y:S01]  /*12840*/  IMAD.MOV.U32 R246, RZ, RZ, R35 ;  /* 0x000000fffff67224 */ /* 0x000fe200078e0023 */
[----:B------:R-:W3:Y:S01]  /*12850*/  LDL.LU R30, [R1+0x1440] ;  /* 0x00144000011e7983 */ /* 0x000ee20000300800 */
[----:B------:R-:W-:-:S03]  /*12860*/  IMAD.MOV.U32 R247, RZ, RZ, R34 ;  /* 0x000000fffff77224 */ /* 0x000fc600078e0022 */
[----:B------:R-:W4:Y:S04]  /*12870*/  LDL.LU R35, [R1+0x143c] ;  /* 0x00143c0001237983 */ /* 0x000f280000300800 */
[----:B------:R-:W2:Y:S04]  /*12880*/  LDL.LU R34, [R1+0x1438] ;  /* 0x0014380001227983 */ /* 0x000ea80000300800 */
[----:B------:R-:W3:Y:S04]  /*12890*/  LDL.LU R39, [R1+0x1434] ;  /* 0x0014340001277983 */ /* 0x000ee80000300800 */
[----:B------:R-:W3:Y:S04]  /*128a0*/  LDL.LU R38, [R1+0x1430] ;  /* 0x0014300001267983 */ /* 0x000ee80000300800 */
[----:B------:R-:W3:Y:S04]  /*128b0*/  LDL.LU R43, [R1+0x142c] ;  /* 0x00142c00012b7983 */ /* 0x000ee80000300800 */
[----:B------:R-:W3:Y:S04]  /*128c0*/  LDL.LU R42, [R1+0x1428] ;  /* 0x00142800012a7983 */ /* 0x000ee80000300800 */
[----:B------:R-:W3:Y:S04]  /*128d0*/  LDL.LU R100, [R1+0x7f0] ;  /* 0x0007f00001647983 */ /* 0x000ee80000300800 */
[----:B------:R-:W3:Y:S04]  /*128e0*/  LDL.LU R101, [R1+0x7f4] ;  /* 0x0007f40001657983 */ /* 0x000ee80000300800 */
[----:B------:R-:W3:Y:S01]  /*128f0*/  LDL.LU R102, [R1+0x7f8] ;  /* 0x0007f80001667983 */ /* 0x000ee20000300800 */
[----:B------:R-:W-:-:S03]  /*12900*/  IMAD.MOV.U32 R44, RZ, RZ, R68 ;  /* 0x000000ffff2c7224 */ /* 0x000fc600078e0044 */
        /* <DEDUP_REMOVED lines=9> */
[----:B------:R-:W-:Y:S02]  /*129a0*/  IMAD.MOV.U32 R37, RZ, RZ, R71 ;  /* 0x000000ffff257224 */ /* 0x000fe400078e0047 */
[----:B------:R-:W-:Y:S01]  /*129b0*/  IMAD.MOV.U32 R70, RZ, RZ, R46 ;  /* 0x000000ffff467224 */ /* 0x000fe200078e002e */
[----:B------:R-:W3:Y:S01]  /*129c0*/  LDL.LU R50, [R1+0x1424] ;  /* 0x0014240001327983 */ /* 0x000ee20000300800 */
[----:B------:R-:W-:-:S03]  /*129d0*/  IMAD.MOV.U32 R71, RZ, RZ, R47 ;  /* 0x000000ffff477224 */ /* 0x000fc600078e002f */
[----:B------:R-:W3:Y:S04]  /*129e0*/  LDL.LU R51, [R1+0x1420] ;  /* 0x0014200001337983 */ /* 0x000ee80000300800 */
[----:B------:R-:W3:Y:S04]  /*129f0*/  LDL.LU R46, [R1+0x141c] ;  /* 0x00141c00012e7983 */ /* 0x000ee80000300800 */
[----:B------:R-:W3:Y:S04]  /*12a00*/  LDL.LU R47, [R1+0x1418] ;  /* 0x00141800012f7983 */ /* 0x000ee80000300800 */
[----:B------:R-:W3:Y:S04]  /*12a10*/  LDL.LU R92, [R1+0x7d0] ;  /* 0x0007d000015c7983 */ /* 0x000ee80000300800 */
[----:B------:R-:W3:Y:S01]  /*12a20*/  LDL.LU R93, [R1+0x7d4] ;  /* 0x0007d400015d7983 */ /* 0x000ee20000300800 */
[----:B------:R-:W-:Y:S07]  /*12a30*/  HMMA.1688.F32.TF32 R224, R236, R48, R84 ;  /* 0x00000030ece0723c */ /* 0x000fee0000081054 */
[----:B----4-:R-:W-:-:S02]  /*12a40*/  IMAD.MOV.U32 R87, RZ, RZ, R35 ;  /* 0x000000ffff577224 */ /* 0x010fc400078e0023 */
[----:B--2---:R-:W-:Y:S02]  /*12a50*/  IMAD.MOV.U32 R86, RZ, RZ, R34 ;  /* 0x000000ffff567224 */ /* 0x004fe400078e0022 */
[----:B---3--:R-:W-:Y:S02]  /*12a60*/  IMAD.MOV.U32 R85, RZ, RZ, R39 ;  /* 0x000000ffff557224 */ /* 0x008fe400078e0027 */
[----:B------:R-:W-:Y:S02]  /*12a70*/  IMAD.MOV.U32 R84, RZ, RZ, R38 ;  /* 0x000000ffff547224 */ /* 0x000fe400078e0026 */
[----:B------:R-:W-:Y:S02]  /*12a80*/  IMAD.MOV.U32 R91, RZ, RZ, R43 ;  /* 0x000000ffff5b7224 */ /* 0x000fe400078e002b */
[----:B------:R-:W-:Y:S02]  /*12a90*/  IMAD.MOV.U32 R90, RZ, RZ, R42 ;  /* 0x000000ffff5a7224 */ /* 0x000fe400078e002a */
[----:B------:R-:W-:-:S02]  /*12aa0*/  IMAD.MOV.U32 R94, RZ, RZ, R50 ;  /* 0x000000ffff5e7224 */ /* 0x000fc400078e0032 */
[----:B------:R-:W2:Y:S01]  /*12ab0*/  LDL.LU R50, [R1+0x1414] ;  /* 0x0014140001327983 */ /* 0x000ea20000300800 */
[----:B------:R-:W-:-:S03]  /*12ac0*/  IMAD.MOV.U32 R95, RZ, RZ, R51 ;  /* 0x000000ffff5f7224 */ /* 0x000fc600078e0033 */
[----:B------:R-:W2:Y:S01]  /*12ad0*/  LDL.LU R51, [R1+0x1410] ;  /* 0x0014100001337983 */ /* 0x000ea20000300800 */
[----:B------:R-:W-:-:S03]  /*12ae0*/  IMAD.MOV.U32 R88, RZ, RZ, R46 ;  /* 0x000000ffff587224 */ /* 0x000fc600078e002e */
[----:B------:R-:W3:Y:S01]  /*12af0*/  LDL.LU R46, [R1+0x140c] ;  /* 0x00140c00012e7983 */ /* 0x000ee20000300800 */
[----:B------:R-:W-:-:S03]  /*12b00*/  IMAD.MOV.U32 R89, RZ, RZ, R47 ;  /* 0x000000ffff597224 */ /* 0x000fc600078e002f */
[----:B------:R-:W3:Y:S04]  /*12b10*/  LDL.LU R47, [R1+0x1408] ;  /* 0x00140800012f7983 */ /* 0x000ee80000300800 */
[----:B------:R-:W4:Y:S04]  /*12b20*/  LDL.LU R42, [R1+0x1404] ;  /* 0x00140400012a7983 */ /* 0x000f280000300800 */
[----:B------:R-:W4:Y:S04]  /*12b30*/  LDL.LU R43, [R1+0x1400] ;  /* 0x00140000012b7983 */ /* 0x000f280000300800 */
[----:B------:R-:W2:Y:S04]  /*12b40*/  LDL.LU R38, [R1+0x13fc] ;  /* 0x0013fc0001267983 */ /* 0x000ea80000300800 */
[----:B------:R-:W2:Y:S04]  /*12b50*/  LDL.LU R39, [R1+0x13f8] ;  /* 0x0013f80001277983 */ /* 0x000ea80000300800 */
[----:B------:R-:W3:Y:S04]  /*12b60*/  LDL.LU R34, [R1+0x13f4] ;  /* 0x0013f40001227983 */ /* 0x000ee80000300800 */
[----:B------:R-:W3:Y:S01]  /*12b70*/  LDL.LU R35, [R1+0x13f0] ;  /* 0x0013f00001237983 */ /* 0x000ee20000300800 */
[C---:B------:R-:W-:Y:S08]  /*12b80*/  HMMA.1688.F32.TF32 R72, R236.reuse, R60, R72 ;  /* 0x0000003cec48723c */ /* 0x040ff00000081048 */
[----:B------:R-:W-:Y:S07]  /*12b90*/  HMMA.1688.F32.TF32 R228, R236, R52, R80 ;  /* 0x00000034ece4723c */ /* 0x000fee0000081050 */
[----:B------:R-:W-:-:S02]  /*12ba0*/  IMAD.MOV.U32 R80, RZ, RZ, R30 ;  /* 0x000000ffff507224 */ /* 0x000fc400078e001e */
[----:B------:R-:W4:Y:S01]  /*12bb0*/  LDL.LU R30, [R1+0x13ec] ;  /* 0x0013ec00011e7983 */ /* 0x000f220000300800 */
[----:B------:R-:W-:Y:S02]  /*12bc0*/  IMAD.MOV.U32 R81, RZ, RZ, R31 ;  /* 0x000000ffff517224 */ /* 0x000fe400078e001f */
[----:B------:R-:W-:Y:S01]  /*12bd0*/  IMAD.MOV.U32 R82, RZ, RZ, R26 ;  /* 0x000000ffff527224 */ /* 0x000fe200078e001a */
[----:B------:R-:W4:Y:S01]  /*12be0*/  LDL.LU R31, [R1+0x13e8] ;  /* 0x0013e800011f7983 */ /* 0x000f220000300800 */
[----:B------:R-:W-:Y:S02]  /*12bf0*/  IMAD.MOV.U32 R83, RZ, RZ, R27 ;  /* 0x000000ffff537224 */ /* 0x000fe400078e001b */
[----:B------:R-:W-:Y:S01]  /*12c00*/  IMAD.MOV.U32 R135, RZ, RZ, R72 ;  /* 0x000000ffff877224 */ /* 0x000fe200078e0048 */
[----:B------:R-:W4:Y:S01]  /*12c10*/  LDL.LU R26, [R1+0x13e4] ;  /* 0x0013e400011a7983 */ /* 0x000f220000300800 */
[----:B------:R-:W-:Y:S02]  /*12c20*/  IMAD.MOV.U32 R143, RZ, RZ, R73 ;  /* 0x000000ffff8f7224 */ /* 0x000fe400078e0049 */
[----:B------:R-:W-:Y:S01]  /*12c30*/  IMAD.MOV.U32 R72, RZ, RZ, R22 ;  /* 0x000000ffff487224 */ /* 0x000fe200078e0016 */
[----:B------:R-:W4:Y:S01]  /*12c40*/  LDL.LU R27, [R1+0x13e0] ;  /* 0x0013e000011b7983 */ /* 0x000f220000300800 */
[----:B------:R-:W-:-:S02]  /*12c50*/  IMAD.MOV.U32 R147, RZ, RZ, R74 ;  /* 0x000000ffff937224 */ /* 0x000fc400078e004a */
[----:B------:R-:W-:Y:S01]  /*12c60*/  IMAD.MOV.U32 R73, RZ, RZ, R10 ;  /* 0x000000ffff497224 */ /* 0x000fe200078e000a */
[----:B------:R-:W4:Y:S01]  /*12c70*/  LDL.LU R22, [R1+0x13dc] ;  /* 0x0013dc0001167983 */ /* 0x000f220000300800 */
[----:B------:R-:W-:Y:S01]  /*12c80*/  IMAD.MOV.U32 R151, RZ, RZ, R75 ;  /* 0x000000ffff977224 */ /* 0x000fe200078e004b */
[----:B------:R-:W-:Y:S01]  /*12c90*/  HMMA.1688.F32.TF32 R232, R236, R56, R76 ;  /* 0x00000038ece8723c */ /* 0x000fe2000008104c */
[----:B------:R-:W-:Y:S01]  /*12ca0*/  IMAD.MOV.U32 R74, RZ, RZ, R11 ;  /* 0x000000ffff4a7224 */ /* 0x000fe200078e000b */
[----:B------:R-:W4:Y:S01]  /*12cb0*/  LDL.LU R10, [R1+0x13d8] ;  /* 0x0013d800010a7983 */ /* 0x000f220000300800 */
[----:B------:R-:W-:-:S03]  /*12cc0*/  IMAD.MOV.U32 R75, RZ, RZ, R14 ;  /* 0x000000ffff4b7224 */ /* 0x000fc600078e000e */
[----:B------:R-:W4:Y:S01]  /*12cd0*/  LDL.LU R11, [R1+0x13d4] ;  /* 0x0013d400010b7983 */ /* 0x000f220000300800 */
[----:B------:R-:W-:Y:S02]  /*12ce0*/  IMAD.MOV.U32 R76, RZ, RZ, R15 ;  /* 0x000000ffff4c7224 */ /* 0x000fe400078e000f */
[----:B------:R-:W-:Y:S01]  /*12cf0*/  IMAD.MOV.U32 R77, RZ, RZ, R23 ;  /* 0x000000ffff4d7224 */ /* 0x000fe200078e0017 */
[----:B------:R-:W4:Y:S04]  /*12d00*/  LDL.LU R14, [R1+0x13d0] ;  /* 0x0013d000010e7983 */ /* 0x000f280000300800 */
[----:B------:R-:W4:Y:S04]  /*12d10*/  LDL.LU R15, [R1+0x13cc] ;  /* 0x0013cc00010f7983 */ /* 0x000f280000300800 */
[----:B------:R-:W4:Y:S01]  /*12d20*/  LDL.LU R23, [R1+0x13c8] ;  /* 0x0013c80001177983 */ /* 0x000f220000300800 */
[----:B------:R-:W-:-:S02]  /*12d30*/  IMAD.MOV.U32 R78, RZ, RZ, R18 ;  /* 0x000000ffff4e7224 */ /* 0x000fc400078e0012 */
[----:B------:R-:W-:Y:S01]  /*12d40*/  IMAD.MOV.U32 R79, RZ, RZ, R19 ;  /* 0x000000ffff4f7224 */ /* 0x000fe200078e0013 */
[----:B------:R-:W4:Y:S04]  /*12d50*/  LDL.LU R18, [R1+0x13c4] ;  /* 0x0013c40001127983 */ /* 0x000f280000300800 */
[----:B------:R-:W4:Y:S01]  /*12d60*/  LDL.LU R19, [R1+0x13c0] ;  /* 0x0013c00001137983 */ /* 0x000f220000300800 */
[C---:B--2---:R-:W-:Y:S08]  /*12d70*/  HMMA.1688.F32.TF32 R72, R240.reuse, R38, R72 ;  /* 0x00000026f048723c */ /* 0x044ff00000081048 */
[C---:B---3--:R-:W-:Y:S08]  /*12d80*/  HMMA.1688.F32.TF32 R76, R240.reuse, R34, R76 ;  /* 0x00000022f04c723c */ /* 0x048ff0000008104c */
[C---:B----4-:R-:W-:Y:S11]  /*12d90*/  HMMA.1688.F32.TF32 R68, R240.reuse, R42, R68 ;  /* 0x0000002af044723c */ /* 0x050ff60000081044 */
[----:B------:R-:W-:Y:S04]  /*12da0*/  @!UPT UIADD3 URZ, URZ, URZ, URZ ;  /* 0x0000003f3f3ff290 */ /* 0x000fe8000fffe03f */
[----:B------:R-:W-:Y:S04]  /*12db0*/  STL.64 [R1+0x7b0], R76 ;  /* 0x0007b04c01007387 */ /* 0x000fe80000100a00 */
[----:B------:R1:W-:Y:S04]  /*12dc0*/  STL.64 [R1+0x7b8], R78 ;  /* 0x0007b84e01007387 */ /* 0x0003e80000100a00 */
[----:B------:R-:W-:Y:S04]  /*12dd0*/  STL.64 [R1+0x7a0], R72 ;  /* 0x0007a04801007387 */ /* 0x000fe80000100a00 */
[----:B------:R2:W-:Y:S01]  /*12de0*/  STL.64 [R1+0x7a8], R74 ;  /* 0x0007a84a01007387 */ /* 0x0005e20000100a00 */
[C---:B-1----:R-:W-:Y:S08]  /*12df0*/  HMMA.1688.F32.TF32 R76, R240.reuse, R46, R248 ;  /* 0x0000002ef04c723c */ /* 0x042ff000000810f8 */
[----:B--2---:R-:W-:Y:S01]  /*12e00*/  HMMA.1688.F32.TF32 R72, R240, R50, R244 ;  /* 0x00000032f048723c */ /* 0x004fe200000810f4 */
[----:B------:R1:W-:Y:S04]  /*12e10*/  STL.64 [R1+0x790], R68 ;  /* 0x0007904401007387 */ /* 0x0003e80000100a00 */
[----:B------:R2:W-:Y:S04]  /*12e20*/  STL.64 [R1+0x798], R70 ;  /* 0x0007984601007387 */ /* 0x0005e80000100a00 */
[----:B-1----:R-:W3:Y:S06]  /*12e30*/  LDL.LU R68, [R1+0x370] ;  /* 0x0003700001447983 */ /* 0x002eec0000300800 */
[----:B------:R-:W-:Y:S01]  /*12e40*/  STL.64 [R1+0x780], R76 ;  /* 0x0007804c01007387 */ /* 0x000fe20000100a00 */
[----:B--2---:R-:W-:-:S03]  /*12e50*/  IMAD.MOV.U32 R70, RZ, RZ, R58 ;  /* 0x000000ffff467224 */ /* 0x004fc600078e003a */
[----:B------:R-:W-:Y:S01]  /*12e60*/  STL.64 [R1+0x788], R78 ;  /* 0x0007884e01007387 */ /* 0x000fe20000100a00 */
[----:B------:R-:W-:-:S03]  /*12e70*/  IMAD.MOV.U32 R71, RZ, RZ, R62 ;  /* 0x000000ffff477224 */ /* 0x000fc600078e003e */
[----:B------:R1:W-:Y:S04]  /*12e80*/  STL.64 [R1+0x770], R72 ;  /* 0x0007704801007387 */ /* 0x0003e80000100a00 */
[----:B------:R2:W-:Y:S04]  /*12e90*/  STL.64 [R1+0x778], R74 ;  /* 0x0007784a01007387 */ /* 0x0005e80000100a00 */
[----:B------:R-:W3:Y:S04]  /*12ea0*/  LDL.LU R69, [R1+0x374] ;  /* 0x0003740001457983 */ /* 0x000ee80000300800 */
[----:B------:R-:W4:Y:S04]  /*12eb0*/  LDL.LU R58, [R1+0x13bc] ;  /* 0x0013bc00013a7983 */ /* 0x000f280000300800 */
[----:B------:R-:W3:Y:S01]  /*12ec0*/  LDL.LU R62, [R1+0x13b8] ;  /* 0x0013b800013e7983 */ /* 0x000ee20000300800 */
[C---:B------:R-:W-:Y:S03]  /*12ed0*/  HMMA.1688.F32.TF32 R80, R240.reuse, R30, R80 ;  /* 0x0000001ef050723c */ /* 0x040fe60000081050 */
[----:B-1----:R-:W4:Y:S04]  /*12ee0*/  LDL.LU R72, [R1+0x390] ;  /* 0x0003900001487983 */ /* 0x002f280000300800 */
[----:B------:R-:W4:Y:S01]  /*12ef0*/  LDL.LU R73, [R1+0x394] ;  /* 0x0003940001497983 */ /* 0x000f220000300800 */
[C---:B------:R-:W-:Y:S03]  /*12f00*/  HMMA.1688.F32.TF32 R84, R240.reuse, R26, R84 ;  /* 0x0000001af054723c */ /* 0x040fe60000081054 */
[----:B--2---:R-:W2:Y:S04]  /*12f10*/  LDL.LU R74, [R1+0x398] ;  /* 0x00039800014a7983 */ /* 0x004ea80000300800 */
[----:B------:R-:W2:Y:S01]  /*12f20*/  LDL.LU R75, [R1+0x39c] ;  /* 0x00039c00014b7983 */ /* 0x000ea20000300800 */
[C---:B------:R-:W-:Y:S08]  /*12f30*/  HMMA.1688.F32.TF32 R88, R240.reuse, R22, R88 ;  /* 0x00000016f058723c */ /* 0x040ff00000081058 */
[C---:B------:R-:W-:Y:S08]  /*12f40*/  HMMA.1688.F32.TF32 R96, R240.reuse, R14, R96 ;  /* 0x0000000ef060723c */ /* 0x040ff00000081060 */
[----:B------:R-:W-:Y:S01]  /*12f50*/  HMMA.1688.F32.TF32 R100, R240, R10, R100 ;  /* 0x0000000af064723c */ /* 0x000fe20000081064 */
[----:B------:R-:W-:-:S02]  /*12f60*/  IMAD.MOV.U32 R60, RZ, RZ, R80 ;  /* 0x000000ffff3c7224 */ /* 0x000fc400078e0050 */
[----:B------:R-:W-:Y:S01]  /*12f70*/  IMAD.MOV.U32 R57, RZ, RZ, R81 ;  /* 0x000000ffff397224 */ /* 0x000fe200078e0051 */
[----:B------:R-:W2:Y:S01]  /*12f80*/  LDL.LU R80, [R1+0x3b0] ;  /* 0x0003b00001507983 */ /* 0x000ea20000300800 */
[----:B------:R-:W-:Y:S02]  /*12f90*/  IMAD.MOV.U32 R56, RZ, RZ, R82 ;  /* 0x000000ffff387224 */ /* 0x000fe400078e0052 */
[----:B------:R-:W-:Y:S01]  /*12fa0*/  IMAD.MOV.U32 R53, RZ, RZ, R83 ;  /* 0x000000ffff357224 */ /* 0x000fe200078e0053 */
[----:B------:R-:W2:Y:S01]  /*12fb0*/  LDL.LU R81, [R1+0x3b4] ;  /* 0x0003b40001517983 */ /* 0x000ea20000300800 */
[----:B------:R-:W-:Y:S03]  /*12fc0*/  HMMA.1688.F32.TF32 R184, R236, R8, R124 ;  /* 0x00000008ecb8723c */ /* 0x000fe6000008107c */
[----:B------:R-:W2:Y:S01]  /*12fd0*/  LDL.LU R82, [R1+0x3b8] ;  /* 0x0003b80001527983 */ /* 0x000ea20000300800 */
[----:B------:R-:W-:-:S03]  /*12fe0*/  IMAD.MOV.U32 R5, RZ, RZ, R86 ;  /* 0x000000ffff057224 */ /* 0x000fc600078e0056 */
[----:B------:R-:W-:Y:S01]  /*12ff0*/  IMAD.MOV.U32 R9, RZ, RZ, R84 ;  /* 0x000000ffff097224 */ /* 0x000fe200078e0054 */
[----:B------:R-:W2:Y:S01]  /*13000*/  LDL.LU R83, [R1+0x3bc] ;  /* 0x0003bc0001537983 */ /* 0x000ea20000300800 */
[----:B------:R-:W-:Y:S01]  /*13010*/  IMAD.MOV.U32 R8, RZ, RZ, R85 ;  /* 0x000000ffff087224 */ /* 0x000fe200078e0055 */
[----:B------:R-:W-:Y:S02]  /*13020*/  HMMA.1688.F32.TF32 R196, R236, R20, R112 ;  /* 0x00000014ecc4723c */ /* 0x000fe40000081070 */
[----:B------:R-:W2:Y:S01]  /*13030*/  LDL.LU R84, [R1+0x3c0] ;  /* 0x0003c00001547983 */ /* 0x000ea20000300800 */
[----:B------:R-:W-:-:S03]  /*13040*/  IMAD.MOV.U32 R4, RZ, RZ, R87 ;  /* 0x000000ffff047224 */ /* 0x000fc600078e0057 */
[----:B------:R-:W2:Y:S01]  /*13050*/  LDL.LU R85, [R1+0x3c4] ;  /* 0x0003c40001557983 */ /* 0x000ea20000300800 */
[----:B------:R-:W-:Y:S01]  /*13060*/  IMAD.MOV.U32 R20, RZ, RZ, R88 ;  /* 0x000000ffff147224 */ /* 0x000fe200078e0058 */
[C---:B------:R-:W-:Y:S02]  /*13070*/  HMMA.1688.F32.TF32 R192, R236.reuse, R16, R116 ;  /* 0x00000010ecc0723c */ /* 0x040fe40000081074 */
[----:B------:R-:W2:Y:S04]  /*13080*/  LDL.LU R86, [R1+0x3c8] ;  /* 0x0003c80001567983 */ /* 0x000ea80000300800 */
[----:B------:R-:W2:Y:S01]  /*13090*/  LDL.LU R87, [R1+0x3cc] ;  /* 0x0003cc0001577983 */ /* 0x000ea20000300800 */
[----:B------:R-:W-:Y:S01]  /*130a0*/  IMAD.MOV.U32 R17, RZ, RZ, R89 ;  /* 0x000000ffff117224 */ /* 0x000fe200078e0059 */
[C---:B------:R-:W-:Y:S01]  /*130b0*/  HMMA.1688.F32.TF32 R188, R236.reuse, R12, R120 ;  /* 0x0000000cecbc723c */ /* 0x040fe20000081078 */
[----:B------:R-:W-:Y:S01]  /*130c0*/  IMAD.MOV.U32 R16, RZ, RZ, R90 ;  /* 0x000000ffff107224 */ /* 0x000fe200078e005a */
[----:B------:R-:W2:Y:S04]  /*130d0*/  LDL.LU R88, [R1+0x3d0] ;  /* 0x0003d00001587983 */ /* 0x000ea80000300800 */
[----:B------:R-:W2:Y:S01]  /*130e0*/  LDL.LU R89, [R1+0x3d4] ;  /* 0x0003d40001597983 */ /* 0x000ea20000300800 */
[----:B------:R-:W-:Y:S01]  /*130f0*/  IMAD.MOV.U32 R13, RZ, RZ, R91 ;  /* 0x000000ffff0d7224 */ /* 0x000fe200078e005b */
[----:B------:R-:W-:Y:S02]  /*13100*/  HMMA.1688.F32.TF32 R204, R236, R28, R104 ;  /* 0x0000001ceccc723c */ /* 0x000fe40000081068 */
[----:B------:R-:W2:Y:S01]  /*13110*/  LDL.LU R90, [R1+0x3d8] ;  /* 0x0003d800015a7983 */ /* 0x000ea20000300800 */
[----:B------:R-:W-:-:S03]  /*13120*/  IMAD.MOV.U32 R21, RZ, RZ, R99 ;  /* 0x000000ffff157224 */ /* 0x000fc600078e0063 */
[----:B------:R-:W2:Y:S01]  /*13130*/  LDL.LU R91, [R1+0x3dc] ;  /* 0x0003dc00015b7983 */ /* 0x000ea20000300800 */
[----:B------:R-:W-:Y:S01]  /*13140*/  IMAD.MOV.U32 R28, RZ, RZ, R96 ;  /* 0x000000ffff1c7224 */ /* 0x000fe200078e0060 */
[----:B------:R-:W-:Y:S02]  /*13150*/  HMMA.1688.F32.TF32 R200, R236, R24, R108 ;  /* 0x00000018ecc8723c */ /* 0x000fe4000008106c */
[----:B------:R-:W2:Y:S01]  /*13160*/  LDL.LU R96, [R1+0x3f0] ;  /* 0x0003f00001607983 */ /* 0x000ea20000300800 */
[----:B------:R-:W-:-:S04]  /*13170*/  IMAD.MOV.U32 R36, RZ, RZ, R100 ;  /* 0x000000ffff247224 */ /* 0x000fc800078e0064 */
[----:B------:R-:W-:Y:S02]  /*13180*/  IMAD.MOV.U32 R25, RZ, RZ, R97 ;  /* 0x000000ffff197224 */ /* 0x000fe400078e0061 */
[----:B------:R-:W-:Y:S01]  /*13190*/  IMAD.MOV.U32 R24, RZ, RZ, R98 ;  /* 0x000000ffff187224 */ /* 0x000fe200078e0062 */
[----:B------:R-:W2:Y:S01]  /*131a0*/  LDL.LU R97, [R1+0x3f4] ;  /* 0x0003f40001617983 */ /* 0x000ea20000300800 */
[----:B------:R-:W-:-:S03]  /*131b0*/  IMAD.MOV.U32 R33, RZ, RZ, R101 ;  /* 0x000000ffff217224 */ /* 0x000fc600078e0065 */
[----:B------:R-:W2:Y:S01]  /*131c0*/  LDL.LU R98, [R1+0x3f8] ;  /* 0x0003f80001627983 */ /* 0x000ea20000300800 */
[----:B------:R-:W-:-:S03]  /*131d0*/  IMAD.MOV.U32 R32, RZ, RZ, R102 ;  /* 0x000000ffff207224 */ /* 0x000fc600078e0066 */
[----:B------:R-:W2:Y:S01]  /*131e0*/  LDL.LU R99, [R1+0x3fc] ;  /* 0x0003fc0001637983 */ /* 0x000ea20000300800 */
[----:B------:R-:W-:-:S03]  /*131f0*/  IMAD.MOV.U32 R29, RZ, RZ, R103 ;  /* 0x000000ffff1d7224 */ /* 0x000fc600078e0067 */
[----:B------:R-:W2:Y:S04]  /*13200*/  LDL.LU R100, [R1+0x400] ;  /* 0x0004000001647983 */ /* 0x000ea80000300800 */
        /* <DEDUP_REMOVED lines=18> */
[----:B------:R-:W2:Y:S01]  /*13330*/  LDL.LU R123, [R1+0x46c] ;  /* 0x00046c00017b7983 */ /* 0x000ea20000300800 */
[----:B------:R-:W-:Y:S03]  /*13340*/  HMMA.1688.F32.TF32 R92, R240, R18, R92 ;  /* 0x00000012f05c723c */ /* 0x000fe6000008105c */
        /* <DEDUP_REMOVED lines=24> */
[----:B------:R-:W-:-:S03]  /*134d0*/  IMAD.MOV.U32 R52, RZ, RZ, R92 ;  /* 0x000000ffff347224 */ /* 0x000fc600078e005c */
        /* <DEDUP_REMOVED lines=8> */
[----:B------:R-:W2:Y:S01]  /*13560*/  LDL.LU R93, [R1+0x3e4] ;  /* 0x0003e400015d7983 */ /* 0x000ea20000300800 */
[----:B---3--:R-:W-:-:S03]  /*13570*/  IMAD.MOV.U32 R78, RZ, RZ, R62 ;  /* 0x000000ffff4e7224 */ /* 0x008fc600078e003e */
[----:B------:R-:W3:Y:S01]  /*13580*/  LDL.LU R94, [R1+0x3e8] ;  /* 0x0003e800015e7983 */ /* 0x000ee20000300800 */
[----:B----4-:R-:W-:-:S03]  /*13590*/  IMAD.MOV.U32 R79, RZ, RZ, R58 ;  /* 0x000000ffff4f7224 */ /* 0x010fc600078e003a */
[----:B------:R-:W3:Y:S01]  /*135a0*/  LDL.LU R95, [R1+0x3ec] ;  /* 0x0003ec00015f7983 */ /* 0x000ee20000300800 */
[----:B------:R-:W-:-:S03]  /*135b0*/  IMAD.MOV.U32 R248, RZ, RZ, R59 ;  /* 0x000000fffff87224 */ /* 0x000fc600078e003b */
[----:B------:R-:W4:Y:S01]  /*135c0*/  LDL.LU R76, [R1+0x3a0] ;  /* 0x0003a000014c7983 */ /* 0x000f220000300800 */
[----:B------:R-:W-:-:S03]  /*135d0*/  IMAD.MOV.U32 R249, RZ, RZ, R54 ;  /* 0x000000fffff97224 */ /* 0x000fc600078e0036 */
[----:B------:R-:W4:Y:S01]  /*135e0*/  LDL.LU R77, [R1+0x3a4] ;  /* 0x0003a400014d7983 */ /* 0x000f220000300800 */
[----:B------:R-:W-:-:S03]  /*135f0*/  IMAD.MOV.U32 R250, RZ, RZ, R55 ;  /* 0x000000fffffa7224 */ /* 0x000fc600078e0037 */
[----:B------:R-:W3:Y:S04]  /*13600*/  LDL.LU R62, [R1+0x13b4] ;  /* 0x0013b400013e7983 */ /* 0x000ee80000300800 */
[----:B------:R-:W3:Y:S04]  /*13610*/  LDL.LU R58, [R1+0x13b0] ;  /* 0x0013b000013a7983 */ /* 0x000ee80000300800 */
[----:B------:R-:W3:Y:S01]  /*13620*/  LDL.LU R59, [R1+0x13ac] ;  /* 0x0013ac00013b7983 */ /* 0x000ee20000300800 */
[----:B------:R-:W-:-:S03]  /*13630*/  IMAD.MOV.U32 R251, RZ, RZ, R63 ;  /* 0x000000fffffb7224 */ /* 0x000fc600078e003f */
[----:B------:R-:W4:Y:S04]  /*13640*/  LDL.LU R54, [R1+0x13a8] ;  /* 0x0013a80001367983 */ /* 0x000f280000300800 */
[----:B------:R-:W4:Y:S01]  /*13650*/  LDL.LU R55, [R1+0x13a4] ;  /* 0x0013a40001377983 */ /* 0x000f220000300800 */
[----:B------:R-:W-:-:S03]  /*13660*/  IMAD.MOV.U32 R245, RZ, RZ, R66 ;  /* 0x000000fffff57224 */ /* 0x000fc600078e0042 */
[----:B------:R-:W4:Y:S01]  /*13670*/  LDL.LU R63, [R1+0x13a0] ;  /* 0x0013a000013f7983 */ /* 0x000f220000300800 */
[----:B------:R-:W-:-:S03]  /*13680*/  IMAD.MOV.U32 R246, RZ, RZ, R67 ;  /* 0x000000fffff67224 */ /* 0x000fc600078e0043 */
[----:B------:R-:W4:Y:S04]  /*13690*/  LDL.LU R244, [R1+0x350] ;  /* 0x0003500001f47983 */ /* 0x000f280000300800 */
[----:B------:R-:W4:Y:S04]  /*136a0*/  LDL.LU R66, [R1+0x139c] ;  /* 0x00139c0001427983 */ /* 0x000f280000300800 */
[----:B------:R-:W4:Y:S04]  /*136b0*/  LDL.LU R67, [R1+0x1398] ;  /* 0x0013980001437983 */ /* 0x000f280000300800 */
[----:B------:R-:W4:Y:S01]  /*136c0*/  LDL.LU R247, [R1+0x35c] ;  /* 0x00035c0001f77983 */ /* 0x000f220000300800 */
[----:B------:R-:W-:-:S02]  /*136d0*/  LOP3.LUT R12, R2, 0x40, RZ, 0x3c, !PT ;  /* 0x00000040020c7812 */ /* 0x000fc400078e3cff */
[----:B------:R-:W-:-:S03]  /*136e0*/  LOP3.LUT R61, R2, 0x60, RZ, 0x3c, !PT ;  /* 0x00000060023d7812 */ /* 0x000fc600078e3cff */
[----:B------:R-:W-:Y:S04]  /*136f0*/  LDS R236, [R12+0x11000] ;  /* 0x011000000cec7984 */ /* 0x000fe80000000800 */
[----:B------:R-:W-:Y:S04]  /*13700*/  LDS R238, [R12+0x11800] ;  /* 0x011800000cee7984 */ /* 0x000fe80000000800 */
[----:B------:R-:W-:Y:S04]  /*13710*/  LDS R237, [R61+0x11000] ;  /* 0x011000003ded7984 */ /* 0x000fe80000000800 */
[----:B------:R-:W2:Y:S01]  /*13720*/  LDS R239, [R61+0x11800] ;  /* 0x011800003def7984 */ /* 0x000ea20000000800 */
[----:B------:R-:W-:Y:S01]  /*13730*/  LOP3.LUT R65, R2, 0x20, RZ, 0x3c, !PT ;  /* 0x0000002002417812 */ /* 0x000fe200078e3cff */
[C---:B--2---:R-:W-:Y:S08]  /*13740*/  HMMA.1688.F32.TF32 R96, R236.reuse, R38, R96 ;  /* 0x00000026ec60723c */ /* 0x044ff00000081060 */
[C---:B------:R-:W-:Y:S08]  /*13750*/  HMMA.1688.F32.TF32 R100, R236.reuse, R34, R100 ;  /* 0x00000022ec64723c */ /* 0x040ff00000081064 */
        /* <DEDUP_REMOVED lines=8> */
[----:B------:R-:W-:Y:S08]  /*137e0*/  HMMA.1688.F32.TF32 R108, R236, R26, R108 ;  /* 0x0000001aec6c723c */ /* 0x000ff0000008106c */
[C---:B---3--:R-:W-:Y:S08]  /*137f0*/  HMMA.1688.F32.TF32 R156, R240.reuse, R58, R156 ;  /* 0x0000003af09c723c */ /* 0x048ff0000008109c */
[C---:B----4-:R-:W-:Y:S08]  /*13800*/  HMMA.1688.F32.TF32 R160, R240.reuse, R54, R160 ;  /* 0x00000036f0a0723c */ /* 0x050ff000000810a0 */
[C---:B------:R-:W-:Y:S08]  /*13810*/  HMMA.1688.F32.TF32 R152, R240.reuse, R62, R152 ;  /* 0x0000003ef098723c */ /* 0x040ff00000081098 */
[----:B------:R-:W-:Y:S01]  /*13820*/  HMMA.1688.F32.TF32 R136, R240, R66, R136 ;  /* 0x00000042f088723c */ /* 0x000fe20000081088 */
[----:B------:R-:W-:Y:S04]  /*13830*/  LDS R240, [R2+0x11080] ;  /* 0x0110800002f07984 */ /* 0x000fe80000000800 */
[----:B------:R-:W-:Y:S04]  /*13840*/  LDS R242, [R2+0x11880] ;  /* 0x0118800002f27984 */ /* 0x000fe80000000800 */
[----:B------:R-:W-:Y:S04]  /*13850*/  LDS R241, [R65+0x11080] ;  /* 0x0110800041f17984 */ /* 0x000fe80000000800 */
[----:B------:R-:W1:Y:S01]  /*13860*/  LDS R243, [R65+0x11880] ;  /* 0x0118800041f37984 */ /* 0x000e620000000800 */
[C---:B------:R-:W-:Y:S03]  /*13870*/  HMMA.1688.F32.TF32 R92, R236.reuse, R42, R92 ;  /* 0x0000002aec5c723c */ /* 0x040fe6000008105c */
[----:B------:R-:W-:Y:S04]  /*13880*/  STL.64 [R1+0x760], R160 ;  /* 0x000760a001007387 */ /* 0x000fe80000100a00 */
[----:B------:R-:W-:Y:S04]  /*13890*/  STL.64 [R1+0x768], R162 ;  /* 0x000768a201007387 */ /* 0x000fe80000100a00 */
[----:B------:R-:W-:Y:S04]  /*138a0*/  STL.64 [R1+0x750], R156 ;  /* 0x0007509c01007387 */ /* 0x000fe80000100a00 */
[----:B------:R-:W-:Y:S04]  /*138b0*/  STL.64 [R1+0x758], R158 ;  /* 0x0007589e01007387 */ /* 0x000fe80000100a00 */
[----:B------:R-:W-:Y:S04]  /*138c0*/  STL.64 [R1+0x740], R152 ;  /* 0x0007409801007387 */ /* 0x000fe80000100a00 */
[----:B------:R-:W-:Y:S01]  /*138d0*/  STL.64 [R1+0x748], R154 ;  /* 0x0007489a01007387 */ /* 0x000fe20000100a00 */
[C---:B------:R-:W-:Y:S03]  /*138e0*/  HMMA.1688.F32.TF32 R80, R236.reuse, R54, R80 ;  /* 0x00000036ec50723c */ /* 0x040fe60000081050 */
        /* <DEDUP_REMOVED lines=8> */
[----:B------:R-:W-:Y:S03]  /*13970*/  HMMA.1688.F32.TF32 R68, R236, R66, R68 ;  /* 0x00000042ec44723c */ /* 0x000fe60000081044 */
        /* <DEDUP_REMOVED lines=26> */
[----:B------:R-:W-:Y:S04]  /*13b20*/  STL.64 [R1+0x560], R68 ;  /* 0x0005604401007387 */ /* 0x000fe80000100a00 */
[----:B------:R2:W-:Y:S01]  /*13b30*/  STL.64 [R1+0x568], R70 ;  /* 0x0005684601007387 */ /* 0x0005e20000100a00 */
[C---:B-1----:R-:W-:Y:S03]  /*13b40*/  HMMA.1688.F32.TF32 R72, R240.reuse, R6, R248 ;  /* 0x00000006f048723c */ /* 0x042fe600000810f8 */
[----:B------:R-:W3:Y:S04]  /*13b50*/  LDL.LU R248, [R1+0x190] ;  /* 0x0001900001f87983 */ /* 0x000ee80000300800 */
[----:B------:R-:W-:Y:S01]  /*13b60*/  LDS R236, [R12+0x11080] ;  /* 0x011080000cec7984 */ /* 0x000fe20000000800 */
[C---:B--2---:R-:W-:Y:S03]  /*13b70*/  HMMA.1688.F32.TF32 R68, R240.reuse, R10, R244 ;  /* 0x0000000af044723c */ /* 0x044fe600000810f4 */
[----:B------:R-:W-:Y:S04]  /*13b80*/  LDS R238, [R12+0x11880] ;  /* 0x011880000cee7984 */ /* 0x000fe80000000800 */
[----:B------:R-:W-:Y:S04]  /*13b90*/  LDS R237, [R61+0x11080] ;  /* 0x011080003ded7984 */ /* 0x000fe80000000800 */
[----:B------:R-:W1:Y:S04]  /*13ba0*/  LDS R239, [R61+0x11880] ;  /* 0x011880003def7984 */ /* 0x000e680000000800 */
[----:B------:R-:W-:Y:S04]  /*13bb0*/  STL.64 [R1+0x700], R72 ;  /* 0x0007004801007387 */ /* 0x000fe80000100a00 */
[----:B------:R-:W-:Y:S04]  /*13bc0*/  STL.64 [R1+0x708], R74 ;  /* 0x0007084a01007387 */ /* 0x000fe80000100a00 */
[----:B------:R2:W-:Y:S04]  /*13bd0*/  STL.64 [R1+0x6f0], R68 ;  /* 0x0006f04401007387 */ /* 0x0005e80000100a00 */
[----:B------:R4:W-:Y:S04]  /*13be0*/  STL.64 [R1+0x6f8], R70 ;  /* 0x0006f84601007387 */ /* 0x0009e80000100a00 */
[----:B------:R-:W3:Y:S04]  /*13bf0*/  LDL.LU R249, [R1+0x194] ;  /* 0x0001940001f97983 */ /* 0x000ee80000300800 */
[----:B------:R-:W3:Y:S04]  /*13c00*/  LDL.LU R250, [R1+0x198] ;  /* 0x0001980001fa7983 */ /* 0x000ee80000300800 */
[----:B------:R-:W3:Y:S04]  /*13c10*/  LDL.LU R251, [R1+0x19c] ;  /* 0x00019c0001fb7983 */ /* 0x000ee80000300800 */
[----:B--2---:R-:W2:Y:S04]  /*13c20*/  LDL.LU R68, [R1+0x1a0] ;  /* 0x0001a00001447983 */ /* 0x004ea80000300800 */
[----:B------:R-:W2:Y:S04]  /*13c30*/  LDL.LU R69, [R1+0x1a4] ;  /* 0x0001a40001457983 */ /* 0x000ea80000300800 */
[----:B----4-:R-:W2:Y:S04]  /*13c40*/  LDL.LU R70, [R1+0x1a8] ;  /* 0x0001a80001467983 */ /* 0x010ea80000300800 */
[----:B------:R-:W2:Y:S04]  /*13c50*/  LDL.LU R71, [R1+0x1ac] ;  /* 0x0001ac0001477983 */ /* 0x000ea80000300800 */
[----:B------:R-:W4:Y:S04]  /*13c60*/  LDL.LU R72, [R1+0x1c0] ;  /* 0x0001c00001487983 */ /* 0x000f280000300800 */
[----:B------:R-:W4:Y:S04]  /*13c70*/  LDL.LU R73, [R1+0x1c4] ;  /* 0x0001c40001497983 */ /* 0x000f280000300800 */
[----:B------:R-:W4:Y:S04]  /*13c80*/  LDL.LU R74, [R1+0x1c8] ;  /* 0x0001c800014a7983 */ /* 0x000f280000300800 */
[----:B------:R-:W4:Y:S04]  /*13c90*/  LDL.LU R75, [R1+0x1cc] ;  /* 0x0001cc00014b7983 */ /* 0x000f280000300800 */
        /* <DEDUP_REMOVED lines=24> */
[----:B------:R-:W3:Y:S04]  /*13e20*/  LDL.LU R116, [R1+0x270] ;  /* 0x0002700001747983 */ /* 0x000ee80000300800 */
[----:B------:R-:W3:Y:S04]  /*13e30*/  LDL.LU R117, [R1+0x274] ;  /* 0x0002740001757983 */ /* 0x000ee80000300800 */
[----:B------:R-:W3:Y:S04]  /*13e40*/  LDL.LU R118, [R1+0x278] ;  /* 0x0002780001767983 */ /* 0x000ee80000300800 */
[----:B------:R-:W3:Y:S04]  /*13e50*/  LDL.LU R119, [R1+0x27c] ;  /* 0x00027c0001777983 */ /* 0x000ee80000300800 */
[----:B------:R-:W4:Y:S04]  /*13e60*/  LDL.LU R120, [R1+0x280] ;  /* 0x0002800001787983 */ /* 0x000f280000300800 */
        /* <DEDUP_REMOVED lines=51> */
[----:B------:R-:W1:Y:S04]  /*141a0*/  LDL.LU R108, [R1+0x250] ;  /* 0x00025000016c7983 */ /* 0x000e680000300800 */
[----:B------:R-:W1:Y:S04]  /*141b0*/  LDL.LU R109, [R1+0x254] ;  /* 0x00025400016d7983 */ /* 0x000e680000300800 */
[----:B------:R-:W1:Y:S04]  /*141c0*/  LDL.LU R110, [R1+0x258] ;  /* 0x00025800016e7983 */ /* 0x000e680000300800 */
[----:B------:R-:W1:Y:S04]  /*141d0*/  LDL.LU R111, [R1+0x25c] ;  /* 0x00025c00016f7983 */ /* 0x000e680000300800 */
        /* <DEDUP_REMOVED lines=11> */
[----:B------:R-:W4:Y:S01]  /*14290*/  LDL.LU R247, [R1+0x18c] ;  /* 0x00018c0001f77983 */ /* 0x000f220000300800 */
[C---:B--2---:R-:W-:Y:S08]  /*142a0*/  HMMA.1688.F32.TF32 R112, R240.reuse, R66, R112 ;  /* 0x00000042f070723c */ /* 0x044ff00000081070 */
[C---:B---3--:R-:W-:Y:S08]  /*142b0*/  HMMA.1688.F32.TF32 R116, R240.reuse, R62, R116 ;  /* 0x0000003ef074723c */ /* 0x048ff00000081074 */
[C---:B----4-:R-:W-:Y:S08]  /*142c0*/  HMMA.1688.F32.TF32 R120, R240.reuse, R58, R120 ;  /* 0x0000003af078723c */ /* 0x050ff00000081078 */
        /* <DEDUP_REMOVED lines=8> */
[C---:B------:R-:W-:Y:S11]  /*14350*/  HMMA.1688.F32.TF32 R172, R240.reuse, R22, R172 ;  /* 0x00000016f0ac723c */ /* 0x040ff600000810ac */
[----:B------:R-:W-:Y:S04]  /*14360*/  @!UPT UIADD3 URZ, URZ, URZ, URZ ;  /* 0x0000003f3f3ff290 */ /* 0x000fe8000fffe03f */
[----:B------:R-:W-:Y:S04]  /*14370*/  STL.64 [R1+0x6e0], R180 ;  /* 0x0006e0b401007387 */ /* 0x000fe80000100a00 */
[----:B------:R2:W-:Y:S01]  /*14380*/  STL.64 [R1+0x6e8], R182 ;  /* 0x0006e8b601007387 */ /* 0x0005e20000100a00 */
[C---:B------:R-:W-:Y:S03]  /*14390*/  HMMA.1688.F32.TF32 R156, R240.reuse, R38, R156 ;  /* 0x00000026f09c723c */ /* 0x040fe6000008109c */
[----:B--2---:R-:W2:Y:S04]  /*143a0*/  LDL.LU.64 R182, [R1+0x1390] ;  /* 0x0013900001b67983 */ /* 0x004ea80000300a00 */
[----:B------:R-:W2:Y:S04]  /*143b0*/  LDL.LU.64 R180, [R1+0x1388] ;  /* 0x0013880001b47983 */ /* 0x000ea80000300a00 */
[----:B------:R-:W-:Y:S04]  /*143c0*/  STL.64 [R1+0x6d0], R176 ;  /* 0x0006d0b001007387 */ /* 0x000fe80000100a00 */
[----:B------:R3:W-:Y:S01]  /*143d0*/  STL.64 [R1+0x6d8], R178 ;  /* 0x0006d8b201007387 */ /* 0x0007e20000100a00 */
[----:B------:R-:W-:Y:S03]  /*143e0*/  HMMA.1688.F32.TF32 R124, R240, R54, R124 ;  /* 0x00000036f07c723c */ /* 0x000fe6000008107c */
[----:B------:R-:W-:Y:S04]  /*143f0*/  LDS R240, [R2+0x11100] ;  /* 0x0111000002f07984 */ /* 0x000fe80000000800 */
[----:B------:R-:W-:Y:S04]  /*14400*/  LDS R242, [R2+0x11900] ;  /* 0x0119000002f27984 */ /* 0x000fe80000000800 */
[----:B---3--:R-:W3:Y:S04]  /*14410*/  LDL.LU.64 R178, [R1+0x1380] ;  /* 0x0013800001b27983 */ /* 0x008ee80000300a00 */
[----:B------:R-:W3:Y:S04]  /*14420*/  LDL.LU.64 R176, [R1+0x1378] ;  /* 0x0013780001b07983 */ /* 0x000ee80000300a00 */
[----:B------:R-:W-:Y:S04]  /*14430*/  STL.64 [R1+0x6c0], R172 ;  /* 0x0006c0ac01007387 */ /* 0x000fe80000100a00 */
[----:B------:R4:W-:Y:S04]  /*14440*/  STL.64 [R1+0x6c8], R174 ;  /* 0x0006c8ae01007387 */ /* 0x0009e80000100a00 */
[----:B------:R-:W-:Y:S04]  /*14450*/  LDS R241, [R65+0x11100] ;  /* 0x0111000041f17984 */ /* 0x000fe80000000800 */
[----:B------:R-:W1:Y:S04]  /*14460*/  LDS R243, [R65+0x11900] ;  /* 0x0119000041f37984 */ /* 0x000e680000000800 */
[----:B----4-:R-:W4:Y:S04]  /*14470*/  LDL.LU.64 R174, [R1+0x1370] ;  /* 0x0013700001ae7983 */ /* 0x010f280000300a00 */
[----:B------:R-:W4:Y:S04]  /*14480*/  LDL.LU.64 R172, [R1+0x1368] ;  /* 0x0013680001ac7983 */ /* 0x000f280000300a00 */
        /* <DEDUP_REMOVED lines=38> */
[C---:B------:R-:W-:Y:S08]  /*146f0*/  HMMA.1688.F32.TF32 R88, R236.reuse, R30, R84 ;  /* 0x0000001eec58723c */ /* 0x040ff00000081054 */
[C---:B------:R-:W-:Y:S01]  /*14700*/  HMMA.1688.F32.TF32 R84, R236.reuse, R34, R80 ;  /* 0x00000022ec54723c */ /* 0x040fe20000081050 */
[----:B------:R-:W-:Y:S07]  /*14710*/  STL.64 [R1+0x520], R112 ;  /* 0x0005207001007387 */ /* 0x000fee0000100a00 */
        /* <DEDUP_REMOVED lines=15> */
[----:B------:R-:W-:Y:S04]  /*14810*/  STL.64 [R1+0x4c8], R90 ;  /* 0x0004c85a01007387 */ /* 0x000fe80000100a00 */
[----:B------:R-:W-:Y:S04]  /*14820*/  STL.64 [R1+0x4b0], R84 ;  /* 0x0004b05401007387 */ /* 0x000fe80000100a00 */
[----:B------:R-:W-:Y:S04]  /*14830*/  STL.64 [R1+0x4b8], R86 ;  /* 0x0004b85601007387 */ /* 0x000fe80000100a00 */
[----:B------:R-:W-:Y:S01]  /*14840*/  STL.64 [R1+0x4a0], R76 ;  /* 0x0004a04c01007387 */ /* 0x000fe20000100a00 */
[C---:B------:R-:W-:Y:S03]  /*14850*/  HMMA.1688.F32.TF32 R68, R236.reuse, R54, R244 ;  /* 0x00000036ec44723c */ /* 0x040fe600000810f4 */
[----:B------:R1:W-:Y:S05]  /*14860*/  STL.64 [R1+0x4a8], R78 ;  /* 0x0004a84e01007387 */ /* 0x0003ea0000100a00 */
[----:B-1----:R-:W-:Y:S01]  /*14870*/  HMMA.1688.F32.TF32 R76, R236, R50, R248 ;  /* 0x00000032ec4c723c */ /* 0x002fe200000810f8 */
[----:B------:R-:W-:Y:S04]  /*14880*/  STL.64 [R1+0x490], R80 ;  /* 0x0004905001007387 */ /* 0x000fe80000100a00 */
[----:B------:R-:W-:Y:S04]  /*14890*/  STL.64 [R1+0x498], R82 ;  /* 0x0004985201007387 */ /* 0x000fe80000100a00 */
[----:B------:R1:W-:Y:S04]  /*148a0*/  STL.64 [R1+0x480], R72 ;  /* 0x0004804801007387 */ /* 0x0003e80000100a00 */
[----:B------:R3:W-:Y:S04]  /*148b0*/  STL.64 [R1+0x488], R74 ;  /* 0x0004884a01007387 */ /* 0x0007e80000100a00 */
[----:B-1----:R-:W2:Y:S06]  /*148c0*/  LDL.LU R72, [R1+0x50] ;  /* 0x0000500001487983 */ /* 0x002eac0000300800 */
[----:B------:R1:W-:Y:S04]  /*148d0*/  STL.64 [R1+0x470], R76 ;  /* 0x0004704c01007387 */ /* 0x0003e80000100a00 */
[----:B------:R1:W-:Y:S04]  /*148e0*/  STL.64 [R1+0x478], R78 ;  /* 0x0004784e01007387 */ /* 0x0003e80000100a00 */
[----:B------:R1:W-:Y:S04]  /*148f0*/  STL.64 [R1+0x460], R68 ;  /* 0x0004604401007387 */ /* 0x0003e80000100a00 */
[----:B------:R1:W-:Y:S04]  /*14900*/  STL.64 [R1+0x468], R70 ;  /* 0x0004684601007387 */ /* 0x0003e80000100a00 */
[----:B------:R-:W2:Y:S04]  /*14910*/  LDL.LU R73, [R1+0x54] ;  /* 0x0000540001497983 */ /* 0x000ea80000300800 */
[----:B---3--:R-:W2:Y:S04]  /*14920*/  LDL.LU R74, [R1+0x58] ;  /* 0x00005800014a7983 */ /* 0x008ea80000300800 */
[----:B------:R-:W2:Y:S04]  /*14930*/  LDL.LU R75, [R1+0x5c] ;  /* 0x00005c00014b7983 */ /* 0x000ea80000300800 */
[----:B-1----:R-:W3:Y:S04]  /*14940*/  LDL.LU R76, [R1+0x60] ;  /* 0x00006000014c7983 */ /* 0x002ee80000300800 */
        /* <DEDUP_REMOVED lines=78> */
[----:B------:R-:W-:Y:S08]  /*14e30*/  HMMA.1688.F32.TF32 R108, R240, R26, R108 ;  /* 0x0000001af06c723c */ /* 0x000ff0000008106c */
[C---:B------:R-:W-:Y:S08]  /*14e40*/  HMMA.1688.F32.TF32 R68, R236.reuse, R62, R68 ;  /* 0x0000003eec44723c */ /* 0x040ff00000081044 */
[C---:B------:R-:W-:Y:S08]  /*14e50*/  HMMA.1688.F32.TF32 R136, R236.reuse, R58, R136 ;  /* 0x0000003aec88723c */ /* 0x040ff00000081088 */
[----:B------:R-:W-:Y:S11]  /*14e60*/  HMMA.1688.F32.TF32 R236, R236, R66, R248 ;  /* 0x00000042ecec723c */ /* 0x000ff600000810f8 */
[----:B------:R-:W-:Y:S04]  /*14e70*/  @!UPT UIADD3 URZ, URZ, URZ, URZ ;  /* 0x0000003f3f3ff290 */ /* 0x000fe8000fffe03f */
[----:B------:R-:W-:Y:S04]  /*14e80*/  STL.64 [R1+0x450], R136 ;  /* 0x0004508801007387 */ /* 0x000fe80000100a00 */
[----:B------:R1:W-:Y:S01]  /*14e90*/  STL.64 [R1+0x458], R138 ;  /* 0x0004588a01007387 */ /* 0x0003e20000100a00 */
[C---:B------:R-:W-:Y:S03]  /*14ea0*/  HMMA.1688.F32.TF32 R120, R240.reuse, R14, R120 ;  /* 0x0000000ef078723c */ /* 0x040fe60000081078 */
[----:B-1----:R-:W2:Y:S04]  /*14eb0*/  LDL.LU.64 R138, [R1+0x1310] ;  /* 0x00131000018a7983 */ /* 0x002ea80000300a00 */
[----:B------:R-:W2:Y:S01]  /*14ec0*/  LDL.LU.64 R136, [R1+0x1308] ;  /* 0x0013080001887983 */ /* 0x000ea20000300a00 */
[C---:B------:R-:W-:Y:S03]  /*14ed0*/  HMMA.1688.F32.TF32 R124, R240.reuse, R10, R124 ;  /* 0x0000000af07c723c */ /* 0x040fe6000008107c */
[----:B------:R1:W-:Y:S05]  /*14ee0*/  STL.64 [R1+0x440], R68 ;  /* 0x0004404401007387 */ /* 0x0003ea0000100a00 */
[C---:B------:R-:W-:Y:S01]  /*14ef0*/  HMMA.1688.F32.TF32 R128, R240.reuse, R6, R128 ;  /* 0x00000006f080723c */ /* 0x040fe20000081080 */
[----:B------:R3:W-:Y:S04]  /*14f00*/  STL.64 [R1+0x448], R70 ;  /* 0x0004484601007387 */ /* 0x0007e80000100a00 */
[----:B-1----:R-:W4:Y:S04]  /*14f10*/  LDL.LU R68, [R1+0x10] ;  /* 0x0000100001447983 */ /* 0x002f280000300800 */
[----:B------:R-:W-:Y:S01]  /*14f20*/  STL.64 [R1+0x430], R236 ;  /* 0x000430ec01007387 */ /* 0x000fe20000100a00 */
[C---:B------:R-:W-:Y:S03]  /*14f30*/  HMMA.1688.F32.TF32 R112, R240.reuse, R22, R112 ;  /* 0x00000016f070723c */ /* 0x040fe60000081070 */
[----:B------:R-:W-:Y:S04]  /*14f40*/  STL.64 [R1+0x438], R238 ;  /* 0x000438ee01007387 */ /* 0x000fe80000100a00 */
[----:B------:R-:W4:Y:S01]  /*14f50*/  LDL.LU R69, [R1+0x14] ;  /* 0x0000140001457983 */ /* 0x000f220000300800 */
[C---:B------:R-:W-:Y:S03]  /*14f60*/  HMMA.1688.F32.TF32 R116, R240.reuse, R18, R116 ;  /* 0x00000012f074723c */ /* 0x040fe60000081074 */
[----:B---3--:R-:W4:Y:S04]  /*14f70*/  LDL.LU R70, [R1+0x18] ;  /* 0x0000180001467983 */ /* 0x008f280000300800 */
[----:B------:R-:W4:Y:S04]  /*14f80*/  LDL.LU R71, [R1+0x1c] ;  /* 0x00001c0001477983 */ /* 0x000f280000300800 */
[----:B------:R-:W3:Y:S04]  /*14f90*/  LDL.LU R248, [R1] ;  /* 0x0000000001f87983 */ /* 0x000ee80000300800 */
[----:B------:R-:W3:Y:S04]  /*14fa0*/  LDL.LU R249, [R1+0x4] ;  /* 0x0000040001f97983 */ /* 0x000ee80000300800 */
[----:B------:R-:W3:Y:S04]  /*14fb0*/  LDL.LU R250, [R1+0x8] ;  /* 0x0000080001fa7983 */ /* 0x000ee80000300800 */
[----:B------:R-:W3:Y:S04]  /*14fc0*/  LDL.LU R251, [R1+0xc] ;  /* 0x00000c0001fb7983 */ /* 0x000ee80000300800 */
[----:B------:R-:W-:Y:S04]  /*14fd0*/  STL.64 [R1+0x420], R128 ;  /* 0x0004208001007387 */ /* 0x000fe80000100a00 */
[----:B------:R1:W-:Y:S01]  /*14fe0*/  STL.64 [R1+0x428], R130 ;  /* 0x0004288201007387 */ /* 0x0003e20000100a00 */
[C---:B------:R-:W-:Y:S03]  /*14ff0*/  HMMA.1688.F32.TF32 R100, R240.reuse, R34, R100 ;  /* 0x00000022f064723c */ /* 0x040fe60000081064 */
[----:B------:R-:W-:Y:S04]  /*15000*/  LDS R236, [R12+0x11100] ;  /* 0x011100000cec7984 */ /* 0x000fe80000000800 */
[----:B------:R-:W-:Y:S04]  /*15010*/  LDS R238, [R12+0x11900] ;  /* 0x011900000cee7984 */ /* 0x000fe80000000800 */
[----:B-1----:R-:W2:Y:S04]  /*15020*/  LDL.LU.64 R130, [R1+0x1300] ;  /* 0x0013000001827983 */ /* 0x002ea80000300a00 */
[----:B------:R-:W2:Y:S04]  /*15030*/  LDL.LU.64 R128, [R1+0x12f8] ;  /* 0x0012f80001807983 */ /* 0x000ea80000300a00 */
[----:B------:R-:W-:Y:S04]  /*15040*/  STL.64 [R1+0x410], R124 ;  /* 0x0004107c01007387 */ /* 0x000fe80000100a00 */
[----:B------:R1:W-:Y:S01]  /*15050*/  STL.64 [R1+0x418], R126 ;  /* 0x0004187e01007387 */ /* 0x0003e20000100a00 */
[C---:B------:R-:W-:Y:S03]  /*15060*/  HMMA.1688.F32.TF32 R84, R240.reuse, R50, R84 ;  /* 0x00000032f054723c */ /* 0x040fe60000081054 */
[----:B------:R-:W-:Y:S04]  /*15070*/  LDS R237, [R61+0x11100] ;  /* 0x011100003ded7984 */ /* 0x000fe80000000800 */
[----:B------:R-:W4:Y:S04]  /*15080*/  LDS R239, [R61+0x11900] ;  /* 0x011900003def7984 */ /* 0x000f280000000800 */
        /* <DEDUP_REMOVED lines=43> */
[----:B------:R1:W-:Y:S01]  /*15340*/  STL.64 [R1+0x368], R82 ;  /* 0x0003685201007387 */ /* 0x0003e20000100a00 */
[----:B------:R-:W-:Y:S03]  /*15350*/  HMMA.1688.F32.TF32 R240, R240, R66, R244 ;  /* 0x00000042f0f0723c */ /* 0x000fe600000810f4 */
        /* <DEDUP_REMOVED lines=10> */
[----:B------:R-:W2:Y:S04]  /*15400*/  LDL.LU.64 R246, [R1+0x1210] ;  /* 0x0012100001f67983 */ /* 0x000ea80000300a00 */
[----:B------:R-:W2:Y:S01]  /*15410*/  LDL.LU.64 R244, [R1+0x1208] ;  /* 0x0012080001f47983 */ /* 0x000ea20000300a00 */
[C---:B----4-:R-:W-:Y:S08]  /*15420*/  HMMA.1688.F32.TF32 R68, R236.reuse, R10, R68 ;  /* 0x0000000aec44723c */ /* 0x050ff00000081044 */
[C---:B---3--:R-:W-:Y:S01]  /*15430*/  HMMA.1688.F32.TF32 R248, R236.reuse, R14, R248 ;  /* 0x0000000eecf8723c */ /* 0x048fe200000810f8 */
[----:B------:R-:W-:Y:S04]  /*15440*/  STL.64 [R1+0x330], R240 ;  /* 0x000330f001007387 */ /* 0x000fe80000100a00 */
[----:B------:R-:W-:Y:S04]  /*15450*/  STL.64 [R1+0x338], R242 ;  /* 0x000338f201007387 */ /* 0x000fe80000100a00 */
[----:B------:R-:W-:Y:S04]  /*15460*/  LDS R240, [R2+0x11180] ;  /* 0x0111800002f07984 */ /* 0x000fe80000000800 */
[----:B------:R-:W-:Y:S04]  /*15470*/  LDS R242, [R2+0x11980] ;  /* 0x0119800002f27984 */ /* 0x000fe80000000800 */
[----:B------:R-:W-:Y:S04]  /*15480*/  LDS R241, [R65+0x11180] ;  /* 0x0111800041f17984 */ /* 0x000fe80000000800 */
[----:B------:R-:W1:Y:S01]  /*15490*/  LDS R243, [R65+0x11980] ;  /* 0x0119800041f37984 */ /* 0x000e620000000800 */
[C---:B--2---:R-:W-:Y:S11]  /*154a0*/  HMMA.1688.F32.TF32 R244, R236.reuse, R6, R244 ;  /* 0x00000006ecf4723c */ /* 0x044ff600000810f4 */
[----:B------:R-:W-:Y:S11]  /*154b0*/  @!UPT UIADD3 URZ, URZ, URZ, URZ ;  /* 0x0000003f3f3ff290 */ /* 0x000ff6000fffe03f */
[----:B------:R-:W-:Y:S01]  /*154c0*/  @!UPT UIADD3 URZ, URZ, URZ, URZ ;  /* 0x0000003f3f3ff290 */ /* 0x000fe2000fffe03f */
[----:B------:R-:W-:Y:S04]  /*154d0*/  STL.64 [R1+0x320], R244 ;  /* 0x000320f401007387 */ /* 0x000fe80000100a00 */
[----:B------:R-:W-:Y:S04]  /*154e0*/  STL.64 [R1+0x328], R246 ;  /* 0x000328f601007387 */ /* 0x000fe80000100a00 */
[----:B------:R-:W-:Y:S04]  /*154f0*/  STL.64 [R1+0x310], R68 ;  /* 0x0003104401007387 */ /* 0x000fe80000100a00 */
[----:B------:R2:W-:Y:S01]  /*15500*/  STL.64 [R1+0x318], R70 ;  /* 0x0003184601007387 */ /* 0x0005e20000100a00 */
[C---:B------:R-:W-:Y:S03]  /*15510*/  HMMA.1688.F32.TF32 R76, R236.reuse, R30, R76 ;  /* 0x0000001eec4c723c */ /* 0x040fe6000008104c */
[----:B------:R-:W-:Y:S04]  /*15520*/  LDS R244, [R12+0x11180] ;  /* 0x011180000cf47984 */ /* 0x000fe80000000800 */
[----:B------:R-:W-:Y:S04]  /*15530*/  LDS R246, [R12+0x11980] ;  /* 0x011980000cf67984 */ /* 0x000fe80000000800 */
[----:B--2---:R-:W2:Y:S04]  /*15540*/  LDL.LU.64 R70, [R1+0x1200] ;  /* 0x0012000001467983 */ /* 0x004ea80000300a00 */
[----:B------:R-:W2:Y:S04]  /*15550*/  LDL.LU.64 R68, [R1+0x11f8] ;  /* 0x0011f80001447983 */ /* 0x000ea80000300a00 */
[----:B------:R-:W-:Y:S04]  /*15560*/  STL.64 [R1+0x300], R248 ;  /* 0x000300f801007387 */ /* 0x000fe80000100a00 */
[----:B------:R3:W-:Y:S04]  /*15570*/  STL.64 [R1+0x308], R250 ;  /* 0x000308fa01007387 */ /* 0x0007e80000100a00 */
[----:B------:R-:W-:Y:S04]  /*15580*/  LDS R245, [R61+0x11180] ;  /* 0x011180003df57984 */ /* 0x000fe80000000800 */
[----:B------:R-:W4:Y:S04]  /*15590*/  LDS R247, [R61+0x11980] ;  /* 0x011980003df77984 */ /* 0x000f280000000800 */
[----:B---3--:R-:W3:Y:S04]  /*155a0*/  LDL.LU.64 R250, [R1+0x11f0] ;  /* 0x0011f00001fa7983 */ /* 0x008ee80000300a00 */
[----:B------:R-:W3:Y:S02]  /*155b0*/  LDL.LU.64 R248, [R1+0x11e8] ;  /* 0x0011e80001f87983 */ /* 0x000ee40000300a00 */
[C---:B---3--:R-:W-:Y:S11]  /*155c0*/  HMMA.1688.F32.TF32 R248, R236.reuse, R18, R248 ;  /* 0x00000012ecf8723c */ /* 0x048ff600000810f8 */
[----:B------:R-:W-:Y:S11]  /*155d0*/  @!UPT UIADD3 URZ, URZ, URZ, URZ ;  /* 0x0000003f3f3ff290 */ /* 0x000ff6000fffe03f */
[----:B------:R-:W-:Y:S01]  /*155e0*/  @!UPT UIADD3 URZ, URZ, URZ, URZ ;  /* 0x0000003f3f3ff290 */ /* 0x000fe2000fffe03f */
[----:B------:R-:W-:Y:S04]  /*155f0*/  STL.64 [R1+0x2f0], R248 ;  /* 0x0002f0f801007387 */ /* 0x000fe80000100a00 */
[----:B------:R2:W-:Y:S02]  /*15600*/  STL.64 [R1+0x2f8], R250 ;  /* 0x0002f8fa01007387 */ /* 0x0005e40000100a00 */
[C---:B--2---:R-:W-:Y:S08]  /*15610*/  HMMA.1688.F32.TF32 R248, R236.reuse, R22, R68 ;  /* 0x00000016ecf8723c */ /* 0x044ff00000081044 */
[C---:B------:R-:W-:Y:S08]  /*15620*/  HMMA.1688.F32.TF32 R68, R236.reuse, R26, R72 ;  /* 0x0000001aec44723c */ /* 0x040ff00000081048 */
[C---:B------:R-:W-:Y:S07]  /*15630*/  HMMA.1688.F32.TF32 R72, R236.reuse, R34, R80 ;  /* 0x00000022ec48723c */ /* 0x040fee0000081050 */
[----:B------:R-:W-:Y:S04]  /*15640*/  STL.64 [R1+0x2e0], R248 ;  /* 0x0002e0f801007387 */ /* 0x000fe80000100a00 */
[----:B------:R-:W-:Y:S04]  /*15650*/  STL.64 [R1+0x2e8], R250 ;  /* 0x0002e8fa01007387 */ /* 0x000fe80000100a00 */
[----:B------:R-:W-:Y:S04]  /*15660*/  STL.64 [R1+0x2d0], R68 ;  /* 0x0002d04401007387 */ /* 0x000fe80000100a00 */
[----:B------:R2:W-:Y:S04]  /*15670*/  STL.64 [R1+0x2d8], R70 ;  /* 0x0002d84601007387 */ /* 0x0005e80000100a00 */
[----:B------:R-:W-:Y:S04]  /*15680*/  STL.64 [R1+0x2c0], R76 ;  /* 0x0002c04c01007387 */ /* 0x000fe80000100a00 */
[----:B------:R3:W-:Y:S01]  /*15690*/  STL.64 [R1+0x2c8], R78 ;  /* 0x0002c84e01007387 */ /* 0x0007e20000100a00 */
[C---:B--2---:R-:W-:Y:S08]  /*156a0*/  HMMA.1688.F32.TF32 R68, R236.reuse, R38, R84 ;  /* 0x00000026ec44723c */ /* 0x044ff00000081054 */
[C---:B---3--:R-:W-:Y:S01]  /*156b0*/  HMMA.1688.F32.TF32 R76, R236.reuse, R42, R88 ;  /* 0x0000002aec4c723c */ /* 0x048fe20000081058 */
[----:B------:R-:W-:Y:S04]  /*156c0*/  STL.64 [R1+0x2b0], R72 ;  /* 0x0002b04801007387 */ /* 0x000fe80000100a00 */
[----:B------:R2:W-:Y:S10]  /*156d0*/  STL.64 [R1+0x2b8], R74 ;  /* 0x0002b84a01007387 */ /* 0x0005f40000100a00 */
[----:B------:R-:W-:Y:S01]  /*156e0*/  STL.64 [R1+0x2a0], R68 ;  /* 0x0002a04401007387 */ /* 0x000fe20000100a00 */
[C---:B--2---:R-:W-:Y:S03]  /*156f0*/  HMMA.1688.F32.TF32 R72, R236.reuse, R46, R92 ;  /* 0x0000002eec48723c */ /* 0x044fe6000008105c */
[----:B------:R2:W-:Y:S04]  /*15700*/  STL.64 [R1+0x2a8], R70 ;  /* 0x0002a84601007387 */ /* 0x0005e80000100a00 */
[----:B------:R-:W-:Y:S04]  /*15710*/  STL.64 [R1+0x290], R76 ;  /* 0x0002904c01007387 */ /* 0x000fe80000100a00 */
[----:B------:R3:W-:Y:S01]  /*15720*/  STL.64 [R1+0x298], R78 ;  /* 0x0002984e01007387 */ /* 0x0007e20000100a00 */
[C---:B--2---:R-:W-:Y:S08]  /*15730*/  HMMA.1688.F32.TF32 R68, R236.reuse, R50, R96 ;  /* 0x00000032ec44723c */ /* 0x044ff00000081060 */
[C---:B---3--:R-:W-:Y:S03]  /*15740*/  HMMA.1688.F32.TF32 R76, R236.reuse, R54, R100 ;  /* 0x00000036ec4c723c */ /* 0x048fe60000081064 */
[----:B------:R-:W-:Y:S04]  /*15750*/  STL.64 [R1+0x280], R72 ;  /* 0x0002804801007387 */ /* 0x000fe80000100a00 */
[----:B------:R2:W-:Y:S08]  /*15760*/  STL.64 [R1+0x288], R74 ;  /* 0x0002884a01007387 */ /* 0x0005f00000100a00 */
[----:B------:R-:W-:Y:S01]  /*15770*/  STL.64 [R1+0x270], R68 ;  /* 0x0002704401007387 */ /* 0x000fe20000100a00 */
[C---:B--2---:R-:W-:Y:S03]  /*15780*/  HMMA.1688.F32.TF32 R72, R236.reuse, R58, R104 ;  /* 0x0000003aec48723c */ /* 0x044fe60000081068 */
[----:B------:R2:W-:Y:S04]  /*15790*/  STL.64 [R1+0x278], R70 ;  /* 0x0002784601007387 */ /* 0x0005e80000100a00 */
[----:B------:R-:W-:Y:S04]  /*157a0*/  STL.64 [R1+0x260], R76 ;  /* 0x0002604c01007387 */ /* 0x000fe80000100a00 */
[----:B------:R3:W-:Y:S01]  /*157b0*/  STL.64 [R1+0x268], R78 ;  /* 0x0002684e01007387 */ /* 0x0007e20000100a00 */
[C---:B--2---:R-:W-:Y:S08]  /*157c0*/  HMMA.1688.F32.TF32 R68, R236.reuse, R62, R108 ;  /* 0x0000003eec44723c */ /* 0x044ff0000008106c */
[----:B---3--:R-:W-:Y:S03]  /*157d0*/  HMMA.1688.F32.TF32 R76, R236, R66, R112 ;  /* 0x00000042ec4c723c */ /* 0x008fe60000081070 */
[----:B------:R-:W-:Y:S04]  /*157e0*/  STL.64 [R1+0x250], R72 ;  /* 0x0002504801007387 */ /* 0x000fe80000100a00 */
[----:B------:R1:W-:Y:S08]  /*157f0*/  STL.64 [R1+0x258], R74 ;  /* 0x0002584a01007387 */ /* 0x0003f00000100a00 */
[----:B------:R-:W-:Y:S01]  /*15800*/  STL.64 [R1+0x240], R68 ;  /* 0x0002404401007387 */ /* 0x000fe20000100a00 */
[C---:B-1----:R-:W-:Y:S03]  /*15810*/  HMMA.1688.F32.TF32 R72, R240.reuse, R6, R116 ;  /* 0x00000006f048723c */ /* 0x042fe60000081074 */
[----:B------:R1:W-:Y:S04]  /*15820*/  STL.64 [R1+0x248], R70 ;  /* 0x0002484601007387 */ /* 0x0003e80000100a00 */
[----:B------:R-:W-:Y:S04]  /*15830*/  STL.64 [R1+0x230], R76 ;  /* 0x0002304c01007387 */ /* 0x000fe80000100a00 */
[----:B------:R2:W-:Y:S01]  /*15840*/  STL.64 [R1+0x238], R78 ;  /* 0x0002384e01007387 */ /* 0x0005e20000100a00 */
[C---:B-1----:R-:W-:Y:S08]  /*15850*/  HMMA.1688.F32.TF32 R68, R240.reuse, R10, R120 ;  /* 0x0000000af044723c */ /* 0x042ff00000081078 */
[C---:B--2---:R-:W-:Y:S03]  /*15860*/  HMMA.1688.F32.TF32 R76, R240.reuse, R14, R124 ;  /* 0x0000000ef04c723c */ /* 0x044fe6000008107c */
[----:B------:R-:W-:Y:S04]  /*15870*/  STL.64 [R1+0x220], R72 ;  /* 0x0002204801007387 */ /* 0x000fe80000100a00 */
[----:B------:R1:W-:Y:S01]  /*15880*/  STL.64 [R1+0x228], R74 ;  /* 0x0002284a01007387 */ /* 0x0003e20000100a00 */
[----:B------:R-:W-:Y:S01]  /*15890*/  HMMA.1688.F32.TF32 R80, R240, R26, R136 ;  /* 0x0000001af050723c */ /* 0x000fe20000081088 */
[----:B------:R-:W-:-:S02]  /*158a0*/  IMAD.MOV.U32 R248, RZ, RZ, R252 ;  /* 0x000000fffff87224 */ /* 0x000fc400078e00fc */
[----:B------:R-:W-:Y:S01]  /*158b0*/  LDS R125, [R65+0x12000] ;  /* 0x01200000417d7984 */ /* 0x000fe20000000800 */
[----:B------:R-:W-:Y:S02]  /*158c0*/  IMAD.MOV.U32 R249, RZ, RZ, R64 ;  /* 0x000000fffff97224 */ /* 0x000fe400078e0040 */
[----:B------:R-:W-:Y:S01]  /*158d0*/  IMAD.MOV.U32 R250, RZ, RZ, R3 ;  /* 0x000000fffffa7224 */ /* 0x000fe200078e0003 */
[----:B------:R-:W-:Y:S04]  /*158e0*/  LDS R127, [R65+0x12800] ;  /* 0x01280000417f7984 */ /* 0x000fe80000000800 */
[----:B------:R2:W-:Y:S01]  /*158f0*/  STL.64 [R1+0x210], R68 ;  /* 0x0002104401007387 */ /* 0x0005e20000100a00 */
[----:B-1----:R-:W-:Y:S03]  /*15900*/  HMMA.1688.F32.TF32 R72, R240, R18, R128 ;  /* 0x00000012f048723c */ /* 0x002fe60000081080 */
[----:B------:R1:W-:Y:S04]  /*15910*/  STL.64 [R1+0x218], R70 ;  /* 0x0002184601007387 */ /* 0x0003e80000100a00 */
[----:B------:R-:W-:Y:S01]  /*15920*/  STL.64 [R1+0x200], R76 ;  /* 0x0002004c01007387 */ /* 0x000fe20000100a00 */
[----:B--2---:R-:W-:-:S03]  /*15930*/  IMAD.MOV.U32 R68, RZ, RZ, R135 ;  /* 0x000000ffff447224 */ /* 0x004fc600078e0087 */
[----:B------:R-:W-:Y:S04]  /*15940*/  STL.64 [R1+0x208], R78 ;  /* 0x0002084e01007387 */ /* 0x000fe80000100a00 */
[----:B------:R-:W2:Y:S01]  /*15950*/  LDL.LU R135, [R1+0x11e4] ;  /* 0x0011e40001877983 */ /* 0x000ea20000300800 */
[----:B------:R-:W-:Y:S02]  /*15960*/  IMAD.MOV.U32 R69, RZ, RZ, R143 ;  /* 0x000000ffff457224 */ /* 0x000fe400078e008f */
[----:B-1----:R-:W-:Y:S01]  /*15970*/  IMAD.MOV.U32 R70, RZ, RZ, R147 ;  /* 0x000000ffff467224 */ /* 0x002fe200078e0093 */
[----:B------:R-:W-:Y:S04]  /*15980*/  LDS R124, [R2+0x12000] ;  /* 0x01200000027c7984 */ /* 0x000fe80000000800 */
[----:B------:R-:W-:Y:S04]  /*15990*/  STL.64 [R1+0x1f0], R72 ;  /* 0x0001f04801007387 */ /* 0x000fe80000100a00 */
[----:B------:R2:W-:Y:S04]  /*159a0*/  STL.64 [R1+0x1f8], R74 ;  /* 0x0001f84a01007387 */ /* 0x0005e80000100a00 */
[----:B------:R-:W3:Y:S04]  /*159b0*/  LDL.LU R143, [R1+0x11e0] ;  /* 0x0011e000018f7983 */ /* 0x000ee80000300800 */
[----:B------:R-:W3:Y:S01]  /*159c0*/  LDL.LU R147, [R1+0x11dc] ;  /* 0x0011dc0001937983 */ /* 0x000ee20000300800 */
[----:B------:R-:W-:-:S03]  /*159d0*/  IMAD.MOV.U32 R71, RZ, RZ, R151 ;  /* 0x000000ffff477224 */ /* 0x000fc600078e0097 */
[----:B------:R-:W3:Y:S01]  /*159e0*/  LDL.LU R151, [R1+0x11d8] ;  /* 0x0011d80001977983 */ /* 0x000ee20000300800 */
[----:B------:R-:W-:-:S03]  /*159f0*/  IMAD.MOV.U32 R251, RZ, RZ, R0 ;  /* 0x000000fffffb7224 */ /* 0x000fc600078e0000 */
[----:B----4-:R-:W-:Y:S01]  /*15a00*/  HMMA.1688.F32.TF32 R68, R244, R62, R68 ;  /* 0x0000003ef444723c */ /* 0x010fe20000081044 */
[----:B------:R-:W-:Y:S07]  /*15a10*/  LDS R126, [R2+0x12800] ;  /* 0x01280000027e7984 */ /* 0x000fee0000000800 */
[C---:B--2---:R-:W-:Y:S08]  /*15a20*/  HMMA.1688.F32.TF32 R72, R240.reuse, R22, R132 ;  /* 0x00000016f048723c */ /* 0x044ff00000081084 */
[C---:B---3--:R-:W-:Y:S11]  /*15a30*/  HMMA.1688.F32.TF32 R76, R240.reuse, R30, R140 ;  /* 0x0000001ef04c723c */ /* 0x048ff6000008108c */
[----:B------:R-:W-:Y:S04]  /*15a40*/  @!UPT UIADD3 URZ, URZ, URZ, URZ ;  /* 0x0000003f3f3ff290 */ /* 0x000fe8000fffe03f */
[----:B------:R-:W-:Y:S04]  /*15a50*/  STL.64 [R1+0x1e0], R72 ;  /* 0x0001e04801007387 */ /* 0x000fe80000100a00 */
[----:B------:R1:W-:Y:S02]  /*15a60*/  STL.64 [R1+0x1e8], R74 ;  /* 0x0001e84a01007387 */ /* 0x0003e40000100a00 */
[C---:B-1----:R-:W-:Y:S02]  /*15a70*/  HMMA.1688.F32.TF32 R72, R240.reuse, R34, R144 ;  /* 0x00000022f048723c */ /* 0x042fe40000081090 */
[----:B------:R-:W-:Y:S04]  /*15a80*/  STL.64 [R1+0x1d0], R80 ;  /* 0x0001d05001007387 */ /* 0x000fe80000100a00 */
[----:B------:R1:W-:Y:S04]  /*15a90*/  STL.64 [R1+0x1d8], R82 ;  /* 0x0001d85201007387 */ /* 0x0003e80000100a00 */
[----:B------:R-:W-:Y:S04]  /*15aa0*/  STL.64 [R1+0x1c0], R76 ;  /* 0x0001c04c01007387 */ /* 0x000fe80000100a00 */
[----:B------:R2:W-:Y:S01]  /*15ab0*/  STL.64 [R1+0x1c8], R78 ;  /* 0x0001c84e01007387 */ /* 0x0005e20000100a00 */
[C---:B-1----:R-:W-:Y:S08]  /*15ac0*/  HMMA.1688.F32.TF32 R80, R240.reuse, R38, R148 ;  /* 0x00000026f050723c */ /* 0x042ff00000081094 */
[----:B------:R-:W-:Y:S01]  /*15ad0*/  STL.64 [R1+0x1a0], R72 ;  /* 0x0001a04801007387 */ /* 0x000fe20000100a00 */
[C---:B--2---:R-:W-:Y:S03]  /*15ae0*/  HMMA.1688.F32.TF32 R76, R240.reuse, R42, R152 ;  /* 0x0000002af04c723c */ /* 0x044fe60000081098 */
[----:B------:R1:W-:Y:S05]  /*15af0*/  STL.64 [R1+0x1a8], R74 ;  /* 0x0001a84a01007387 */ /* 0x0003ea0000100a00 */
[C---:B-1----:R-:W-:Y:S06]  /*15b00*/  HMMA.1688.F32.TF32 R72, R240.reuse, R46, R156 ;  /* 0x0000002ef048723c */ /* 0x042fec000008109c */
[----:B------:R-:W-:Y:S04]  /*15b10*/  STL.64 [R1+0x190], R80 ;  /* 0x0001905001007387 */ /* 0x000fe80000100a00 */
[----:B------:R1:W-:Y:S05]  /*15b20*/  STL.64 [R1+0x198], R82 ;  /* 0x0001985201007387 */ /* 0x0003ea0000100a00 */
[----:B------:R-:W-:Y:S04]  /*15b30*/  STL.64 [R1+0x180], R76 ;  /* 0x0001804c01007387 */ /* 0x000fe80000100a00 */
[----:B------:R2:W-:Y:S01]  /*15b40*/  STL.64 [R1+0x188], R78 ;  /* 0x0001884e01007387 */ /* 0x0005e20000100a00 */
[C---:B-1----:R-:W-:Y:S03]  /*15b50*/  HMMA.1688.F32.TF32 R80, R240.reuse, R50, R160 ;  /* 0x00000032f050723c */ /* 0x042fe600000810a0 */
[----:B------:R-:W-:Y:S05]  /*15b60*/  STL.64 [R1+0x170], R72 ;  /* 0x0001704801007387 */ /* 0x000fea0000100a00 */
[C---:B--2---:R-:W-:Y:S01]  /*15b70*/  HMMA.1688.F32.TF32 R76, R240.reuse, R54, R164 ;  /* 0x00000036f04c723c */ /* 0x044fe200000810a4 */
[----:B------:R1:W-:Y:S07]  /*15b80*/  STL.64 [R1+0x178], R74 ;  /* 0x0001784a01007387 */ /* 0x0003ee0000100a00 */
[C---:B-1----:R-:W-:Y:S07]  /*15b90*/  HMMA.1688.F32.TF32 R72, R240.reuse, R58, R168 ;  /* 0x0000003af048723c */ /* 0x042fee00000810a8 */
[----:B------:R-:W-:Y:S04]  /*15ba0*/  STL.64 [R1+0x160], R80 ;  /* 0x0001605001007387 */ /* 0x000fe80000100a00 */
[----:B------:R1:W-:Y:S04]  /*15bb0*/  STL.64 [R1+0x168], R82 ;  /* 0x0001685201007387 */ /* 0x0003e80000100a00 */
[----:B------:R-:W-:Y:S04]  /*15bc0*/  STL.64 [R1+0x150], R76 ;  /* 0x0001504c01007387 */ /* 0x000fe80000100a00 */
[----:B------:R2:W-:Y:S01]  /*15bd0*/  STL.64 [R1+0x158], R78 ;  /* 0x0001584e01007387 */ /* 0x0005e20000100a00 */
[C---:B-1----:R-:W-:Y:S03]  /*15be0*/  HMMA.1688.F32.TF32 R80, R240.reuse, R62, R172 ;  /* 0x0000003ef050723c */ /* 0x042fe600000810ac */
[----:B------:R-:W-:Y:S05]  /*15bf0*/  STL.64 [R1+0x140], R72 ;  /* 0x0001404801007387 */ /* 0x000fea0000100a00 */
[----:B--2---:R-:W-:Y:S01]  /*15c00*/  HMMA.1688.F32.TF32 R76, R240, R66, R176 ;  /* 0x00000042f04c723c */ /* 0x004fe200000810b0 */
[----:B------:R1:W-:Y:S01]  /*15c10*/  STL.64 [R1+0x148], R74 ;  /* 0x0001484a01007387 */ /* 0x0003e20000100a00 */
[----:B------:R-:W-:-:S02]  /*15c20*/  IMAD.MOV.U32 R84, RZ, RZ, R9 ;  /* 0x000000ffff547224 */ /* 0x000fc400078e0009 */
[----:B------:R-:W-:Y:S01]  /*15c30*/  IMAD.MOV.U32 R85, RZ, RZ, R8 ;  /* 0x000000ffff557224 */ /* 0x000fe200078e0008 */
[----:B------:R-:W-:Y:S01]  /*15c40*/  LDS R240, [R2+0x12080] ;  /* 0x0120800002f07984 */ /* 0x000fe20000000800 */
[----:B------:R-:W-:Y:S02]  /*15c50*/  IMAD.MOV.U32 R86, RZ, RZ, R5 ;  /* 0x000000ffff567224 */ /* 0x000fe400078e0005 */
[----:B------:R-:W-:Y:S01]  /*15c60*/  IMAD.MOV.U32 R87, RZ, RZ, R4 ;  /* 0x000000ffff577224 */ /* 0x000fe200078e0004 */
[----:B------:R-:W-:Y:S01]  /*15c70*/  LDS R242, [R2+0x12880] ;  /* 0x0128800002f27984 */ /* 0x000fe20000000800 */
[C---:B-1----:R-:W-:Y:S05]  /*15c80*/  HMMA.1688.F32.TF32 R72, R244.reuse, R6, R180 ;  /* 0x00000006f448723c */ /* 0x042fea00000810b4 */
[----:B------:R-:W-:Y:S04]  /*15c90*/  STL.64 [R1+0x130], R80 ;  /* 0x0001305001007387 */ /* 0x000fe80000100a00 */
[----:B------:R1:W-:Y:S04]  /*15ca0*/  STL.64 [R1+0x138], R82 ;  /* 0x0001385201007387 */ /* 0x0003e80000100a00 */
[----:B------:R-:W-:Y:S04]  /*15cb0*/  STL.64 [R1+0x120], R76 ;  /* 0x0001204c01007387 */ /* 0x000fe80000100a00 */
[----:B------:R2:W-:Y:S01]  /*15cc0*/  STL.64 [R1+0x128], R78 ;  /* 0x0001284e01007387 */ /* 0x0005e20000100a00 */
[C---:B-1----:R-:W-:Y:S05]  /*15cd0*/  HMMA.1688.F32.TF32 R80, R244.reuse, R10, R184 ;  /* 0x0000000af450723c */ /* 0x042fea00000810b8 */
[----:B------:R-:W-:Y:S03]  /*15ce0*/  STL.64 [R1+0x110], R72 ;  /* 0x0001104801007387 */ /* 0x000fe60000100a00 */
[C---:B--2---:R-:W-:Y:S01]  /*15cf0*/  HMMA.1688.F32.TF32 R76, R244.reuse, R14, R188 ;  /* 0x0000000ef44c723c */ /* 0x044fe200000810bc */
[----:B------:R1:W-:Y:S04]  /*15d00*/  STL.64 [R1+0x118], R74 ;  /* 0x0001184a01007387 */ /* 0x0003e80000100a00 */
[----:B------:R-:W-:Y:S04]  /*15d10*/  LDS R188, [R12+0x12000] ;  /* 0x012000000cbc7984 */ /* 0x000fe80000000800 */
[----:B------:R-:W-:Y:S01]  /*15d20*/  LDS R190, [R12+0x12800] ;  /* 0x012800000cbe7984 */ /* 0x000fe20000000800 */
[C---:B-1----:R-:W-:Y:S05]  /*15d30*/  HMMA.1688.F32.TF32 R72, R244.reuse, R18, R192 ;  /* 0x00000012f448723c */ /* 0x042fea00000810c0 */
[----:B------:R-:W-:Y:S04]  /*15d40*/  STL.64 [R1+0x100], R80 ;  /* 0x0001005001007387 */ /* 0x000fe80000100a00 */
[----:B------:R1:W-:Y:S04]  /*15d50*/  STL.64 [R1+0x108], R82 ;  /* 0x0001085201007387 */ /* 0x0003e80000100a00 */
[----:B------:R-:W-:Y:S04]  /*15d60*/  STL.64 [R1+0xf0], R76 ;  /* 0x0000f04c01007387 */ /* 0x000fe80000100a00 */
[----:B------:R2:W-:Y:S01]  /*15d70*/  STL.64 [R1+0xf8], R78 ;  /* 0x0000f84e01007387 */ /* 0x0005e20000100a00 */
[C---:B-1----:R-:W-:Y:S03]  /*15d80*/  HMMA.1688.F32.TF32 R80, R244.reuse, R22, R196 ;  /* 0x00000016f450723c */ /* 0x042fe600000810c4 */
[----:B------:R-:W-:Y:S04]  /*15d90*/  LDS R189, [R61+0x12000] ;  /* 0x012000003dbd7984 */ /* 0x000fe80000000800 */
[----:B------:R-:W-:Y:S01]  /*15da0*/  LDS R191, [R61+0x12800] ;  /* 0x012800003dbf7984 */ /* 0x000fe20000000800 */
[C---:B--2---:R-:W-:Y:S03]  /*15db0*/  HMMA.1688.F32.TF32 R76, R244.reuse, R26, R200 ;  /* 0x0000001af44c723c */ /* 0x044fe600000810c8 */
[----:B------:R-:W-:Y:S04]  /*15dc0*/  STL.64 [R1+0xe0], R72 ;  /* 0x0000e04801007387 */ /* 0x000fe80000100a00 */
[----:B------:R1:W-:Y:S02]  /*15dd0*/  STL.64 [R1+0xe8], R74 ;  /* 0x0000e84a01007387 */ /* 0x0003e40000100a00 */
[C---:B-1----:R-:W-:Y:S06]  /*15de0*/  HMMA.1688.F32.TF32 R72, R244.reuse, R30, R204 ;  /* 0x0000001ef448723c */ /* 0x042fec00000810cc */
[----:B------:R-:W-:Y:S04]  /*15df0*/  STL.64 [R1+0xd0], R80 ;  /* 0x0000d05001007387 */ /* 0x000fe80000100a00 */
[----:B------:R1:W-:Y:S04]  /*15e00*/  STL.64 [R1+0xd8], R82 ;  /* 0x0000d85201007387 */ /* 0x0003e80000100a00 */
[----:B------:R-:W-:Y:S04]  /*15e10*/  STL.64 [R1+0xc0], R76 ;  /* 0x0000c04c01007387 */ /* 0x000fe80000100a00 */
[----:B------:R2:W-:Y:S01]  /*15e20*/  STL.64 [R1+0xc8], R78 ;  /* 0x0000c84e01007387 */ /* 0x0005e20000100a00 */
[C---:B-1----:R-:W-:Y:S04]  /*15e30*/  HMMA.1688.F32.TF32 R80, R244.reuse, R34, R208 ;  /* 0x00000022f450723c */ /* 0x042fe800000810d0 */
[----:B------:R-:W-:Y:S04]  /*15e40*/  STL.64 [R1+0xb0], R72 ;  /* 0x0000b04801007387 */ /* 0x000fe80000100a00 */
        /* <DEDUP_REMOVED lines=9> */
[C---:B--2---:R-:W-:Y:S01]  /*15ee0*/  HMMA.1688.F32.TF32 R76, R244.reuse, R50, R224 ;  /* 0x00000032f44c723c */ /* 0x044fe200000810e0 */
[----:B------:R1:W-:Y:S07]  /*15ef0*/  STL.64 [R1+0x88], R74 ;  /* 0x0000884a01007387 */ /* 0x0003ee0000100a00 */
[----:B-1----:R-:W-:Y:S07]  /*15f00*/  HMMA.1688.F32.TF32 R72, R244, R54, R228 ;  /* 0x00000036f448723c */ /* 0x002fee00000810e4 */
[----:B------:R-:W-:Y:S04]  /*15f10*/  STL.64 [R1+0x70], R80 ;  /* 0x0000705001007387 */ /* 0x000fe80000100a00 */
[----:B------:R-:W-:Y:S04]  /*15f20*/  STL.64 [R1+0x78], R82 ;  /* 0x0000785201007387 */ /* 0x000fe80000100a00 */
[----:B------:R-:W-:Y:S04]  /*15f30*/  STL.64 [R1+0x60], R76 ;  /* 0x0000604c01007387 */ /* 0x000fe80000100a00 */
[----:B------:R-:W-:Y:S04]  /*15f40*/  STL.64 [R1+0x68], R78 ;  /* 0x0000684e01007387 */ /* 0x000fe80000100a00 */
[----:B------:R1:W-:Y:S01]  /*15f50*/  STL.64 [R1+0x50], R72 ;  /* 0x0000504801007387 */ /* 0x0003e20000100a00 */
[----:B------:R-:W-:-:S02]  /*15f60*/  IMAD.MOV.U32 R3, RZ, RZ, R74 ;  /* 0x000000ffff037224 */ /* 0x000fc400078e004a */
[----:B------:R-:W-:Y:S02]  /*15f70*/  IMAD.MOV.U32 R0, RZ, RZ, R75 ;  /* 0x000000ffff007224 */ /* 0x000fe400078e004b */
[C---:B-1----:R-:W-:Y:S08]  /*15f80*/  HMMA.1688.F32.TF32 R72, R244.reuse, R58, R232 ;  /* 0x0000003af448723c */ /* 0x042ff000000810e8 */
[----:B------:R-:W-:Y:S01]  /*15f90*/  HMMA.1688.F32.TF32 R244, R244, R66, R248 ;  /* 0x00000042f4f4723c */ /* 0x000fe200000810f8 */
[----:B------:R1:W-:Y:S11]  /*15fa0*/  STL.64 [R1], R68 ;  /* 0x0000004401007387 */ /* 0x0003f60000100a00 */
[----:B------:R-:W-:Y:S03]  /*15fb0*/  @!UPT UIADD3 URZ, URZ, URZ, URZ ;  /* 0x0000003f3f3ff290 */ /* 0x000fe6000fffe03f */
[----:B------:R-:W-:Y:S04]  /*15fc0*/  STL.64 [R1+0x10], R72 ;  /* 0x0000104801007387 */ /* 0x000fe80000100a00 */
[----:B------:R-:W-:Y:S04]  /*15fd0*/  STL.64 [R1+0x18], R74 ;  /* 0x0000184a01007387 */ /* 0x000fe80000100a00 */
[----:B------:R2:W-:Y:S04]  /*15fe0*/  STL [R1+0x8], R70 ;  /* 0x0000084601007387 */ /* 0x0005e80000100800 */
[----:B------:R-:W-:Y:S04]  /*15ff0*/  STL.64 [R1+0x1050], R246 ;  /* 0x001050f601007387 */ /* 0x000fe80000100a00 */
[----:B------:R-:W-:Y:S04]  /*16000*/  STL.64 [R1+0x1048], R244 ;  /* 0x001048f401007387 */ /* 0x000fe80000100a00 */
[----:B------:R-:W3:Y:S01]  /*16010*/  LDL R12, [R1+0xcc8] ;  /* 0x000cc800010c7983 */ /* 0x000ee20000100800 */
        /* <DEDUP_REMOVED lines=10> */
[----:B-1----:R-:W-:Y:S02]  /*160c0*/  IMAD.MOV.U32 R68, RZ, RZ, R36 ;  /* 0x000000ffff447224 */ /* 0x002fe400078e0024 */
[----:B------:R-:W-:Y:S02]  /*160d0*/  IMAD.MOV.U32 R69, RZ, RZ, R33 ;  /* 0x000000ffff457224 */ /* 0x000fe400078e0021 */
[----:B--2---:R-:W-:-:S02]  /*160e0*/  IMAD.MOV.U32 R70, RZ, RZ, R32 ;  /* 0x000000ffff467224 */ /* 0x004fc400078e0020 */
        /* <DEDUP_REMOVED lines=11> */
[----:B------:R-:W-:Y:S01]  /*161a0*/  IMAD.MOV.U32 R83, RZ, RZ, R13 ;  /* 0x000000ffff537224 */ /* 0x000fe200078e000d */
[----:B---3--:R-:W1:Y:S04]  /*161b0*/  LDSM.16.M88.4 R64, [R12] ;  /* 0x000000000c40783b */ /* 0x008e680000000200 */
[----:B------:R-:W2:Y:S04]  /*161c0*/  LDSM.16.M88.4 R60, [R12+0x1000] ;  /* 0x001000000c3c783b */ /* 0x000ea80000000200 */
[----:B------:R-:W3:Y:S04]  /*161d0*/  LDSM.16.M88.4 R8, [R12+0x2000] ;  /* 0x002000000c08783b */ /* 0x000ee80000000200 */
[----:B------:R-:W4:Y:S04]  /*161e0*/  LDSM.16.M88.4 R4, [R12+0x3000] ;  /* 0x003000000c04783b */ /* 0x000f280000000200 */
[----:B------:R-:W3:Y:S04]  /*161f0*/  LDSM.16.M88.4 R56, [R12+0x4000] ;  /* 0x004000000c38783b */ /* 0x000ee80000000200 */
[----:B------:R-:W4:Y:S04]  /*16200*/  LDSM.16.M88.4 R52, [R12+0x5000] ;  /* 0x005000000c34783b */ /* 0x000f280000000200 */
[----:B------:R-:W4:Y:S04]  /*16210*/  LDSM.16.M88.4 R48, [R12+0x6000] ;  /* 0x006000000c30783b */ /* 0x000f280000000200 */
[----:B------:R-:W-:Y:S04]  /*16220*/  LDSM.16.M88.4 R44, [R12+0x7000] ;  /* 0x007000000c2c783b */ /* 0x000fe80000000200 */
[----:B------:R-:W-:Y:S04]  /*16230*/  LDSM.16.M88.4 R40, [R12+0x8000] ;  /* 0x008000000c28783b */ /* 0x000fe80000000200 */
[----:B------:R-:W-:Y:S01]  /*16240*/  LDSM.16.M88.4 R36, [R12+0x9000] ;  /* 0x009000000c24783b */ /* 0x000fe20000000200 */
[C---:B-1----:R-:W-:Y:S03]  /*16250*/  HMMA.1688.F32.TF32 R128, R124.reuse, R64, R88 ;  /* 0x000000407c80723c */ /* 0x042fe60000081058 */
[----:B------:R-:W-:Y:S04]  /*16260*/  LDSM.16.M88.4 R32, [R12+0xa000] ;  /* 0x00a000000c20783b */ /* 0x000fe80000000200 */
[----:B------:R-:W-:Y:S01]  /*16270*/  LDSM.16.M88.4 R28, [R12+0xb000] ;  /* 0x00b000000c1c783b */ /* 0x000fe20000000200 */
[C---:B--2---:R-:W-:Y:S03]  /*16280*/  HMMA.1688.F32.TF32 R68, R124.reuse, R60, R68 ;  /* 0x0000003c7c44723c */ /* 0x044fe60000081044 */
[----:B------:R-:W1:Y:S04]  /*16290*/  LDSM.16.M88.4 R24, [R12+0xc000] ;  /* 0x00c000000c18783b */ /* 0x000e680000000200 */
[----:B------:R-:W2:Y:S01]  /*162a0*/  LDSM.16.M88.4 R20, [R12+0xd000] ;  /* 0x00d000000c14783b */ /* 0x000ea20000000200 */
[C---:B---3--:R-:W-:Y:S03]  /*162b0*/  HMMA.1688.F32.TF32 R72, R124.reuse, R8, R72 ;  /* 0x000000087c48723c */ /* 0x048fe60000081048 */
[----:B------:R-:W3:Y:S04]  /*162c0*/  LDSM.16.M88.4 R16, [R12+0xe000] ;  /* 0x00e000000c10783b */ /* 0x000ee80000000200 */
[----:B------:R-:W1:Y:S01]  /*162d0*/  LDSM.16.M88.4 R12, [R12+0xf000] ;  /* 0x00f000000c0c783b */ /* 0x000e620000000200 */
[C---:B----4-:R-:W-:Y:S08]  /*162e0*/  HMMA.1688.F32.TF32 R76, R124.reuse, R4, R76 ;  /* 0x000000047c4c723c */ /* 0x050ff0000008104c */
        /* <DEDUP_REMOVED lines=12> */
[----:B------:R-:W-:Y:S04]  /*163b0*/  STL.64 [R1+0x10b0], R86 ;  /* 0x0010b05601007387 */ /* 0x000fe80000100a00 */
[----:B------:R-:W-:Y:S04]  /*163c0*/  STL.64 [R1+0x10a8], R84 ;  /* 0x0010a85401007387 */ /* 0x000fe80000100a00 */
[----:B------:R-:W2:Y:S04]  /*163d0*/  LDL.LU R236, [R1+0x620] ;  /* 0x0006200001ec7983 */ /* 0x000ea80000300800 */
[----:B------:R-:W2:Y:S04]  /*163e0*/  LDL.LU R237, [R1+0x624] ;  /* 0x0006240001ed7983 */ /* 0x000ea80000300800 */
[----:B------:R-:W2:Y:S04]  /*163f0*/  LDL.LU R238, [R1+0x628] ;  /* 0x0006280001ee7983 */ /* 0x000ea80000300800 */
[----:B------:R-:W2:Y:S04]  /*16400*/  LDL.LU R239, [R1+0x62c] ;  /* 0x00062c0001ef7983 */ /* 0x000ea80000300800 */
[----:B------:R-:W1:Y:S04]  /*16410*/  LDL.LU R112, [R1+0x760] ;  /* 0x0007600001707983 */ /* 0x000e680000300800 */
[----:B------:R-:W1:Y:S04]  /*16420*/  LDL.LU R113, [R1+0x764] ;  /* 0x0007640001717983 */ /* 0x000e680000300800 */
[----:B------:R-:W1:Y:S04]  /*16430*/  LDL.LU R114, [R1+0x768] ;  /* 0x0007680001727983 */ /* 0x000e680000300800 */
[----:B------:R-:W1:Y:S04]  /*16440*/  LDL.LU R115, [R1+0x76c] ;  /* 0x00076c0001737983 */ /* 0x000e680000300800 */
        /* <DEDUP_REMOVED lines=32> */
[----:B------:R-:W-:Y:S03]  /*16650*/  HMMA.1688.F32.TF32 R88, R124, R48, R248 ;  /* 0x000000307c58723c */ /* 0x000fe600000810f8 */
[----:B------:R-:W4:Y:S04]  /*16660*/  LDL.LU R248, [R1+0x610] ;  /* 0x0006100001f87983 */ /* 0x000f280000300800 */
[----:B------:R-:W4:Y:S04]  /*16670*/  LDL.LU R249, [R1+0x614] ;  /* 0x0006140001f97983 */ /* 0x000f280000300800 */
[----:B------:R-:W4:Y:S04]  /*16680*/  LDL.LU R250, [R1+0x618] ;  /* 0x0006180001fa7983 */ /* 0x000f280000300800 */
[----:B------:R-:W4:Y:S08]  /*16690*/  LDL.LU R251, [R1+0x61c] ;  /* 0x00061c0001fb7983 */ /* 0x000f300000300800 */
[----:B------:R-:W-:Y:S04]  /*166a0*/  STL.64 [R1+0x10c0], R90 ;  /* 0x0010c05a01007387 */ /* 0x000fe80000100a00 */
[----:B------:R-:W-:Y:S01]  /*166b0*/  STL.64 [R1+0x10b8], R88 ;  /* 0x0010b85801007387 */ /* 0x000fe20000100a00 */
[----:B--2---:R-:W-:Y:S08]  /*166c0*/  HMMA.1688.F32.TF32 R192, R188, R64, R236 ;  /* 0x00000040bcc0723c */ /* 0x004ff000000810ec */
[C---:B-1----:R-:W-:Y:S08]  /*166d0*/  HMMA.1688.F32.TF32 R112, R124.reuse, R24, R112 ;  /* 0x000000187c70723c */ /* 0x042ff00000081070 */
[C---:B---3--:R-:W-:Y:S08]  /*166e0*/  HMMA.1688.F32.TF32 R96, R124.reuse, R40, R96 ;  /* 0x000000287c60723c */ /* 0x048ff00000081060 */
[C---:B----4-:R-:W-:Y:S08]  /*166f0*/  HMMA.1688.F32.TF32 R92, R124.reuse, R44, R92 ;  /* 0x0000002c7c5c723c */ /* 0x050ff0000008105c */
[C---:B------:R-:W-:Y:S08]  /*16700*/  HMMA.1688.F32.TF32 R100, R124.reuse, R36, R100 ;  /* 0x000000247c64723c */ /* 0x040ff00000081064 */
[C---:B------:R-:W-:Y:S07]  /*16710*/  HMMA.1688.F32.TF32 R104, R124.reuse, R32, R104 ;  /* 0x000000207c68723c */ /* 0x040fee0000081068 */
[----:B------:R-:W-:Y:S01]  /*16720*/  STL.64 [R1+0x10d0], R94 ;  /* 0x0010d05e01007387 */ /* 0x000fe20000100a00 */
[C---:B------:R-:W-:Y:S03]  /*16730*/  HMMA.1688.F32.TF32 R108, R124.reuse, R28, R108 ;  /* 0x0000001c7c6c723c */ /* 0x040fe6000008106c */
[----:B------:R-:W-:Y:S05]  /*16740*/  STL.64 [R1+0x10c8], R92 ;  /* 0x0010c85c01007387 */ /* 0x000fea0000100a00 */
[C---:B------:R-:W-:Y:S01]  /*16750*/  HMMA.1688.F32.TF32 R116, R124.reuse, R20, R116 ;  /* 0x000000147c74723c */ /* 0x040fe20000081074 */
[----:B------:R-:W-:Y:S07]  /*16760*/  STL.64 [R1+0x10e0], R98 ;  /* 0x0010e06201007387 */ /* 0x000fee0000100a00 */
[C---:B------:R-:W-:Y:S01]  /*16770*/  HMMA.1688.F32.TF32 R120, R124.reuse, R16, R120 ;  /* 0x000000107c78723c */ /* 0x040fe20000081078 */
[----:B------:R-:W-:Y:S04]  /*16780*/  STL.64 [R1+0x10d8], R96 ;  /* 0x0010d86001007387 */ /* 0x000fe80000100a00 */
[----:B------:R-:W-:Y:S03]  /*16790*/  STL.64 [R1+0x10f0], R102 ;  /* 0x0010f06601007387 */ /* 0x000fe60000100a00 */
        /* <DEDUP_REMOVED lines=14> */
[----:B------:R-:W-:Y:S04]  /*16880*/  STL.64 [R1+0x1148], R124 ;  /* 0x0011487c01007387 */ /* 0x000fe80000100a00 */
[----:B------:R-:W-:Y:S04]  /*16890*/  STL.64 [R1+0x1160], R194 ;  /* 0x001160c201007387 */ /* 0x000fe80000100a00 */
[----:B------:R-:W-:Y:S04]  /*168a0*/  STL.64 [R1+0x1158], R192 ;  /* 0x001158c001007387 */ /* 0x000fe80000100a00 */
        /* <DEDUP_REMOVED lines=52> */
[----:B------:R-:W-:Y:S04]  /*16bf0*/  STL.64 [R1+0x1170], R134 ;  /* 0x0011708601007387 */ /* 0x000fe80000100a00 */
[----:B------:R-:W-:Y:S01]  /*16c00*/  STL.64 [R1+0x1168], R132 ;  /* 0x0011688401007387 */ /* 0x000fe20000100a00 */
[C---:B--2---:R-:W-:Y:S08]  /*16c10*/  HMMA.1688.F32.TF32 R184, R188.reuse, R16, R248 ;  /* 0x00000010bcb8723c */ /* 0x044ff000000810f8 */
[C---:B---3--:R-:W-:Y:S08]  /*16c20*/  HMMA.1688.F32.TF32 R156, R188.reuse, R44, R156 ;  /* 0x0000002cbc9c723c */ /* 0x048ff0000008109c */
[C---:B----4-:R-:W-:Y:S08]  /*16c30*/  HMMA.1688.F32.TF32 R140, R188.reuse, R4, R140 ;  /* 0x00000004bc8c723c */ /* 0x050ff0000008108c */
[C---:B------:R-:W-:Y:S08]  /*16c40*/  HMMA.1688.F32.TF32 R136, R188.reuse, R8, R136 ;  /* 0x00000008bc88723c */ /* 0x040ff00000081088 */
[C---:B------:R-:W-:Y:S08]  /*16c50*/  HMMA.1688.F32.TF32 R144, R188.reuse, R56, R144 ;  /* 0x00000038bc90723c */ /* 0x040ff00000081090 */
[C---:B------:R-:W-:Y:S07]  /*16c60*/  HMMA.1688.F32.TF32 R148, R188.reuse, R52, R148 ;  /* 0x00000034bc94723c */ /* 0x040fee0000081094 */
[----:B------:R-:W-:Y:S01]  /*16c70*/  STL.64 [R1+0x1180], R138 ;  /* 0x0011808a01007387 */ /* 0x000fe20000100a00 */
[C---:B------:R-:W-:Y:S03]  /*16c80*/  HMMA.1688.F32.TF32 R152, R188.reuse, R48, R152 ;  /* 0x00000030bc98723c */ /* 0x040fe60000081098 */
        /* <DEDUP_REMOVED lines=16> */
[----:B------:R-:W3:Y:S01]  /*16d90*/  LDL.LU R201, [R1+0x6e4] ;  /* 0x0006e40001c97983 */ /* 0x000ee20000300800 */
[----:B------:R-:W-:Y:S03]  /*16da0*/  HMMA.1688.F32.TF32 R180, R188, R20, R236 ;  /* 0x00000014bcb4723c */ /* 0x000fe600000810ec */
        /* <DEDUP_REMOVED lines=30> */
[----:B------:R-:W-:-:S03]  /*16f90*/  LOP3.LUT R83, R2, 0x20, RZ, 0x3c, !PT ;  /* 0x0000002002537812 */ /* 0x000fc600078e3cff */
[----:B------:R-:W4:Y:S04]  /*16fa0*/  LDL.LU R220, [R1+0x690] ;  /* 0x0006900001dc7983 */ /* 0x000f280000300800 */
[----:B------:R-:W-:Y:S04]  /*16fb0*/  LDS R241, [R83+0x12080] ;  /* 0x0120800053f17984 */ /* 0x000fe80000000800 */
[----:B------:R-:W2:Y:S04]  /*16fc0*/  LDS R243, [R83+0x12880] ;  /* 0x0128800053f37984 */ /* 0x000ea80000000800 */
[----:B------:R-:W4:Y:S04]  /*16fd0*/  LDL.LU R221, [R1+0x694] ;  /* 0x0006940001dd7983 */ /* 0x000f280000300800 */
[----:B------:R-:W4:Y:S04]  /*16fe0*/  LDL.LU R222, [R1+0x698] ;  /* 0x0006980001de7983 */ /* 0x000f280000300800 */
[----:B------:R-:W4:Y:S04]  /*16ff0*/  LDL.LU R223, [R1+0x69c] ;  /* 0x00069c0001df7983 */ /* 0x000f280000300800 */
[----:B------:R-:W4:Y:S04]  /*17000*/  LDL.LU R224, [R1+0x680] ;  /* 0x0006800001e07983 */ /* 0x000f280000300800 */
[----:B------:R-:W4:Y:S04]  /*17010*/  LDL.LU R225, [R1+0x684] ;  /* 0x0006840001e17983 */ /* 0x000f280000300800 */
[----:B------:R-:W4:Y:S04]  /*17020*/  LDL.LU R226, [R1+0x688] ;  /* 0x0006880001e27983 */ /* 0x000f280000300800 */
[----:B------:R-:W4:Y:S01]  /*17030*/  LDL.LU R227, [R1+0x68c] ;  /* 0x00068c0001e37983 */ /* 0x000f220000300800 */
[C---:B--2---:R-:W-:Y:S11]  /*17040*/  HMMA.1688.F32.TF32 R204, R240.reuse, R4, R204 ;  /* 0x00000004f0cc723c */ /* 0x044ff600000810cc */
[----:B------:R-:W-:Y:S11]  /*17050*/  @!UPT UIADD3 URZ, URZ, URZ, URZ ;  /* 0x0000003f3f3ff290 */ /* 0x000ff6000fffe03f */
[----:B------:R-:W-:Y:S01]  /*17060*/  @!UPT UIADD3 URZ, URZ, URZ, URZ ;  /* 0x0000003f3f3ff290 */ /* 0x000fe2000fffe03f */
[----:B------:R-:W-:Y:S04]  /*17070*/  STL [R1+0x1028], R204 ;  /* 0x001028cc01007387 */ /* 0x000fe80000100800 */
[----:B------:R-:W-:Y:S04]  /*17080*/  STL [R1+0x1024], R205 ;  /* 0x001024cd01007387 */ /* 0x000fe80000100800 */
[----:B------:R-:W-:Y:S04]  /*17090*/  STL [R1+0x1020], R206 ;  /* 0x001020ce01007387 */ /* 0x000fe80000100800 */
[----:B------:R-:W-:Y:S01]  /*170a0*/  STL [R1+0x101c], R207 ;  /* 0x00101ccf01007387 */ /* 0x000fe20000100800 */
[C---:B---3--:R-:W-:Y:S08]  /*170b0*/  HMMA.1688.F32.TF32 R208, R240.reuse, R56, R208 ;  /* 0x00000038f0d0723c */ /* 0x048ff000000810d0 */
[C---:B----4-:R-:W-:Y:S08]  /*170c0*/  HMMA.1688.F32.TF32 R212, R240.reuse, R52, R212 ;  /* 0x00000034f0d4723c */ /* 0x050ff000000810d4 */
[C---:B------:R-:W-:Y:S07]  /*170d0*/  HMMA.1688.F32.TF32 R216, R240.reuse, R48, R216 ;  /* 0x00000030f0d8723c */ /* 0x040fee00000810d8 */
        /* <DEDUP_REMOVED lines=12> */
[----:B------:R-:W2:Y:S04]  /*171a0*/  LDL.LU R244, [R1+0x4f0] ;  /* 0x0004f00001f47983 */ /* 0x000ea80000300800 */
[----:B------:R-:W2:Y:S04]  /*171b0*/  LDL.LU R245, [R1+0x4f4] ;  /* 0x0004f40001f57983 */ /* 0x000ea80000300800 */
[----:B------:R-:W2:Y:S01]  /*171c0*/  LDL.LU R246, [R1+0x4f8] ;  /* 0x0004f80001f67983 */ /* 0x000ea20000300800 */
[C---:B------:R-:W-:Y:S03]  /*171d0*/  HMMA.1688.F32.TF32 R232, R240.reuse, R64, R228 ;  /* 0x00000040f0e8723c */ /* 0x040fe600000810e4 */
[----:B------:R-:W2:Y:S04]  /*171e0*/  LDL.LU R247, [R1+0x4fc] ;  /* 0x0004fc0001f77983 */ /* 0x000ea80000300800 */
[----:B------:R-:W3:Y:S01]  /*171f0*/  LDL.LU R100, [R1+0x650] ;  /* 0x0006500001647983 */ /* 0x000ee20000300800 */
[----:B------:R-:W-:Y:S03]  /*17200*/  HMMA.1688.F32.TF32 R228, R240, R36, R248 ;  /* 0x00000024f0e4723c */ /* 0x000fe600000810f8 */
[----:B------:R-:W3:Y:S04]  /*17210*/  LDL.LU R101, [R1+0x654] ;  /* 0x0006540001657983 */ /* 0x000ee80000300800 */
[----:B------:R-:W3:Y:S04]  /*17220*/  LDL.LU R102, [R1+0x658] ;  /* 0x0006580001667983 */ /* 0x000ee80000300800 */
[----:B------:R-:W3:Y:S04]  /*17230*/  LDL.LU R103, [R1+0x65c] ;  /* 0x00065c0001677983 */ /* 0x000ee80000300800 */
        /* <DEDUP_REMOVED lines=32> */
[----:B------:R-:W-:-:S02]  /*17440*/  LOP3.LUT R70, R2, 0x40, RZ, 0x3c, !PT ;  /* 0x0000004002467812 */ /* 0x000fc400078e3cff */
[----:B------:R-:W-:Y:S01]  /*17450*/  LOP3.LUT R71, R2, 0x60, RZ, 0x3c, !PT ;  /* 0x0000006002477812 */ /* 0x000fe200078e3cff */
[C---:B------:R-:W-:Y:S08]  /*17460*/  HMMA.1688.F32.TF32 R160, R188.reuse, R40, R160 ;  /* 0x00000028bca0723c */ /* 0x040ff000000810a0 */
[C---:B------:R-:W-:Y:S08]  /*17470*/  HMMA.1688.F32.TF32 R164, R188.reuse, R36, R164 ;  /* 0x00000024bca4723c */ /* 0x040ff000000810a4 */
[C---:B------:R-:W-:Y:S08]  /*17480*/  HMMA.1688.F32.TF32 R168, R188.reuse, R32, R168 ;  /* 0x00000020bca8723c */ /* 0x040ff000000810a8 */
[C---:B------:R-:W-:Y:S08]  /*17490*/  HMMA.1688.F32.TF32 R172, R188.reuse, R28, R172 ;  /* 0x0000001cbcac723c */ /* 0x040ff000000810ac */
[C---:B------:R-:W-:Y:S08]  /*174a0*/  HMMA.1688.F32.TF32 R176, R188.reuse, R24, R176 ;  /* 0x00000018bcb0723c */ /* 0x040ff000000810b0 */
[----:B------:R-:W-:Y:S01]  /*174b0*/  HMMA.1688.F32.TF32 R188, R188, R12, R236 ;  /* 0x0000000cbcbc723c */ /* 0x000fe200000810ec */
[----:B------:R-:W-:Y:S04]  /*174c0*/  LDS R236, [R70+0x12080] ;  /* 0x0120800046ec7984 */ /* 0x000fe80000000800 */
[----:B------:R-:W-:Y:S04]  /*174d0*/  LDS R238, [R70+0x12880] ;  /* 0x0128800046ee7984 */ /* 0x000fe80000000800 */
[----:B------:R-:W-:Y:S04]  /*174e0*/  LDS R237, [R71+0x12080] ;  /* 0x0120800047ed7984 */ /* 0x000fe80000000800 */
[----:B------:R-:W1:Y:S04]  /*174f0*/  LDS R239, [R71+0x12880] ;  /* 0x0128800047ef7984 */ /* 0x000e680000000800 */
[----:B------:R1:W-:Y:S04]  /*17500*/  STL [R1+0x1004], R229 ;  /* 0x001004e501007387 */ /* 0x0003e80000100800 */
[----:B------:R1:W-:Y:S04]  /*17510*/  STL [R1+0x1000], R230 ;  /* 0x001000e601007387 */ /* 0x0003e80000100800 */
[----:B------:R1:W-:Y:S01]  /*17520*/  STL [R1+0xffc], R231 ;  /* 0x000ffce701007387 */ /* 0x0003e20000100800 */
[C---:B----4-:R-:W-:Y:S08]  /*17530*/  HMMA.1688.F32.TF32 R248, R240.reuse, R32, R248 ;  /* 0x00000020f0f8723c */ /* 0x050ff000000810f8 */
[C---:B---3--:R-:W-:Y:S11]  /*17540*/  HMMA.1688.F32.TF32 R100, R240.reuse, R28, R100 ;  /* 0x0000001cf064723c */ /* 0x048ff60000081064 */
[----:B------:R-:W-:Y:S04]  /*17550*/  @!UPT UIADD3 URZ, URZ, URZ, URZ ;  /* 0x0000003f3f3ff290 */ /* 0x000fe8000fffe03f */
[----:B------:R3:W-:Y:S01]  /*17560*/  STL [R1+0xff8], R251 ;  /* 0x000ff8fb01007387 */ /* 0x0007e20000100800 */
[----:B--2---:R-:W-:Y:S08]  /*17570*/  HMMA.1688.F32.TF32 R84, R240, R12, R84 ;  /* 0x0000000cf054723c */ /* 0x004ff00000081054 */
[C---:B-1----:R-:W-:Y:S11]  /*17580*/  HMMA.1688.F32.TF32 R76, R236.reuse, R64, R76 ;  /* 0x00000040ec4c723c */ /* 0x042ff6000008104c */
[----:B------:R-:W-:Y:S05]  /*17590*/  @!UPT UIADD3 URZ, URZ, URZ, URZ ;  /* 0x0000003f3f3ff290 */ /* 0x000fea000fffe03f */
[----:B------:R-:W-:Y:S02]  /*175a0*/  IMAD.MOV.U32 R216, RZ, RZ, R84 ;  /* 0x000000ffffd87224 */ /* 0x000fe400078e0054 */
[----:B------:R-:W-:Y:S02]  /*175b0*/  IMAD.MOV.U32 R217, RZ, RZ, R85 ;  /* 0x000000ffffd97224 */ /* 0x000fe400078e0055 */
[----:B------:R-:W-:Y:S02]  /*175c0*/  IMAD.MOV.U32 R218, RZ, RZ, R86 ;  /* 0x000000ffffda7224 */ /* 0x000fe400078e0056 */
[----:B------:R-:W-:Y:S02]  /*175d0*/  IMAD.MOV.U32 R219, RZ, RZ, R87 ;  /* 0x000000ffffdb7224 */ /* 0x000fe400078e0057 */
[----:B------:R-:W-:Y:S01]  /*175e0*/  HMMA.1688.F32.TF32 R84, R236, R60, R72 ;  /* 0x0000003cec54723c */ /* 0x000fe20000081048 */
[----:B------:R-:W-:Y:S02]  /*175f0*/  IMAD.MOV.U32 R229, RZ, RZ, R76 ;  /* 0x000000ffffe57224 */ /* 0x000fe400078e004c */
[----:B------:R-:W-:-:S02]  /*17600*/  IMAD.MOV.U32 R230, RZ, RZ, R77 ;  /* 0x000000ffffe67224 */ /* 0x000fc400078e004d */
[----:B------:R-:W-:Y:S02]  /*17610*/  IMAD.MOV.U32 R231, RZ, RZ, R78 ;  /* 0x000000ffffe77224 */ /* 0x000fe400078e004e */
[----:B---3--:R-:W-:Y:S02]  /*17620*/  IMAD.MOV.U32 R251, RZ, RZ, R79 ;  /* 0x000000fffffb7224 */ /* 0x008fe400078e004f */
[C---:B------:R-:W-:Y:S08]  /*17630*/  HMMA.1688.F32.TF32 R76, R236.reuse, R8, R128 ;  /* 0x00000008ec4c723c */ /* 0x040ff00000081080 */
[----:B------:R-:W-:Y:S01]  /*17640*/  HMMA.1688.F32.TF32 R72, R236, R4, R244 ;  /* 0x00000004ec48723c */ /* 0x000fe200000810f4 */
[----:B------:R-:W-:Y:S07]  /*17650*/  STL.64 [R1+0x20], R100 ;  /* 0x0000206401007387 */ /* 0x000fee0000100a00 */
[C---:B------:R-:W-:Y:S01]  /*17660*/  HMMA.1688.F32.TF32 R88, R240.reuse, R16, R88 ;  /* 0x00000010f058723c */ /* 0x040fe20000081058 */
[----:B------:R-:W-:Y:S04]  /*17670*/  STL.64 [R1+0x28], R102 ;  /* 0x0000286601007387 */ /* 0x000fe80000100a00 */
[----:B------:R-:W-:Y:S03]  /*17680*/  STL.64 [R1+0x6d0], R84 ;  /* 0x0006d05401007387 */ /* 0x000fe60000100a00 */
[C---:B------:R-:W-:Y:S01]  /*17690*/  HMMA.1688.F32.TF32 R92, R240.reuse, R20, R92 ;  /* 0x00000014f05c723c */ /* 0x040fe2000008105c */
[----:B------:R-:W-:Y:S04]  /*176a0*/  STL.64 [R1+0x6d8], R86 ;  /* 0x0006d85601007387 */ /* 0x000fe80000100a00 */
[----:B------:R-:W2:Y:S03]  /*176b0*/  LDL.LU R128, [R1+0x390] ;  /* 0x0003900001807983 */ /* 0x000ea60000300800 */
[----:B------:R-:W-:Y:S01]  /*176c0*/  HMMA.1688.F32.TF32 R96, R240, R24, R96 ;  /* 0x00000018f060723c */ /* 0x000fe20000081060 */
[----:B------:R-:W-:Y:S04]  /*176d0*/  STL.64 [R1+0x6c0], R76 ;  /* 0x0006c04c01007387 */ /* 0x000fe80000100a00 */
[----:B------:R-:W-:Y:S04]  /*176e0*/  STL.64 [R1+0x6c8], R78 ;  /* 0x0006c84e01007387 */ /* 0x000fe80000100a00 */
[----:B------:R1:W-:Y:S04]  /*176f0*/  STL.64 [R1+0x6b0], R72 ;  /* 0x0006b04801007387 */ /* 0x0003e80000100a00 */
[----:B------:R3:W-:Y:S04]  /*17700*/  STL.64 [R1+0x6b8], R74 ;  /* 0x0006b84a01007387 */ /* 0x0007e80000100a00 */
[----:B------:R-:W2:Y:S04]  /*17710*/  LDL.LU R129, [R1+0x394] ;  /* 0x0003940001817983 */ /* 0x000ea80000300800 */
[----:B------:R-:W2:Y:S04]  /*17720*/  LDL.LU R130, [R1+0x398] ;  /* 0x0003980001827983 */ /* 0x000ea80000300800 */
[----:B------:R-:W2:Y:S04]  /*17730*/  LDL.LU R131, [R1+0x39c] ;  /* 0x00039c0001837983 */ /* 0x000ea80000300800 */
[----:B-1----:R-:W4:Y:S04]  /*17740*/  LDL.LU R72, [R1+0x3a0] ;  /* 0x0003a00001487983 */ /* 0x002f280000300800 */
[----:B------:R-:W4:Y:S04]  /*17750*/  LDL.LU R73, [R1+0x3a4] ;  /* 0x0003a40001497983 */ /* 0x000f280000300800 */
[----:B---3--:R-:W4:Y:S04]  /*17760*/  LDL.LU R74, [R1+0x3a8] ;  /* 0x0003a800014a7983 */ /* 0x008f280000300800 */
[----:B------:R-:W4:Y:S01]  /*17770*/  LDL.LU R75, [R1+0x3ac] ;  /* 0x0003ac00014b7983 */ /* 0x000f220000300800 */
        /* <DEDUP_REMOVED lines=96> */
[C---:B------:R-:W-:Y:S08]  /*17d80*/  HMMA.1688.F32.TF32 R196, R240.reuse, R60, R196 ;  /* 0x0000003cf0c4723c */ /* 0x040ff000000810c4 */
[C---:B------:R-:W-:Y:S08]  /*17d90*/  HMMA.1688.F32.TF32 R200, R240.reuse, R8, R200 ;  /* 0x00000008f0c8723c */ /* 0x040ff000000810c8 */
[C---:B------:R-:W-:Y:S08]  /*17da0*/  HMMA.1688.F32.TF32 R220, R240.reuse, R44, R220 ;  /* 0x0000002cf0dc723c */ /* 0x040ff000000810dc */
[----:B------:R-:W-:Y:S08]  /*17db0*/  HMMA.1688.F32.TF32 R224, R240, R40, R224 ;  /* 0x00000028f0e0723c */ /* 0x000ff000000810e0 */
[C---:B--2---:R-:W-:Y:S08]  /*17dc0*/  HMMA.1688.F32.TF32 R112, R236.reuse, R12, R112 ;  /* 0x0000000cec70723c */ /* 0x044ff00000081070 */
[C---:B---3--:R-:W-:Y:S08]  /*17dd0*/  HMMA.1688.F32.TF32 R120, R236.reuse, R20, R120 ;  /* 0x00000014ec78723c */ /* 0x048ff00000081078 */
[C---:B----4-:R-:W-:Y:S11]  /*17de0*/  HMMA.1688.F32.TF32 R240, R236.reuse, R56, R156 ;  /* 0x00000038ecf0723c */ /* 0x050ff6000008109c */
[----:B------:R-:W-:Y:S11]  /*17df0*/  @!UPT UIADD3 URZ, URZ, URZ, URZ ;  /* 0x0000003f3f3ff290 */ /* 0x000ff6000fffe03f */
[----:B------:R-:W-:Y:S01]  /*17e00*/  @!UPT UIADD3 URZ, URZ, URZ, URZ ;  /* 0x0000003f3f3ff290 */ /* 0x000fe2000fffe03f */
[----:B------:R-:W-:Y:S04]  /*17e10*/  STL.64 [R1+0x6a0], R240 ;  /* 0x0006a0f001007387 */ /* 0x000fe80000100a00 */
[----:B------:R-:W-:Y:S04]  /*17e20*/  STL.64 [R1+0x6a8], R242 ;  /* 0x0006a8f201007387 */ /* 0x000fe80000100a00 */
[----:B------:R-:W-:Y:S04]  /*17e30*/  LDS R240, [R2+0x12100] ;  /* 0x0121000002f07984 */ /* 0x000fe80000000800 */
[----:B------:R-:W-:Y:S04]  /*17e40*/  LDS R242, [R2+0x12900] ;  /* 0x0129000002f27984 */ /* 0x000fe80000000800 */
[----:B------:R-:W-:Y:S04]  /*17e50*/  LDS R241, [R83+0x12100] ;  /* 0x0121000053f17984 */ /* 0x000fe80000000800 */
[----:B------:R-:W1:Y:S01]  /*17e60*/  LDS R243, [R83+0x12900] ;  /* 0x0129000053f37984 */ /* 0x000e620000000800 */
[C---:B------:R-:W-:Y:S08]  /*17e70*/  HMMA.1688.F32.TF32 R156, R236.reuse, R52, R152 ;  /* 0x00000034ec9c723c */ /* 0x040ff00000081098 */
        /* <DEDUP_REMOVED lines=8> */
[----:B------:R-:W-:Y:S01]  /*17f00*/  HMMA.1688.F32.TF32 R116, R236, R16, R116 ;  /* 0x00000010ec74723c */ /* 0x000fe20000081074 */
[----:B------:R-:W-:Y:S04]  /*17f10*/  STL.64 [R1+0x698], R158 ;  /* 0x0006989e01007387 */ /* 0x000fe80000100a00 */
[----:B------:R-:W-:Y:S03]  /*17f20*/  STL.64 [R1+0x680], R152 ;  /* 0x0006809801007387 */ /* 0x000fe60000100a00 */
[C---:B-1----:R-:W-:Y:S01]  /*17f30*/  HMMA.1688.F32.TF32 R108, R240.reuse, R64, R108 ;  /* 0x00000040f06c723c */ /* 0x042fe2000008106c */
        /* <DEDUP_REMOVED lines=44> */
[----:B------:R-:W-:Y:S04]  /*18200*/  LDS R236, [R70+0x12100] ;  /* 0x0121000046ec7984 */ /* 0x000fe80000000800 */
[----:B------:R-:W-:Y:S01]  /*18210*/  LDS R238, [R70+0x12900] ;  /* 0x0129000046ee7984 */ /* 0x000fe20000000800 */
[----:B--2---:R-:W-:Y:S03]  /*18220*/  HMMA.1688.F32.TF32 R76, R240, R32, R244 ;  /* 0x00000020f04c723c */ /* 0x004fe600000810f4 */
[----:B------:R1:W-:Y:S04]  /*18230*/  STL.64 [R1+0x570], R72 ;  /* 0x0005704801007387 */ /* 0x0003e80000100a00 */
[----:B------:R2:W-:Y:S04]  /*18240*/  STL.64 [R1+0x578], R74 ;  /* 0x0005784a01007387 */ /* 0x0005e80000100a00 */
[----:B------:R-:W-:Y:S04]  /*18250*/  LDS R237, [R71+0x12100] ;  /* 0x0121000047ed7984 */ /* 0x000fe80000000800 */
[----:B-1----:R-:W3:Y:S04]  /*18260*/  LDL.LU R72, [R1+0x230] ;  /* 0x0002300001487983 */ /* 0x002ee80000300800 */
[----:B------:R-:W-:Y:S04]  /*18270*/  STL.64 [R1+0x560], R84 ;  /* 0x0005605401007387 */ /* 0x000fe80000100a00 */
[----:B------:R-:W-:Y:S04]  /*18280*/  STL.64 [R1+0x568], R86 ;  /* 0x0005685601007387 */ /* 0x000fe80000100a00 */
[----:B------:R1:W-:Y:S04]  /*18290*/  STL.64 [R1+0x550], R76 ;  /* 0x0005504c01007387 */ /* 0x0003e80000100a00 */
[----:B------:R4:W-:Y:S04]  /*182a0*/  STL.64 [R1+0x558], R78 ;  /* 0x0005584e01007387 */ /* 0x0009e80000100a00 */
[----:B------:R-:W3:Y:S04]  /*182b0*/  LDL.LU R73, [R1+0x234] ;  /* 0x0002340001497983 */ /* 0x000ee80000300800 */
[----:B--2---:R-:W3:Y:S04]  /*182c0*/  LDL.LU R74, [R1+0x238] ;  /* 0x00023800014a7983 */ /* 0x004ee80000300800 */
[----:B------:R-:W3:Y:S04]  /*182d0*/  LDL.LU R75, [R1+0x23c] ;  /* 0x00023c00014b7983 */ /* 0x000ee80000300800 */
[----:B-1----:R-:W2:Y:S04]  /*182e0*/  LDL.LU R76, [R1+0x240] ;  /* 0x00024000014c7983 */ /* 0x002ea80000300800 */
        /* <DEDUP_REMOVED lines=87> */
[----:B------:R-:W2:Y:S02]  /*18860*/  LDS R239, [R71+0x12900] ;  /* 0x0129000047ef7984 */ /* 0x000ea40000000800 */
[C---:B--2---:R-:W-:Y:S08]  /*18870*/  HMMA.1688.F32.TF32 R112, R236.reuse, R48, R112 ;  /* 0x00000030ec70723c */ /* 0x044ff00000081070 */
[C---:B------:R-:W-:Y:S08]  /*18880*/  HMMA.1688.F32.TF32 R108, R236.reuse, R44, R108 ;  /* 0x0000002cec6c723c */ /* 0x040ff0000008106c */
[C---:B---3--:R-:W-:Y:S08]  /*18890*/  HMMA.1688.F32.TF32 R120, R236.reuse, R56, R120 ;  /* 0x00000038ec78723c */ /* 0x048ff00000081078 */
[----:B----4-:R-:W-:Y:S08]  /*188a0*/  HMMA.1688.F32.TF32 R124, R236, R4, R124 ;  /* 0x00000004ec7c723c */ /* 0x010ff0000008107c */
[C---:B------:R-:W-:Y:S08]  /*188b0*/  HMMA.1688.F32.TF32 R144, R240.reuse, R16, R144 ;  /* 0x00000010f090723c */ /* 0x040ff00000081090 */
[C---:B------:R-:W-:Y:S08]  /*188c0*/  HMMA.1688.F32.TF32 R152, R240.reuse, R24, R152 ;  /* 0x00000018f098723c */ /* 0x040ff00000081098 */
[C---:B------:R-:W-:Y:S08]  /*188d0*/  HMMA.1688.F32.TF32 R156, R240.reuse, R28, R156 ;  /* 0x0000001cf09c723c */ /* 0x040ff0000008109c */
[C---:B------:R-:W-:Y:S08]  /*188e0*/  HMMA.1688.F32.TF32 R148, R240.reuse, R20, R148 ;  /* 0x00000014f094723c */ /* 0x040ff00000081094 */
[----:B------:R-:W-:Y:S07]  /*188f0*/  HMMA.1688.F32.TF32 R240, R240, R12, R140 ;  /* 0x0000000cf0f0723c */ /* 0x000fee000008108c */
[----:B------:R-:W-:Y:S04]  /*18900*/  STL.64 [R1+0x540], R156 ;  /* 0x0005409c01007387 */ /* 0x000fe80000100a00 */
[----:B------:R1:W-:Y:S04]  /*18910*/  STL.64 [R1+0x548], R158 ;  /* 0x0005489e01007387 */ /* 0x0003e80000100a00 */
[----:B-1----:R-:W2:Y:S04]  /*18920*/  LDL.LU.64 R158, [R1+0x11d0] ;  /* 0x0011d000019e7983 */ /* 0x002ea80000300a00 */
[----:B------:R-:W2:Y:S04]  /*18930*/  LDL.LU.64 R156, [R1+0x11c8] ;  /* 0x0011c800019c7983 */ /* 0x000ea80000300a00 */
[----:B------:R-:W-:Y:S04]  /*18940*/  STL.64 [R1+0x530], R152 ;  /* 0x0005309801007387 */ /* 0x000fe80000100a00 */
[----:B------:R1:W-:Y:S04]  /*18950*/  STL.64 [R1+0x538], R154 ;  /* 0x0005389a01007387 */ /* 0x0003e80000100a00 */
[----:B-1----:R-:W3:Y:S04]  /*18960*/  LDL.LU.64 R154, [R1+0x11c0] ;  /* 0x0011c000019a7983 */ /* 0x002ee80000300a00 */
[----:B------:R-:W3:Y:S04]  /*18970*/  LDL.LU.64 R152, [R1+0x11b8] ;  /* 0x0011b80001987983 */ /* 0x000ee80000300a00 */
[----:B------:R-:W-:Y:S04]  /*18980*/  STL.64 [R1+0x520], R148 ;  /* 0x0005209401007387 */ /* 0x000fe80000100a00 */
[----:B------:R1:W-:Y:S04]  /*18990*/  STL.64 [R1+0x528], R150 ;  /* 0x0005289601007387 */ /* 0x0003e80000100a00 */
[----:B-1----:R-:W4:Y:S04]  /*189a0*/  LDL.LU.64 R150, [R1+0x11b0] ;  /* 0x0011b00001967983 */ /* 0x002f280000300a00 */
[----:B------:R-:W4:Y:S04]  /*189b0*/  LDL.LU.64 R148, [R1+0x11a8] ;  /* 0x0011a80001947983 */ /* 0x000f280000300a00 */
[----:B------:R-:W-:Y:S04]  /*189c0*/  STL.64 [R1+0x510], R144 ;  /* 0x0005109001007387 */ /* 0x000fe80000100a00 */
[----:B------:R1:W-:Y:S04]  /*189d0*/  STL.64 [R1+0x518], R146 ;  /* 0x0005189201007387 */ /* 0x0003e80000100a00 */
[----:B-1----:R-:W2:Y:S04]  /*189e0*/  LDL.LU.64 R146, [R1+0x11a0] ;  /* 0x0011a00001927983 */ /* 0x002ea80000300a00 */
[----:B------:R-:W2:Y:S04]  /*189f0*/  LDL.LU.64 R144, [R1+0x1198] ;  /* 0x0011980001907983 */ /* 0x000ea80000300a00 */
[----:B------:R-:W2:Y:S04]  /*18a00*/  LDL.LU.64 R142, [R1+0x1190] ;  /* 0x00119000018e7983 */ /* 0x000ea80000300a00 */
[----:B------:R-:W2:Y:S04]  /*18a10*/  LDL.LU.64 R140, [R1+0x1188] ;  /* 0x00118800018c7983 */ /* 0x000ea80000300a00 */
[----:B------:R-:W-:Y:S04]  /*18a20*/  STL.64 [R1+0x380], R240 ;  /* 0x000380f001007387 */ /* 0x000fe80000100a00 */
[----:B------:R1:W-:Y:S02]  /*18a30*/  STL.64 [R1+0x388], R242 ;  /* 0x000388f201007387 */ /* 0x0003e40000100a00 */
[C---:B-1----:R-:W-:Y:S08]  /*18a40*/  HMMA.1688.F32.TF32 R240, R236.reuse, R64, R136 ;  /* 0x00000040ecf0723c */ /* 0x042ff00000081088 */
[C---:B------:R-:W-:Y:S08]  /*18a50*/  HMMA.1688.F32.TF32 R136, R236.reuse, R60, R132 ;  /* 0x0000003cec88723c */ /* 0x040ff00000081084 */
[C---:B------:R-:W-:Y:S08]  /*18a60*/  HMMA.1688.F32.TF32 R132, R236.reuse, R8, R192 ;  /* 0x00000008ec84723c */ /* 0x040ff000000810c0 */
[C---:B------:R-:W-:Y:S01]  /*18a70*/  HMMA.1688.F32.TF32 R116, R236.reuse, R52, R116 ;  /* 0x00000034ec74723c */ /* 0x040fe20000081074 */
[----:B------:R-:W-:Y:S04]  /*18a80*/  STL.64 [R1+0x500], R240 ;  /* 0x000500f001007387 */ /* 0x000fe80000100a00 */
[----:B------:R-:W-:Y:S03]  /*18a90*/  STL.64 [R1+0x508], R242 ;  /* 0x000508f201007387 */ /* 0x000fe60000100a00 */
[C---:B------:R-:W-:Y:S01]  /*18aa0*/  HMMA.1688.F32.TF32 R104, R236.reuse, R40, R104 ;  /* 0x00000028ec68723c */ /* 0x040fe20000081068 */
[----:B------:R-:W-:Y:S04]  /*18ab0*/  LDS R240, [R2+0x12180] ;  /* 0x0121800002f07984 */ /* 0x000fe80000000800 */
[----:B------:R-:W-:Y:S04]  /*18ac0*/  LDS R242, [R2+0x12980] ;  /* 0x0129800002f27984 */ /* 0x000fe80000000800 */
[----:B------:R-:W-:Y:S01]  /*18ad0*/  LDS R241, [R83+0x12180] ;  /* 0x0121800053f17984 */ /* 0x000fe20000000800 */
[C---:B------:R-:W-:Y:S03]  /*18ae0*/  HMMA.1688.F32.TF32 R100, R236.reuse, R36, R100 ;  /* 0x00000024ec64723c */ /* 0x040fe60000081064 */
[----:B------:R-:W1:Y:S05]  /*18af0*/  LDS R243, [R83+0x12980] ;  /* 0x0129800053f37984 */ /* 0x000e6a0000000800 */
        /* <DEDUP_REMOVED lines=40> */
[----:B------:R1:W2:Y:S02]  /*18d80*/  LDS R239, [R71+0x12980] ;  /* 0x0129800047ef7984 */ /* 0x0002a40000000800 */
[C---:B-1----:R-:W-:Y:S02]  /*18d90*/  HMMA.1688.F32.TF32 R68, R240.reuse, R60, R244 ;  /* 0x0000003cf044723c */ /* 0x042fe400000810f4 */
[----:B------:R-:W2:Y:S11]  /*18da0*/  LDL.LU R244, [R1+0x100] ;  /* 0x0001000001f47983 */ /* 0x000eb60000300800 */
[----:B------:R-:W-:Y:S01]  /*18db0*/  @!UPT UIADD3 URZ, URZ, URZ, URZ ;  /* 0x0000003f3f3ff290 */ /* 0x000fe2000fffe03f */
[----:B------:R1:W-:Y:S04]  /*18dc0*/  STL.64 [R1+0x4d0], R72 ;  /* 0x0004d04801007387 */ /* 0x0003e80000100a00 */
[----:B------:R1:W-:Y:S05]  /*18dd0*/  STL.64 [R1+0x4d8], R74 ;  /* 0x0004d84a01007387 */ /* 0x0003ea0000100a00 */
[----:B------:R1:W-:Y:S04]  /*18de0*/  STL.64 [R1+0x4c0], R68 ;  /* 0x0004c04401007387 */ /* 0x0003e80000100a00 */
[----:B------:R1:W-:Y:S04]  /*18df0*/  STL.64 [R1+0x4c8], R70 ;  /* 0x0004c84601007387 */ /* 0x0003e80000100a00 */
        /* <DEDUP_REMOVED lines=63> */
[----:B-1----:R-:W4:Y:S04]  /*191f0*/  LDL.LU R72, [R1+0xe0] ;  /* 0x0000e00001487983 */ /* 0x002f280000300800 */
        /* <DEDUP_REMOVED lines=25> */
[----:B-1----:R-:W2:Y:S04]  /*19390*/  LDL.LU.64 R138, [R1+0x1180] ;  /* 0x00118000018a7983 */ /* 0x002ea80000300a00 */
[----:B------:R-:W2:Y:S04]  /*193a0*/  LDL.LU.64 R136, [R1+0x1178] ;  /* 0x0011780001887983 */ /* 0x000ea80000300a00 */
[----:B------:R-:W-:Y:S04]  /*193b0*/  STL.64 [R1+0x4a0], R132 ;  /* 0x0004a08401007387 */ /* 0x000fe80000100a00 */
[----:B------:R1:W-:Y:S01]  /*193c0*/  STL.64 [R1+0x4a8], R134 ;  /* 0x0004a88601007387 */ /* 0x0003e20000100a00 */
[C---:B------:R-:W-:Y:S03]  /*193d0*/  HMMA.1688.F32.TF32 R104, R240.reuse, R28, R104 ;  /* 0x0000001cf068723c */ /* 0x040fe60000081068 */
[----:B-1----:R-:W3:Y:S04]  /*193e0*/  LDL.LU.64 R134, [R1+0x1170] ;  /* 0x0011700001867983 */ /* 0x002ee80000300a00 */
[----:B------:R-:W3:Y:S04]  /*193f0*/  LDL.LU.64 R132, [R1+0x1168] ;  /* 0x0011680001847983 */ /* 0x000ee80000300a00 */
[----:B------:R-:W-:Y:S04]  /*19400*/  STL.64 [R1+0x490], R192 ;  /* 0x000490c001007387 */ /* 0x000fe80000100a00 */
[----:B------:R1:W-:Y:S01]  /*19410*/  STL.64 [R1+0x498], R194 ;  /* 0x000498c201007387 */ /* 0x0003e20000100a00 */
[C---:B------:R-:W-:Y:S03]  /*19420*/  HMMA.1688.F32.TF32 R100, R240.reuse, R24, R100 ;  /* 0x00000018f064723c */ /* 0x040fe60000081064 */
[----:B-1----:R-:W4:Y:S04]  /*19430*/  LDL.LU.64 R194, [R1+0x1160] ;  /* 0x0011600001c27983 */ /* 0x002f280000300a00 */
        /* <DEDUP_REMOVED lines=22> */
[----:B-1----:R-:W2:Y:S04]  /*195a0*/  LDL.LU.64 R110, [R1+0x1110] ;  /* 0x00111000016e7983 */ /* 0x002ea80000300a00 */
[----:B------:R-:W2:Y:S04]  /*195b0*/  LDL.LU.64 R108, [R1+0x1108] ;  /* 0x00110800016c7983 */ /* 0x000ea80000300a00 */
[----:B------:R1:W-:Y:S04]  /*195c0*/  STL.64 [R1+0x430], R128 ;  /* 0x0004308001007387 */ /* 0x0003e80000100a00 */
[----:B------:R1:W-:Y:S04]  /*195d0*/  STL.64 [R1+0x438], R130 ;  /* 0x0004388201007387 */ /* 0x0003e80000100a00 */
[----:B-1----:R-:W2:Y:S04]  /*195e0*/  LDL.LU R128, [R1+0xc0] ;  /* 0x0000c00001807983 */ /* 0x002ea80000300800 */
[----:B------:R-:W2:Y:S04]  /*195f0*/  LDL.LU R129, [R1+0xc4] ;  /* 0x0000c40001817983 */ /* 0x000ea80000300800 */
[----:B------:R-:W2:Y:S04]  /*19600*/  LDL.LU R130, [R1+0xc8] ;  /* 0x0000c80001827983 */ /* 0x000ea80000300800 */
[----:B------:R-:W2:Y:S04]  /*19610*/  LDL.LU R131, [R1+0xcc] ;  /* 0x0000cc0001837983 */ /* 0x000ea80000300800 */
[----:B------:R-:W-:Y:S04]  /*19620*/  STL.64 [R1+0x420], R104 ;  /* 0x0004206801007387 */ /* 0x000fe80000100a00 */
[----:B------:R1:W-:Y:S04]  /*19630*/  STL.64 [R1+0x428], R106 ;  /* 0x0004286a01007387 */ /* 0x0003e80000100a00 */
[----:B-1----:R-:W3:Y:S04]  /*19640*/  LDL.LU.64 R106, [R1+0x1100] ;  /* 0x00110000016a7983 */ /* 0x002ee80000300a00 */
[----:B------:R-:W3:Y:S04]  /*19650*/  LDL.LU.64 R104, [R1+0x10f8] ;  /* 0x0010f80001687983 */ /* 0x000ee80000300a00 */
        /* <DEDUP_REMOVED lines=13> */
[----:B------:R-:W-:Y:S04]  /*19730*/  STL.64 [R1+0x3e8], R242 ;  /* 0x0003e8f201007387 */ /* 0x000fe80000100a00 */
[----:B------:R-:W3:Y:S04]  /*19740*/  LDL.LU R244, [R1+0xb0] ;  /* 0x0000b00001f47983 */ /* 0x000ee80000300800 */
[----:B------:R-:W-:Y:S04]  /*19750*/  STL.64 [R1+0x3d0], R88 ;  /* 0x0003d05801007387 */ /* 0x000fe80000100a00 */
[----:B------:R-:W-:Y:S04]  /*19760*/  STL.64 [R1+0x3d8], R90 ;  /* 0x0003d85a01007387 */ /* 0x000fe80000100a00 */
[----:B------:R1:W-:Y:S04]  /*19770*/  STL.64 [R1+0x3c0], R84 ;  /* 0x0003c05401007387 */ /* 0x0003e80000100a00 */
[----:B------:R1:W-:Y:S04]  /*19780*/  STL.64 [R1+0x3c8], R86 ;  /* 0x0003c85601007387 */ /* 0x0003e80000100a00 */
[----:B------:R-:W3:Y:S04]  /*19790*/  LDL.LU R245, [R1+0xb4] ;  /* 0x0000b40001f57983 */ /* 0x000ee80000300800 */
[----:B------:R-:W3:Y:S04]  /*197a0*/  LDL.LU R246, [R1+0xb8] ;  /* 0x0000b80001f67983 */ /* 0x000ee80000300800 */
[----:B------:R-:W3:Y:S01]  /*197b0*/  LDL.LU R247, [R1+0xbc] ;  /* 0x0000bc0001f77983 */ /* 0x000ee20000300800 */
[C---:B------:R-:W-:Y:S03]  /*197c0*/  HMMA.1688.F32.TF32 R76, R236.reuse, R8, R76 ;  /* 0x00000008ec4c723c */ /* 0x040fe6000008104c */
[----:B------:R-:W-:Y:S04]  /*197d0*/  LDS R241, [R83+0x13000] ;  /* 0x0130000053f17984 */ /* 0x000fe80000000800 */
[----:B------:R1:W-:Y:S01]  /*197e0*/  LDS R243, [R83+0x13800] ;  /* 0x0138000053f37984 */ /* 0x0003e20000000800 */
[C---:B------:R-:W-:Y:S03]  /*197f0*/  HMMA.1688.F32.TF32 R72, R236.reuse, R4, R72 ;  /* 0x00000004ec48723c */ /* 0x040fe60000081048 */
[----:B------:R-:W-:Y:S04]  /*19800*/  LDS R240, [R2+0x13000] ;  /* 0x0130000002f07984 */ /* 0x000fe80000000800 */
[----:B------:R-:W2:Y:S01]  /*19810*/  LDS R242, [R2+0x13800] ;  /* 0x0138000002f27984 */ /* 0x000ea20000000800 */
[C---:B------:R-:W-:Y:S07]  /*19820*/  HMMA.1688.F32.TF32 R68, R236.reuse, R56, R68 ;  /* 0x00000038ec44723c */ /* 0x040fee0000081044 */
[----:B------:R4:W-:Y:S04]  /*19830*/  STL.64 [R1+0x3b0], R76 ;  /* 0x0003b04c01007387 */ /* 0x0009e80000100a00 */
[----:B------:R-:W-:Y:S04]  /*19840*/  STL.64 [R1+0x3b8], R78 ;  /* 0x0003b84e01007387 */ /* 0x000fe80000100a00 */
[----:B-1----:R-:W3:Y:S04]  /*19850*/  LDL.LU R84, [R1+0x90] ;  /* 0x0000900001547983 */ /* 0x002ee80000300800 */
[----:B------:R-:W-:Y:S04]  /*19860*/  STL.64 [R1+0x3a0], R72 ;  /* 0x0003a04801007387 */ /* 0x000fe80000100a00 */
[----:B------:R-:W-:Y:S04]  /*19870*/  STL.64 [R1+0x3a8], R74 ;  /* 0x0003a84a01007387 */ /* 0x000fe80000100a00 */
[----:B------:R-:W-:Y:S04]  /*19880*/  STL.64 [R1+0x390], R68 ;  /* 0x0003904401007387 */ /* 0x000fe80000100a00 */
[----:B------:R2:W-:Y:S04]  /*19890*/  STL.64 [R1+0x398], R70 ;  /* 0x0003984601007387 */ /* 0x0005e80000100a00 */
        /* <DEDUP_REMOVED lines=11> */
[----:B----4-:R-:W4:Y:S01]  /*19950*/  LDL.LU R76, [R1+0x70] ;  /* 0x00007000014c7983 */ /* 0x010f220000300800 */
[----:B--2---:R-:W-:Y:S11]  /*19960*/  HMMA.1688.F32.TF32 R68, R236, R52, R128 ;  /* 0x00000034ec44723c */ /* 0x004ff60000081080 */
[----:B------:R-:W-:Y:S11]  /*19970*/  @!UPT UIADD3 URZ, URZ, URZ, URZ ;  /* 0x0000003f3f3ff290 */ /* 0x000ff6000fffe03f */
[----:B------:R-:W-:Y:S01]  /*19980*/  @!UPT UIADD3 URZ, URZ, URZ, URZ ;  /* 0x0000003f3f3ff290 */ /* 0x000fe2000fffe03f */
[----:B------:R-:W-:Y:S04]  /*19990*/  STL.64 [R1+0x370], R68 ;  /* 0x0003704401007387 */ /* 0x000fe80000100a00 */
[----:B------:R1:W-:Y:S04]  /*199a0*/  STL.64 [R1+0x378], R70 ;  /* 0x0003784601007387 */ /* 0x0003e80000100a00 */
[----:B------:R-:W4:Y:S04]  /*199b0*/  LDL.LU R77, [R1+0x74] ;  /* 0x00007400014d7983 */ /* 0x000f280000300800 */
[----:B------:R-:W4:Y:S04]  /*199c0*/  LDL.LU R78, [R1+0x78] ;  /* 0x00007800014e7983 */ /* 0x000f280000300800 */
[----:B------:R-:W4:Y:S04]  /*199d0*/  LDL.LU R79, [R1+0x7c] ;  /* 0x00007c00014f7983 */ /* 0x000f280000300800 */
[----:B------:R-:W2:Y:S04]  /*199e0*/  LDL.LU R72, [R1+0x60] ;  /* 0x0000600001487983 */ /* 0x000ea80000300800 */
[----:B------:R-:W2:Y:S04]  /*199f0*/  LDL.LU R73, [R1+0x64] ;  /* 0x0000640001497983 */ /* 0x000ea80000300800 */
[----:B------:R-:W2:Y:S04]  /*19a00*/  LDL.LU R74, [R1+0x68] ;  /* 0x00006800014a7983 */ /* 0x000ea80000300800 */
[----:B------:R-:W2:Y:S01]  /*19a10*/  LDL.LU R75, [R1+0x6c] ;  /* 0x00006c00014b7983 */ /* 0x000ea20000300800 */
[----:B-1----:R-:W-:-:S03]  /*19a20*/  IMAD.MOV.U32 R70, RZ, RZ, R3 ;  /* 0x000000ffff467224 */ /* 0x002fc600078e0003 */
[----:B------:R-:W2:Y:S01]  /*19a30*/  LDL.LU R68, [R1+0x50] ;  /* 0x0000500001447983 */ /* 0x000ea20000300800 */
[----:B------:R-:W-:-:S03]  /*19a40*/  IMAD.MOV.U32 R71, RZ, RZ, R0 ;  /* 0x000000ffff477224 */ /* 0x000fc600078e0000 */
[----:B------:R-:W2:Y:S01]  /*19a50*/  LDL.LU R69, [R1+0x54] ;  /* 0x0000540001457983 */ /* 0x000ea20000300800 */
[C---:B---3--:R-:W-:Y:S11]  /*19a60*/  HMMA.1688.F32.TF32 R128, R236.reuse, R48, R244 ;  /* 0x00000030ec80723c */ /* 0x048ff600000810f4 */
[----:B------:R-:W-:Y:S11]  /*19a70*/  @!UPT UIADD3 URZ, URZ, URZ, URZ ;  /* 0x0000003f3f3ff290 */ /* 0x000ff6000fffe03f */
[----:B------:R-:W-:Y:S01]  /*19a80*/  @!UPT UIADD3 URZ, URZ, URZ, URZ ;  /* 0x0000003f3f3ff290 */ /* 0x000fe2000fffe03f */
[----:B------:R1:W-:Y:S01]  /*19a90*/  STL.64 [R1+0x360], R128 ;  /* 0x0003608001007387 */ /* 0x0003e20000100a00 */
[----:B------:R-:W-:Y:S02]  /*19aa0*/  IMAD.MOV.U32 R3, RZ, RZ, R130 ;  /* 0x000000ffff037224 */ /* 0x000fe400078e0082 */
[----:B------:R-:W-:Y:S01]  /*19ab0*/  IMAD.MOV.U32 R0, RZ, RZ, R131 ;  /* 0x000000ffff007224 */ /* 0x000fe200078e0083 */
[----:B-1----:R-:W3:Y:S04]  /*19ac0*/  LDL.LU R128, [R1+0x10] ;  /* 0x0000100001807983 */ /* 0x002ee80000300800 */
[----:B------:R-:W3:Y:S04]  /*19ad0*/  LDL.LU R129, [R1+0x14] ;  /* 0x0000140001817983 */ /* 0x000ee80000300800 */
[----:B------:R-:W3:Y:S04]  /*19ae0*/  LDL.LU R130, [R1+0x18] ;  /* 0x0000180001827983 */ /* 0x000ee80000300800 */
[----:B------:R-:W3:Y:S04]  /*19af0*/  LDL.LU R131, [R1+0x1c] ;  /* 0x00001c0001837983 */ /* 0x000ee80000300800 */
[----:B------:R-:W3:Y:S04]  /*19b00*/  LDL.LU R244, [R1] ;  /* 0x0000000001f47983 */ /* 0x000ee80000300800 */
[----:B------:R-:W3:Y:S04]  /*19b10*/  LDL.LU R245, [R1+0x4] ;  /* 0x0000040001f57983 */ /* 0x000ee80000300800 */
[----:B------:R-:W3:Y:S01]  /*19b20*/  LDL.LU R246, [R1+0x8] ;  /* 0x0000080001f67983 */ /* 0x000ee20000300800 */
[----:B------:R-:W-:Y:S01]  /*19b30*/  HMMA.1688.F32.TF32 R84, R236, R40, R84 ;  /* 0x00000028ec54723c */ /* 0x000fe20000081054 */
[----:B------:R-:W-:-:S07]  /*19b40*/  IMAD.MOV.U32 R247, RZ, RZ, R252 ;  /* 0x000000fffff77224 */ /* 0x000fce00078e00fc */
[C---:B------:R-:W-:Y:S08]  /*19b50*/  HMMA.1688.F32.TF32 R88, R236.reuse, R44, R88 ;  /* 0x0000002cec58723c */ /* 0x040ff00000081058 */
[----:B------:R-:W-:Y:S01]  /*19b60*/  HMMA.1688.F32.TF32 R80, R236, R36, R80 ;  /* 0x00000024ec50723c */ /* 0x000fe20000081050 */
[----:B------:R1:W-:Y:S04]  /*19b70*/  STL [R1+0xff4], R0 ;  /* 0x000ff40001007387 */ /* 0x0003e80000100800 */
[----:B------:R1:W-:Y:S10]  /*19b80*/  STL [R1+0xff0], R3 ;  /* 0x000ff00301007387 */ /* 0x0003f40000100800 */
[----:B------:R-:W-:Y:S04]  /*19b90*/  STL.64 [R1+0x350], R88 ;  /* 0x0003505801007387 */ /* 0x000fe80000100a00 */
[----:B------:R1:W-:Y:S02]  /*19ba0*/  STL.64 [R1+0x358], R90 ;  /* 0x0003585a01007387 */ /* 0x0003e40000100a00 */
[----:B-1----:R-:W-:-:S02]  /*19bb0*/  IMAD.MOV.U32 R0, RZ, RZ, R86 ;  /* 0x000000ffff007224 */ /* 0x002fc400078e0056 */
[----:B------:R-:W-:Y:S01]  /*19bc0*/  IMAD.MOV.U32 R3, RZ, RZ, R87 ;  /* 0x000000ffff037224 */ /* 0x000fe200078e0057 */
[----:B------:R-:W3:Y:S01]  /*19bd0*/  LDL.LU.64 R90, [R1+0x10c0] ;  /* 0x0010c000015a7983 */ /* 0x000ee20000300a00 */
[----:B------:R-:W-:-:S03]  /*19be0*/  IMAD.MOV.U32 R64, RZ, RZ, R82 ;  /* 0x000000ffff407224 */ /* 0x000fc600078e0052 */
[----:B------:R-:W3:Y:S01]  /*19bf0*/  LDL.LU.64 R88, [R1+0x10b8] ;  /* 0x0010b80001587983 */ /* 0x000ee20000300a00 */
[----:B------:R-:W-:-:S03]  /*19c00*/  IMAD.MOV.U32 R61, RZ, RZ, R83 ;  /* 0x000000ffff3d7224 */ /* 0x000fc600078e0053 */
[----:B------:R1:W-:Y:S01]  /*19c10*/  STL.64 [R1+0x340], R84 ;  /* 0x0003405401007387 */ /* 0x0003e20000100a00 */
[----:B------:R-:W-:-:S03]  /*19c20*/  IMAD.MOV.U32 R252, RZ, RZ, R80 ;  /* 0x000000fffffc7224 */ /* 0x000fc600078e0050 */
[----:B------:R-:W3:Y:S01]  /*19c30*/  LDL.LU.64 R86, [R1+0x10b0] ;  /* 0x0010b00001567983 */ /* 0x000ee20000300a00 */
[----:B------:R-:W-:-:S03]  /*19c40*/  IMAD.MOV.U32 R65, RZ, RZ, R81 ;  /* 0x000000ffff417224 */ /* 0x000fc600078e0051 */
[----:B-1----:R-:W3:Y:S04]  /*19c50*/  LDL.LU.64 R84, [R1+0x10a8] ;  /* 0x0010a80001547983 */ /* 0x002ee80000300a00 */
[----:B------:R-:W3:Y:S04]  /*19c60*/  LDL.LU.64 R82, [R1+0x10a0] ;  /* 0x0010a00001527983 */ /* 0x000ee80000300a00 */
[----:B------:R-:W3:Y:S01]  /*19c70*/  LDL.LU.64 R80, [R1+0x1098] ;  /* 0x0010980001507983 */ /* 0x000ee20000300a00 */
[C---:B----4-:R-:W-:Y:S08]  /*19c80*/  HMMA.1688.F32.TF32 R76, R236.reuse, R32, R76 ;  /* 0x00000020ec4c723c */ /* 0x050ff0000008104c */
[C---:B--2---:R-:W-:Y:S08]  /*19c90*/  HMMA.1688.F32.TF32 R72, R236.reuse, R28, R72 ;  /* 0x0000001cec48723c */ /* 0x044ff00000081048 */
[----:B------:R-:W-:Y:S08]  /*19ca0*/  HMMA.1688.F32.TF32 R68, R236, R24, R68 ;  /* 0x00000018ec44723c */ /* 0x000ff00000081044 */
[----:B------:R-:W-:-:S02]  /*19cb0*/  IMAD.MOV.U32 R56, RZ, RZ, R78 ;  /* 0x000000ffff387224 */ /* 0x000fc400078e004e */
[----:B------:R-:W-:Y:S02]  /*19cc0*/  IMAD.MOV.U32 R53, RZ, RZ, R79 ;  /* 0x000000ffff357224 */ /* 0x000fe400078e004f */
[----:B------:R-:W-:Y:S01]  /*19cd0*/  IMAD.MOV.U32 R60, RZ, RZ, R76 ;  /* 0x000000ffff3c7224 */ /* 0x000fe200078e004c */
[----:B------:R-:W2:Y:S01]  /*19ce0*/  LDL.LU.64 R78, [R1+0x1090] ;  /* 0x00109000014e7983 */ /* 0x000ea20000300a00 */
[----:B------:R-:W-:-:S03]  /*19cf0*/  IMAD.MOV.U32 R57, RZ, RZ, R77 ;  /* 0x000000ffff397224 */ /* 0x000fc600078e004d */
[----:B------:R-:W2:Y:S01]  /*19d00*/  LDL.LU.64 R76, [R1+0x1088] ;  /* 0x00108800014c7983 */ /* 0x000ea20000300a00 */
[----:B------:R-:W-:Y:S02]  /*19d10*/  IMAD.MOV.U32 R4, RZ, RZ, R74 ;  /* 0x000000ffff047224 */ /* 0x000fe400078e004a */
[----:B------:R-:W-:Y:S02]  /*19d20*/  IMAD.MOV.U32 R5, RZ, RZ, R75 ;  /* 0x000000ffff057224 */ /* 0x000fe400078e004b */
[----:B------:R-:W-:Y:S01]  /*19d30*/  IMAD.MOV.U32 R52, RZ, RZ, R72 ;  /* 0x000000ffff347224 */ /* 0x000fe200078e0048 */
[----:B------:R-:W4:Y:S01]  /*19d40*/  LDL.LU.64 R74, [R1+0x1080] ;  /* 0x00108000014a7983 */ /* 0x000f220000300a00 */
[----:B------:R-:W-:Y:S02]  /*19d50*/  IMAD.MOV.U32 R49, RZ, RZ, R73 ;  /* 0x000000ffff317224 */ /* 0x000fe400078e0049 */
[----:B------:R-:W-:Y:S01]  /*19d60*/  IMAD.MOV.U32 R44, RZ, RZ, R70 ;  /* 0x000000ffff2c7224 */ /* 0x000fe200078e0046 */
[----:B------:R-:W4:Y:S01]  /*19d70*/  LDL.LU.64 R72, [R1+0x1078] ;  /* 0x0010780001487983 */ /* 0x000f220000300a00 */
[----:B------:R-:W-:-:S02]  /*19d80*/  IMAD.MOV.U32 R41, RZ, RZ, R71 ;  /* 0x000000ffff297224 */ /* 0x000fc400078e0047 */
[----:B------:R-:W-:Y:S01]  /*19d90*/  IMAD.MOV.U32 R48, RZ, RZ, R68 ;  /* 0x000000ffff307224 */ /* 0x000fe200078e0044 */
[----:B------:R-:W4:Y:S01]  /*19da0*/  LDL.LU.64 R70, [R1+0x1070] ;  /* 0x0010700001467983 */ /* 0x000f220000300a00 */
[----:B------:R-:W-:-:S03]  /*19db0*/  IMAD.MOV.U32 R45, RZ, RZ, R69 ;  /* 0x000000ffff2d7224 */ /* 0x000fc600078e0045 */
[----:B------:R-:W4:Y:S01]  /*19dc0*/  LDL.LU.64 R68, [R1+0x1068] ;  /* 0x0010680001447983 */ /* 0x000f220000300a00 */
[C---:B---3--:R-:W-:Y:S08]  /*19dd0*/  HMMA.1688.F32.TF32 R128, R236.reuse, R20, R128 ;  /* 0x00000014ec80723c */ /* 0x048ff00000081080 */
[----:B------:R-:W-:Y:S11]  /*19de0*/  HMMA.1688.F32.TF32 R244, R236, R16, R244 ;  /* 0x00000010ecf4723c */ /* 0x000ff600000810f4 */
[----:B------:R-:W-:Y:S05]  /*19df0*/  @!UPT UIADD3 URZ, URZ, URZ, URZ ;  /* 0x0000003f3f3ff290 */ /* 0x000fea000fffe03f */
[----:B------:R-:W-:Y:S02]  /*19e00*/  IMAD.MOV.U32 R36, RZ, RZ, R130 ;  /* 0x000000ffff247224 */ /* 0x000fe400078e0082 */
[----:B------:R-:W-:Y:S02]  /*19e10*/  IMAD.MOV.U32 R9, RZ, RZ, R131 ;  /* 0x000000ffff097224 */ /* 0x000fe400078e0083 */
[----:B------:R-:W-:Y:S01]  /*19e20*/  IMAD.MOV.U32 R40, RZ, RZ, R128 ;  /* 0x000000ffff287224 */ /* 0x000fe200078e0080 */
[----:B------:R-:W3:Y:S01]  /*19e30*/  LDL.LU.64 R130, [R1+0x1060] ;  /* 0x0010600001827983 */ /* 0x000ee20000300a00 */
[----:B------:R-:W-:-:S03]  /*19e40*/  IMAD.MOV.U32 R37, RZ, RZ, R129 ;  /* 0x000000ffff257224 */ /* 0x000fc600078e0081 */
[----:B------:R-:W3:Y:S01]  /*19e50*/  LDL.LU.64 R128, [R1+0x1058] ;  /* 0x0010580001807983 */ /* 0x000ee20000300a00 */
[----:B------:R-:W-:Y:S02]  /*19e60*/  IMAD.MOV.U32 R29, RZ, RZ, R246 ;  /* 0x000000ffff1d7224 */ /* 0x000fe400078e00f6 */
[----:B------:R-:W-:Y:S02]  /*19e70*/  IMAD.MOV.U32 R28, RZ, RZ, R247 ;  /* 0x000000ffff1c7224 */ /* 0x000fe400078e00f7 */
[----:B------:R-:W-:Y:S01]  /*19e80*/  IMAD.MOV.U32 R33, RZ, RZ, R244 ;  /* 0x000000ffff217224 */ /* 0x000fe200078e00f4 */
[----:B------:R-:W3:Y:S01]  /*19e90*/  LDL.LU.64 R246, [R1+0x1050] ;  /* 0x0010500001f67983 */ /* 0x000ee20000300a00 */
[----:B------:R-:W-:-:S03]  /*19ea0*/  IMAD.MOV.U32 R32, RZ, RZ, R245 ;  /* 0x000000ffff207224 */ /* 0x000fc600078e00f5 */
[----:B------:R-:W3:Y:S01]  /*19eb0*/  LDL.LU.64 R244, [R1+0x1048] ;  /* 0x0010480001f47983 */ /* 0x000ee20000300a00 */
[C---:B------:R-:W-:Y:S02]  /*19ec0*/  LOP3.LUT R20, R2.reuse, 0x60, RZ, 0x3c, !PT ;  /* 0x0000006002147812 */ /* 0x040fe400078e3cff */
[----:B------:R-:W-:Y:S01]  /*19ed0*/  LOP3.LUT R17, R2, 0x40, RZ, 0x3c, !PT ;  /* 0x0000004002117812 */ /* 0x000fe200078e3cff */
[----:B--2---:R-:W-:Y:S08]  /*19ee0*/  HMMA.1688.F32.TF32 R76, R240, R6, R76 ;  /* 0x00000006f04c723c */ /* 0x004ff0000008104c */
[----:B---3--:R-:W-:Y:S08]  /*19ef0*/  HMMA.1688.F32.TF32 R236, R236, R12, R244 ;  /* 0x0000000cecec723c */ /* 0x008ff000000810f4 */
[C---:B------:R-:W-:Y:S08]  /*19f00*/  HMMA.1688.F32.TF32 R244, R240.reuse, R66, R128 ;  /* 0x00000042f0f4723c */ /* 0x040ff00000081080 */
        /* <DEDUP_REMOVED lines=12> */
[----:B------:R-:W-:Y:S04]  /*19fd0*/  STL.64 [R1+0x270], R72 ;  /* 0x0002704801007387 */ /* 0x000fe80000100a00 */
[----:B------:R1:W-:Y:S01]  /*19fe0*/  STL.64 [R1+0x278], R74 ;  /* 0x0002784a01007387 */ /* 0x0003e20000100a00 */
[C---:B--2---:R-:W-:Y:S08]  /*19ff0*/  HMMA.1688.F32.TF32 R76, R240.reuse, R50, R88 ;  /* 0x00000032f04c723c */ /* 0x044ff00000081058 */
[C---:B-1----:R-:W-:Y:S07]  /*1a000*/  HMMA.1688.F32.TF32 R72, R240.reuse, R46, R92 ;  /* 0x0000002ef048723c */ /* 0x042fee000008105c */
        /* <DEDUP_REMOVED lines=17> */
[----:B-1----:R-:W-:Y:S01]  /*1a120*/  HMMA.1688.F32.TF32 R72, R240, R22, R116 ;  /* 0x00000016f048723c */ /* 0x002fe20000081074 */
[----:B------:R-:W-:-:S02]  /*1a130*/  IMAD.MOV.U32 R25, RZ, RZ, R236 ;  /* 0x000000ffff197224 */ /* 0x000fc400078e00ec */
[----:B------:R-:W-:Y:S01]  /*1a140*/  IMAD.MOV.U32 R24, RZ, RZ, R237 ;  /* 0x000000ffff187224 */ /* 0x000fe200078e00ed */
[----:B------:R-:W-:Y:S01]  /*1a150*/  LDS R236, [R17+0x13000] ;  /* 0x0130000011ec7984 */ /* 0x000fe20000000800 */
[----:B------:R-:W-:Y:S02]  /*1a160*/  IMAD.MOV.U32 R21, RZ, RZ, R238 ;  /* 0x000000ffff157224 */ /* 0x000fe400078e00ee */
[----:B------:R-:W-:Y:S01]  /*1a170*/  IMAD.MOV.U32 R8, RZ, RZ, R239 ;  /* 0x000000ffff087224 */ /* 0x000fe200078e00ef */
[----:B------:R-:W-:Y:S04]  /*1a180*/  LDS R238, [R17+0x13800] ;  /* 0x0138000011ee7984 */ /* 0x000fe80000000800 */
[----:B------:R-:W-:Y:S04]  /*1a190*/  LDS R237, [R20+0x13000] ;  /* 0x0130000014ed7984 */ /* 0x000fe80000000800 */
[----:B------:R-:W1:Y:S04]  /*1a1a0*/  LDS R239, [R20+0x13800] ;  /* 0x0138000014ef7984 */ /* 0x000e680000000800 */
[----:B------:R-:W-:Y:S04]  /*1a1b0*/  STL.64 [R1+0x200], R68 ;  /* 0x0002004401007387 */ /* 0x000fe80000100a00 */
[----:B------:R2:W-:Y:S04]  /*1a1c0*/  STL.64 [R1+0x208], R70 ;  /* 0x0002084601007387 */ /* 0x0005e80000100a00 */
[----:B------:R-:W-:Y:S04]  /*1a1d0*/  STL.64 [R1+0x1f0], R76 ;  /* 0x0001f04c01007387 */ /* 0x000fe80000100a00 */
[----:B------:R-:W-:Y:S01]  /*1a1e0*/  STL.64 [R1+0x1f8], R78 ;  /* 0x0001f84e01007387 */ /* 0x000fe20000100a00 */
[C---:B--2---:R-:W-:Y:S03]  /*1a1f0*/  HMMA.1688.F32.TF32 R68, R240.reuse, R18, R120 ;  /* 0x00000012f044723c */ /* 0x044fe60000081078 */
[----:B------:R-:W-:Y:S04]  /*1a200*/  STL.64 [R1+0x1e0], R72 ;  /* 0x0001e04801007387 */ /* 0x000fe80000100a00 */
[----:B------:R2:W-:Y:S02]  /*1a210*/  STL.64 [R1+0x1e8], R74 ;  /* 0x0001e84a01007387 */ /* 0x0005e40000100a00 */
[----:B--2---:R-:W-:Y:S01]  /*1a220*/  HMMA.1688.F32.TF32 R72, R240, R14, R124 ;  /* 0x0000000ef048723c */ /* 0x004fe2000008107c */
[----:B------:R-:W-:Y:S01]  /*1a230*/  LOP3.LUT R16, R2, 0x20, RZ, 0x3c, !PT ;  /* 0x0000002002107812 */ /* 0x000fe200078e3cff */
[----:B------:R-:W-:Y:S01]  /*1a240*/  IMAD.MOV.U32 R84, RZ, RZ, R212 ;  /* 0x000000ffff547224 */ /* 0x000fe200078e00d4 */
[----:B------:R-:W-:Y:S11]  /*1a250*/  LDS R240, [R17+0x13180] ;  /* 0x0131800011f07984 */ /* 0x000ff60000000800 */
[----:B------:R-:W-:Y:S04]  /*1a260*/  STL.64 [R1+0x1d0], R68 ;  /* 0x0001d04401007387 */ /* 0x000fe80000100a00 */
[----:B------:R-:W-:Y:S01]  /*1a270*/  STL.64 [R1+0x1d8], R70 ;  /* 0x0001d84601007387 */ /* 0x000fe20000100a00 */
[C---:B-1----:R-:W-:Y:S03]  /*1a280*/  HMMA.1688.F32.TF32 R80, R236.reuse, R62, R132 ;  /* 0x0000003eec50723c */ /* 0x042fe60000081084 */
[----:B------:R-:W-:Y:S04]  /*1a290*/  LDS R68, [R2+0x13080] ;  /* 0x0130800002447984 */ /* 0x000fe80000000800 */
[----:B------:R-:W-:Y:S04]  /*1a2a0*/  LDS R70, [R2+0x13880] ;  /* 0x0138800002467984 */ /* 0x000fe80000000800 */
[----:B------:R-:W-:Y:S04]  /*1a2b0*/  STL.64 [R1+0x1c0], R72 ;  /* 0x0001c04801007387 */ /* 0x000fe80000100a00 */
[----:B------:R1:W-:Y:S01]  /*1a2c0*/  STL.64 [R1+0x1c8], R74 ;  /* 0x0001c84a01007387 */ /* 0x0003e20000100a00 */
[C---:B------:R-:W-:Y:S03]  /*1a2d0*/  HMMA.1688.F32.TF32 R76, R236.reuse, R10, R136 ;  /* 0x0000000aec4c723c */ /* 0x040fe60000081088 */
[----:B------:R-:W-:Y:S04]  /*1a2e0*/  LDS R69, [R16+0x13080] ;  /* 0x0130800010457984 */ /* 0x000fe80000000800 */
[----:B------:R-:W2:Y:S01]  /*1a2f0*/  LDS R71, [R16+0x13880] ;  /* 0x0138800010477984 */ /* 0x000ea20000000800 */
[----:B-1----:R-:W-:Y:S01]  /*1a300*/  HMMA.1688.F32.TF32 R72, R236, R66, R192 ;  /* 0x00000042ec48723c */ /* 0x002fe200000810c0 */
[----:B------:R-:W-:-:S02]  /*1a310*/  IMAD.MOV.U32 R85, RZ, RZ, R213 ;  /* 0x000000ffff557224 */ /* 0x000fc400078e00d5 */
[----:B------:R-:W-:Y:S01]  /*1a320*/  LDS R242, [R17+0x13980] ;  /* 0x0139800011f27984 */ /* 0x000fe20000000800 */
[----:B------:R-:W-:Y:S02]  /*1a330*/  IMAD.MOV.U32 R86, RZ, RZ, R214 ;  /* 0x000000ffff567224 */ /* 0x000fe400078e00d6 */
[----:B------:R-:W-:Y:S01]  /*1a340*/  IMAD.MOV.U32 R87, RZ, RZ, R208 ;  /* 0x000000ffff577224 */ /* 0x000fe200078e00d0 */
[----:B------:R-:W-:Y:S01]  /*1a350*/  LDS R241, [R20+0x13180] ;  /* 0x0131800014f17984 */ /* 0x000fe20000000800 */
[----:B------:R-:W-:Y:S02]  /*1a360*/  IMAD.MOV.U32 R128, RZ, RZ, R229 ;  /* 0x000000ffff807224 */ /* 0x000fe400078e00e5 */
[----:B------:R-:W-:Y:S01]  /*1a370*/  IMAD.MOV.U32 R129, RZ, RZ, R230 ;  /* 0x000000ffff817224 */ /* 0x000fe200078e00e6 */
[----:B------:R-:W-:Y:S11]  /*1a380*/  LDS R243, [R20+0x13980] ;  /* 0x0139800014f37984 */ /* 0x000ff60000000800 */
[----:B------:R-:W-:Y:S01]  /*1a390*/  @!UPT UIADD3 URZ, URZ, URZ, URZ ;  /* 0x0000003f3f3ff290 */ /* 0x000fe2000fffe03f */
[----:B------:R-:W-:Y:S04]  /*1a3a0*/  STL.64 [R1+0x1a0], R72 ;  /* 0x0001a04801007387 */ /* 0x000fe80000100a00 */
[----:B------:R1:W-:Y:S02]  /*1a3b0*/  STL.64 [R1+0x1a8], R74 ;  /* 0x0001a84a01007387 */ /* 0x0003e40000100a00 */
[C---:B-1----:R-:W-:Y:S02]  /*1a3c0*/  HMMA.1688.F32.TF32 R72, R236.reuse, R6, R140 ;  /* 0x00000006ec48723c */ /* 0x042fe4000008108c */
[----:B------:R-:W-:Y:S04]  /*1a3d0*/  STL.64 [R1+0x190], R80 ;  /* 0x0001905001007387 */ /* 0x000fe80000100a00 */
[----:B------:R1:W-:Y:S04]  /*1a3e0*/  STL.64 [R1+0x198], R82 ;  /* 0x0001985201007387 */ /* 0x0003e80000100a00 */
[----:B------:R-:W-:Y:S04]  /*1a3f0*/  STL.64 [R1+0x180], R76 ;  /* 0x0001804c01007387 */ /* 0x000fe80000100a00 */
[----:B------:R3:W-:Y:S01]  /*1a400*/  STL.64 [R1+0x188], R78 ;  /* 0x0001884e01007387 */ /* 0x0007e20000100a00 */
[----:B-1----:R-:W-:Y:S01]  /*1a410*/  HMMA.1688.F32.TF32 R80, R236, R58, R144 ;  /* 0x0000003aec50723c */ /* 0x002fe20000081090 */
[----:B------:R-:W-:-:S02]  /*1a420*/  IMAD.MOV.U32 R130, RZ, RZ, R231 ;  /* 0x000000ffff827224 */ /* 0x000fc400078e00e7 */
[----:B------:R-:W-:Y:S05]  /*1a430*/  LDS R140, [R17+0x13080] ;  /* 0x01308000118c7984 */ /* 0x000fea0000000800 */
[----:B------:R-:W-:Y:S01]  /*1a440*/  STL.64 [R1+0x170], R72 ;  /* 0x0001704801007387 */ /* 0x000fe20000100a00 */
[----:B---3--:R-:W-:Y:S03]  /*1a450*/  HMMA.1688.F32.TF32 R76, R236, R54, R148 ;  /* 0x00000036ec4c723c */ /* 0x008fe60000081094 */
[----:B------:R1:W-:Y:S01]  /*1a460*/  STL.64 [R1+0x178], R74 ;  /* 0x0001784a01007387 */ /* 0x0003e20000100a00 */
[----:B------:R-:W-:-:S03]  /*1a470*/  IMAD.MOV.U32 R131, RZ, RZ, R251 ;  /* 0x000000ffff837224 */ /* 0x000fc600078e00fb */
[----:B------:R-:W-:Y:S01]  /*1a480*/  LDS R142, [R17+0x13880] ;  /* 0x01388000118e7984 */ /* 0x000fe20000000800 */
[----:B--2---:R-:W-:Y:S03]  /*1a490*/  HMMA.1688.F32.TF32 R244, R68, R42, R224 ;  /* 0x0000002a44f4723c */ /* 0x004fe600000810e0 */
[----:B------:R-:W-:Y:S04]  /*1a4a0*/  LDS R141, [R20+0x13080] ;  /* 0x01308000148d7984 */ /* 0x000fe80000000800 */
[----:B------:R-:W2:Y:S01]  /*1a4b0*/  LDS R143, [R20+0x13880] ;  /* 0x01388000148f7984 */ /* 0x000ea20000000800 */
[C---:B-1----:R-:W-:Y:S03]  /*1a4c0*/  HMMA.1688.F32.TF32 R72, R236.reuse, R50, R152 ;  /* 0x00000032ec48723c */ /* 0x042fe60000081098 */
[----:B------:R-:W-:Y:S04]  /*1a4d0*/  STL.64 [R1+0x160], R80 ;  /* 0x0001605001007387 */ /* 0x000fe80000100a00 */
[----:B------:R1:W-:Y:S04]  /*1a4e0*/  STL.64 [R1+0x168], R82 ;  /* 0x0001685201007387 */ /* 0x0003e80000100a00 */
[----:B------:R-:W-:Y:S04]  /*1a4f0*/  STL.64 [R1+0x140], R76 ;  /* 0x0001404c01007387 */ /* 0x000fe80000100a00 */
[----:B------:R3:W-:Y:S01]  /*1a500*/  STL.64 [R1+0x148], R78 ;  /* 0x0001484e01007387 */ /* 0x0007e20000100a00 */
[C---:B-1----:R-:W-:Y:S07]  /*1a510*/  HMMA.1688.F32.TF32 R80, R236.reuse, R46, R156 ;  /* 0x0000002eec50723c */ /* 0x042fee000008109c */
[----:B------:R-:W-:Y:S01]  /*1a520*/  STL.64 [R1+0x130], R72 ;  /* 0x0001304801007387 */ /* 0x000fe20000100a00 */
[C---:B---3--:R-:W-:Y:S03]  /*1a530*/  HMMA.1688.F32.TF32 R76, R236.reuse, R42, R160 ;  /* 0x0000002aec4c723c */ /* 0x048fe600000810a0 */
[----:B------:R1:W-:Y:S05]  /*1a540*/  STL.64 [R1+0x138], R74 ;  /* 0x0001384a01007387 */ /* 0x0003ea0000100a00 */
[C---:B-1----:R-:W-:Y:S07]  /*1a550*/  HMMA.1688.F32.TF32 R72, R236.reuse, R38, R164 ;  /* 0x00000026ec48723c */ /* 0x042fee00000810a4 */
[----:B------:R-:W-:Y:S04]  /*1a560*/  STL.64 [R1+0x120], R80 ;  /* 0x0001205001007387 */ /* 0x000fe80000100a00 */
[----:B------:R1:W-:Y:S04]  /*1a570*/  STL.64 [R1+0x128], R82 ;  /* 0x0001285201007387 */ /* 0x0003e80000100a00 */
[----:B------:R-:W-:Y:S04]  /*1a580*/  STL.64 [R1+0x110], R76 ;  /* 0x0001104c01007387 */ /* 0x000fe80000100a00 */
[----:B------:R3:W-:Y:S01]  /*1a590*/  STL.64 [R1+0x118], R78 ;  /* 0x0001184e01007387 */ /* 0x0007e20000100a00 */
[C---:B-1----:R-:W-:Y:S03]  /*1a5a0*/  HMMA.1688.F32.TF32 R80, R236.reuse, R34, R168 ;  /* 0x00000022ec50723c */ /* 0x042fe600000810a8 */
[----:B------:R-:W-:Y:S05]  /*1a5b0*/  STL.64 [R1+0x100], R72 ;  /* 0x0001004801007387 */ /* 0x000fea0000100a00 */
[C---:B---3--:R-:W-:Y:S01]  /*1a5c0*/  HMMA.1688.F32.TF32 R76, R236.reuse, R30, R172 ;  /* 0x0000001eec4c723c */ /* 0x048fe200000810ac */
        /* <DEDUP_REMOVED lines=10> */
[----:B-1----:R-:W-:Y:S01]  /*1a670*/  HMMA.1688.F32.TF32 R72, R236, R14, R188 ;  /* 0x0000000eec48723c */ /* 0x002fe200000810bc */
[----:B------:R-:W-:Y:S06]  /*1a680*/  LDS R236, [R2+0x13180] ;  /* 0x0131800002ec7984 */ /* 0x000fec0000000800 */
[----:B------:R-:W-:Y:S04]  /*1a690*/  STL.64 [R1+0xc0], R80 ;  /* 0x0000c05001007387 */ /* 0x000fe80000100a00 */
[----:B------:R1:W-:Y:S04]  /*1a6a0*/  STL.64 [R1+0xc8], R82 ;  /* 0x0000c85201007387 */ /* 0x0003e80000100a00 */
[----:B------:R-:W-:Y:S04]  /*1a6b0*/  STL.64 [R1+0xb0], R76 ;  /* 0x0000b04c01007387 */ /* 0x000fe80000100a00 */
[----:B------:R3:W-:Y:S01]  /*1a6c0*/  STL.64 [R1+0xb8], R78 ;  /* 0x0000b84e01007387 */ /* 0x0007e20000100a00 */
[C---:B-1----:R-:W-:Y:S03]  /*1a6d0*/  HMMA.1688.F32.TF32 R80, R68.reuse, R66, R232 ;  /* 0x000000424450723c */ /* 0x042fe600000810e8 */
[----:B------:R-:W-:Y:S04]  /*1a6e0*/  LDS R232, [R17+0x13100] ;  /* 0x0131000011e87984 */ /* 0x000fe80000000800 */
[----:B------:R-:W-:Y:S01]  /*1a6f0*/  STL.64 [R1+0xa0], R72 ;  /* 0x0000a04801007387 */ /* 0x000fe20000100a00 */
[C---:B---3--:R-:W-:Y:S03]  /*1a700*/  HMMA.1688.F32.TF32 R76, R68.reuse, R62, R196 ;  /* 0x0000003e444c723c */ /* 0x048fe600000810c4 */
[----:B------:R1:W-:Y:S04]  /*1a710*/  STL.64 [R1+0xa8], R74 ;  /* 0x0000a84a01007387 */ /* 0x0003e80000100a00 */
[----:B------:R-:W-:Y:S04]  /*1a720*/  LDS R234, [R17+0x13900] ;  /* 0x0139000011ea7984 */ /* 0x000fe80000000800 */
[----:B------:R-:W-:Y:S01]  /*1a730*/  LDS R233, [R20+0x13100] ;  /* 0x0131000014e97984 */ /* 0x000fe20000000800 */
[----:B-1----:R-:W-:Y:S03]  /*1a740*/  HMMA.1688.F32.TF32 R72, R68, R10, R200 ;  /* 0x0000000a4448723c */ /* 0x002fe600000810c8 */
[----:B------:R-:W-:Y:S04]  /*1a750*/  LDS R235, [R20+0x13900] ;  /* 0x0139000014eb7984 */ /* 0x000fe80000000800 */
[----:B------:R1:W-:Y:S04]  /*1a760*/  STL.64 [R1+0x90], R80 ;  /* 0x0000905001007387 */ /* 0x0003e80000100a00 */
[----:B------:R3:W-:Y:S04]  /*1a770*/  STL.64 [R1+0x98], R82 ;  /* 0x0000985201007387 */ /* 0x0007e80000100a00 */
[----:B------:R4:W-:Y:S04]  /*1a780*/  STL.64 [R1+0x80], R76 ;  /* 0x0000804c01007387 */ /* 0x0009e80000100a00 */
[----:B------:R1:W-:Y:S04]  /*1a790*/  STL.64 [R1+0x88], R78 ;  /* 0x0000884e01007387 */ /* 0x0003e80000100a00 */
[----:B------:R-:W2:Y:S04]  /*1a7a0*/  LDL.LU R212, [R1+0x1044] ;  /* 0x0010440001d47983 */ /* 0x000ea80000300800 */
[----:B------:R1:W-:Y:S04]  /*1a7b0*/  STL.64 [R1+0x70], R72 ;  /* 0x0000704801007387 */ /* 0x0003e80000100a00 */
[----:B------:R1:W-:Y:S04]  /*1a7c0*/  STL.64 [R1+0x78], R74 ;  /* 0x0000784a01007387 */ /* 0x0003e80000100a00 */
[----:B------:R-:W2:Y:S04]  /*1a7d0*/  LDL.LU R213, [R1+0x1040] ;  /* 0x0010400001d57983 */ /* 0x000ea80000300800 */
[----:B------:R-:W2:Y:S04]  /*1a7e0*/  LDL.LU R214, [R1+0x103c] ;  /* 0x00103c0001d67983 */ /* 0x000ea80000300800 */
[----:B------:R-:W2:Y:S01]  /*1a7f0*/  LDL.LU R208, [R1+0x1038] ;  /* 0x0010380001d07983 */ /* 0x000ea20000300800 */
[----:B-1----:R-:W-:-:S03]  /*1a800*/  IMAD.MOV.U32 R80, RZ, RZ, R209 ;  /* 0x000000ffff507224 */ /* 0x002fc600078e00d1 */
[----:B------:R-:W2:Y:S01]  /*1a810*/  LDL.LU R88, [R1+0x20] ;  /* 0x0000200001587983 */ /* 0x000ea20000300800 */
[----:B------:R-:W-:-:S03]  /*1a820*/  IMAD.MOV.U32 R81, RZ, RZ, R210 ;  /* 0x000000ffff517224 */ /* 0x000fc600078e00d2 */
[----:B------:R-:W2:Y:S01]  /*1a830*/  LDL.LU R89, [R1+0x24] ;  /* 0x0000240001597983 */ /* 0x000ea20000300800 */
[----:B---3--:R-:W-:-:S03]  /*1a840*/  IMAD.MOV.U32 R82, RZ, RZ, R211 ;  /* 0x000000ffff527224 */ /* 0x008fc600078e00d3 */
[----:B------:R-:W3:Y:S01]  /*1a850*/  LDL.LU R90, [R1+0x28] ;  /* 0x00002800015a7983 */ /* 0x000ee20000300800 */
[----:B------:R-:W-:-:S03]  /*1a860*/  IMAD.MOV.U32 R83, RZ, RZ, R204 ;  /* 0x000000ffff537224 */ /* 0x000fc600078e00cc */
[----:B------:R-:W3:Y:S01]  /*1a870*/  LDL.LU R91, [R1+0x2c] ;  /* 0x00002c00015b7983 */ /* 0x000ee20000300800 */
[----:B----4-:R-:W-:-:S03]  /*1a880*/  IMAD.MOV.U32 R76, RZ, RZ, R205 ;  /* 0x000000ffff4c7224 */ /* 0x010fc600078e00cd */
[----:B------:R-:W2:Y:S01]  /*1a890*/  LDL.LU R209, [R1+0x1034] ;  /* 0x0010340001d17983 */ /* 0x000ea20000300800 */
[----:B------:R-:W-:-:S03]  /*1a8a0*/  IMAD.MOV.U32 R77, RZ, RZ, R206 ;  /* 0x000000ffff4d7224 */ /* 0x000fc600078e00ce */
[----:B------:R-:W2:Y:S01]  /*1a8b0*/  LDL.LU R210, [R1+0x1030] ;  /* 0x0010300001d27983 */ /* 0x000ea20000300800 */
[----:B------:R-:W-:-:S03]  /*1a8c0*/  IMAD.MOV.U32 R78, RZ, RZ, R207 ;  /* 0x000000ffff4e7224 */ /* 0x000fc600078e00cf */
[----:B------:R-:W2:Y:S04]  /*1a8d0*/  LDL.LU R211, [R1+0x102c] ;  /* 0x00102c0001d37983 */ /* 0x000ea80000300800 */
[----:B------:R-:W4:Y:S04]  /*1a8e0*/  LDL.LU R204, [R1+0x1028] ;  /* 0x0010280001cc7983 */ /* 0x000f280000300800 */
[----:B------:R-:W4:Y:S04]  /*1a8f0*/  LDL.LU R205, [R1+0x1024] ;  /* 0x0010240001cd7983 */ /* 0x000f280000300800 */
[----:B------:R-:W4:Y:S04]  /*1a900*/  LDL.LU R206, [R1+0x1020] ;  /* 0x0010200001ce7983 */ /* 0x000f280000300800 */
[----:B------:R-:W4:Y:S01]  /*1a910*/  LDL.LU R207, [R1+0x101c] ;  /* 0x00101c0001cf7983 */ /* 0x000f220000300800 */
[----:B------:R-:W-:-:S03]  /*1a920*/  IMAD.MOV.U32 R79, RZ, RZ, R215 ;  /* 0x000000ffff4f7224 */ /* 0x000fc600078e00d7 */
[----:B------:R-:W3:Y:S01]  /*1a930*/  LDL.LU R215, [R1+0x1018] ;  /* 0x0010180001d77983 */ /* 0x000ee20000300800 */
[----:B------:R-:W-:Y:S02]  /*1a940*/  IMAD.MOV.U32 R72, RZ, RZ, R216 ;  /* 0x000000ffff487224 */ /* 0x000fe400078e00d8 */
[----:B------:R-:W-:Y:S01]  /*1a950*/  IMAD.MOV.U32 R73, RZ, RZ, R217 ;  /* 0x000000ffff497224 */ /* 0x000fe200078e00d9 */
[----:B------:R-:W3:Y:S01]  /*1a960*/  LDL.LU R216, [R1+0x1014] ;  /* 0x0010140001d87983 */ /* 0x000ee20000300800 */
[----:B------:R-:W-:Y:S02]  /*1a970*/  IMAD.MOV.U32 R74, RZ, RZ, R218 ;  /* 0x000000ffff4a7224 */ /* 0x000fe400078e00da */
[----:B------:R-:W-:Y:S01]  /*1a980*/  IMAD.MOV.U32 R75, RZ, RZ, R219 ;  /* 0x000000ffff4b7224 */ /* 0x000fe200078e00db */
[----:B------:R-:W3:Y:S04]  /*1a990*/  LDL.LU R217, [R1+0x1010] ;  /* 0x0010100001d97983 */ /* 0x000ee80000300800 */
[----:B------:R-:W3:Y:S04]  /*1a9a0*/  LDL.LU R218, [R1+0x100c] ;  /* 0x00100c0001da7983 */ /* 0x000ee80000300800 */
[----:B------:R-:W3:Y:S04]  /*1a9b0*/  LDL.LU R219, [R1+0x1008] ;  /* 0x0010080001db7983 */ /* 0x000ee80000300800 */
[----:B------:R-:W-:Y:S04]  /*1a9c0*/  LDS R238, [R2+0x13980] ;  /* 0x0139800002ee7984 */ /* 0x000fe80000000800 */
[----:B------:R-:W-:Y:S04]  /*1a9d0*/  LDS R237, [R16+0x13180] ;  /* 0x0131800010ed7984 */ /* 0x000fe80000000800 */
[----:B------:R-:W-:Y:S01]  /*1a9e0*/  LDS R239, [R16+0x13980] ;  /* 0x0139800010ef7984 */ /* 0x000fe20000000800 */
[C---:B--2---:R-:W-:Y:S08]  /*1a9f0*/  HMMA.1688.F32.TF32 R96, R68.reuse, R58, R208 ;  /* 0x0000003a4460723c */ /* 0x044ff000000810d0 */
[C---:B----4-:R-:W-:Y:S08]  /*1aa00*/  HMMA.1688.F32.TF32 R100, R68.reuse, R6, R204 ;  /* 0x000000064464723c */ /* 0x050ff000000810cc */
[C---:B---3--:R-:W-:Y:S11]  /*1aa10*/  HMMA.1688.F32.TF32 R92, R68.reuse, R54, R212 ;  /* 0x00000036445c723c */ /* 0x048ff600000810d4 */
[----:B------:R-:W-:Y:S04]  /*1aa20*/  @!UPT UIADD3 URZ, URZ, URZ, URZ ;  /* 0x0000003f3f3ff290 */ /* 0x000fe8000fffe03f */
[----:B------:R-:W-:Y:S04]  /*1aa30*/  STL.64 [R1+0x60], R100 ;  /* 0x0000606401007387 */ /* 0x000fe80000100a00 */
[----:B------:R-:W-:Y:S04]  /*1aa40*/  STL.64 [R1+0x68], R102 ;  /* 0x0000686601007387 */ /* 0x000fe80000100a00 */
[----:B------:R-:W-:Y:S04]  /*1aa50*/  STL.64 [R1+0x50], R96 ;  /* 0x0000506001007387 */ /* 0x000fe80000100a00 */
[----:B------:R1:W-:Y:S04]  /*1aa60*/  STL.64 [R1+0x58], R98 ;  /* 0x0000586201007387 */ /* 0x0003e80000100a00 */
[----:B------:R-:W2:Y:S04]  /*1aa70*/  LDL.LU R229, [R1+0x1004] ;  /* 0x0010040001e57983 */ /* 0x000ea80000300800 */
[----:B------:R-:W-:Y:S04]  /*1aa80*/  STL.64 [R1+0x40], R92 ;  /* 0x0000405c01007387 */ /* 0x000fe80000100a00 */
[----:B------:R3:W-:Y:S04]  /*1aa90*/  STL.64 [R1+0x48], R94 ;  /* 0x0000485e01007387 */ /* 0x0007e80000100a00 */
[----:B------:R-:W2:Y:S04]  /*1aaa0*/  LDL.LU R230, [R1+0x1000] ;  /* 0x0010000001e67983 */ /* 0x000ea80000300800 */
[----:B------:R-:W2:Y:S04]  /*1aab0*/  LDL.LU R231, [R1+0xffc] ;  /* 0x000ffc0001e77983 */ /* 0x000ea80000300800 */
[----:B------:R-:W4:Y:S01]  /*1aac0*/  LDL.LU R251, [R1+0xff8] ;  /* 0x000ff80001fb7983 */ /* 0x000f220000300800 */
[C---:B-1----:R-:W-:Y:S08]  /*1aad0*/  HMMA.1688.F32.TF32 R96, R68.reuse, R50, R216 ;  /* 0x000000324460723c */ /* 0x042ff000000810d8 */
[C---:B---3--:R-:W-:Y:S08]  /*1aae0*/  HMMA.1688.F32.TF32 R92, R68.reuse, R46, R220 ;  /* 0x0000002e445c723c */ /* 0x048ff000000810dc */
[C---:B------:R-:W-:Y:S08]  /*1aaf0*/  HMMA.1688.F32.TF32 R220, R68.reuse, R30, R88 ;  /* 0x0000001e44dc723c */ /* 0x040ff00000081058 */
[C---:B------:R-:W-:Y:S08]  /*1ab00*/  HMMA.1688.F32.TF32 R216, R68.reuse, R26, R84 ;  /* 0x0000001a44d8723c */ /* 0x040ff00000081054 */
[C---:B------:R-:W-:Y:S01]  /*1ab10*/  HMMA.1688.F32.TF32 R212, R68.reuse, R22, R80 ;  /* 0x0000001644d4723c */ /* 0x040fe20000081050 */
[----:B------:R-:W-:Y:S07]  /*1ab20*/  STL.64 [R1+0x10], R96 ;  /* 0x0000106001007387 */ /* 0x000fee0000100a00 */
[C---:B------:R-:W-:Y:S01]  /*1ab30*/  HMMA.1688.F32.TF32 R208, R68.reuse, R18, R76 ;  /* 0x0000001244d0723c */ /* 0x040fe2000008104c */
[----:B------:R-:W-:Y:S07]  /*1ab40*/  STL.64 [R1+0x18], R98 ;  /* 0x0000186201007387 */ /* 0x000fee0000100a00 */
[----:B------:R-:W-:Y:S01]  /*1ab50*/  HMMA.1688.F32.TF32 R204, R68, R14, R72 ;  /* 0x0000000e44cc723c */ /* 0x000fe20000081048 */
[----:B------:R-:W-:Y:S04]  /*1ab60*/  STL.64 [R1+0xcf0], R244 ;  /* 0x000cf0f401007387 */ /* 0x000fe80000100a00 */
[----:B------:R1:W-:Y:S04]  /*1ab70*/  STL.64 [R1], R92 ;  /* 0x0000005c01007387 */ /* 0x0003e80000100a00 */
[----:B------:R3:W-:Y:S04]  /*1ab80*/  STL.64 [R1+0x8], R94 ;  /* 0x0000085e01007387 */ /* 0x0007e80000100a00 */
[----:B------:R-:W-:Y:S01]  /*1ab90*/  STL.64 [R1+0xce8], R246 ;  /* 0x000ce8f601007387 */ /* 0x000fe20000100a00 */
[----:B------:R-:W-:Y:S03]  /*1aba0*/  HMMA.1688.F32.TF32 R200, R140, R66, R128 ;  /* 0x000000428cc8723c */ /* 0x000fe60000081080 */
[----:B------:R-:W-:Y:S04]  /*1abb0*/  LDS R76, [R2+0x13100] ;  /* 0x01310000024c7984 */ /* 0x000fe80000000800 */
[----:B------:R-:W-:Y:S04]  /*1abc0*/  LDS R78, [R2+0x13900] ;  /* 0x01390000024e7984 */ /* 0x000fe80000000800 */
[----:B------:R-:W-:Y:S04]  /*1abd0*/  LDS R77, [R16+0x13100] ;  /* 0x01310000104d7984 */ /* 0x000fe80000000800 */
[----:B------:R-:W1:Y:S04]  /*1abe0*/  LDS R79, [R16+0x13900] ;  /* 0x01390000104f7984 */ /* 0x000e680000000800 */
[----:B------:R-:W-:Y:S01]  /*1abf0*/  BAR.SYNC.DEFER_BLOCKING 0x0 ;  /* 0x0000000000007b1d */ /* 0x000fe20000010000 */
[C---:B--2---:R-:W-:Y:S08]  /*1ac00*/  HMMA.1688.F32.TF32 R228, R68.reuse, R38, R228 ;  /* 0x0000002644e4723c */ /* 0x044ff000000810e4 */
[-C--:B----4-:R-:W-:Y:S11]  /*1ac10*/  HMMA.1688.F32.TF32 R224, R68, R34.reuse, R248 ;  /* 0x0000002244e0723c */ /* 0x090ff600000810f8 */
[----:B------:R-:W-:Y:S04]  /*1ac20*/  @!UPT UIADD3 URZ, URZ, URZ, URZ ;  /* 0x0000003f3f3ff290 */ /* 0x000fe8000fffe03f */
[----:B------:R2:W-:Y:S04]  /*1ac30*/  STL.64 [R1+0xd00], R228 ;  /* 0x000d00e401007387 */ /* 0x0005e80000100a00 */
[----:B------:R4:W-:Y:S04]  /*1ac40*/  STL.64 [R1+0xcf8], R230 ;  /* 0x000cf8e601007387 */ /* 0x0009e80000100a00 */
[----:B------:R-:W-:Y:S04]  /*1ac50*/  STL.64 [R1+0xd10], R224 ;  /* 0x000d10e001007387 */ /* 0x000fe80000100a00 */
[----:B------:R-:W-:Y:S04]  /*1ac60*/  STL.64 [R1+0xd08], R226 ;  /* 0x000d08e201007387 */ /* 0x000fe80000100a00 */
[----:B------:R1:W-:Y:S04]  /*1ac70*/  STL.64 [R1+0xd20], R220 ;  /* 0x000d20dc01007387 */ /* 0x0003e80000100a00 */
[----:B------:R1:W-:Y:S04]  /*1ac80*/  STL.64 [R1+0xd18], R222 ;  /* 0x000d18de01007387 */ /* 0x0003e80000100a00 */
[----:B------:R1:W-:Y:S04]  /*1ac90*/  STL.64 [R1+0xd30], R216 ;  /* 0x000d30d801007387 */ /* 0x0003e80000100a00 */
[----:B------:R1:W-:Y:S04]  /*1aca0*/  STL.64 [R1+0xd28], R218 ;  /* 0x000d28da01007387 */ /* 0x0003e80000100a00 */
[----:B------:R1:W-:Y:S04]  /*1acb0*/  STL.64 [R1+0xd40], R212 ;  /* 0x000d40d401007387 */ /* 0x0003e80000100a00 */
[----:B------:R1:W-:Y:S04]  /*1acc0*/  STL.64 [R1+0xd38], R214 ;  /* 0x000d38d601007387 */ /* 0x0003e80000100a00 */
[----:B------:R-:W-:Y:S04]  /*1acd0*/  STL.64 [R1+0xd50], R208 ;  /* 0x000d50d001007387 */ /* 0x000fe80000100a00 */
[----:B------:R-:W-:Y:S04]  /*1ace0*/  STL.64 [R1+0xd48], R210 ;  /* 0x000d48d201007387 */ /* 0x000fe80000100a00 */
[----:B------:R1:W-:Y:S04]  /*1acf0*/  STL.64 [R1+0xd60], R204 ;  /* 0x000d60cc01007387 */ /* 0x0003e80000100a00 */
[----:B------:R1:W-:Y:S04]  /*1ad00*/  STL.64 [R1+0xd58], R206 ;  /* 0x000d58ce01007387 */ /* 0x0003e80000100a00 */
[----:B------:R-:W2:Y:S04]  /*1ad10*/  LDL.LU R72, [R1+0x640] ;  /* 0x0006400001487983 */ /* 0x000ea80000300800 */
[----:B------:R-:W2:Y:S04]  /*1ad20*/  LDL.LU R73, [R1+0x644] ;  /* 0x0006440001497983 */ /* 0x000ea80000300800 */
[----:B------:R-:W2:Y:S04]  /*1ad30*/  LDL.LU R74, [R1+0x648] ;  /* 0x00064800014a7983 */ /* 0x000ea80000300800 */
[----:B------:R-:W2:Y:S04]  /*1ad40*/  LDL.LU R75, [R1+0x64c] ;  /* 0x00064c00014b7983 */ /* 0x000ea80000300800 */
[----:B-1----:R-:W4:Y:S04]  /*1ad50*/  LDL.LU R92, [R1+0x680] ;  /* 0x00068000015c7983 */ /* 0x002f280000300800 */
[----:B------:R-:W4:Y:S04]  /*1ad60*/  LDL.LU R93, [R1+0x684] ;  /* 0x00068400015d7983 */ /* 0x000f280000300800 */
[----:B---3--:R-:W4:Y:S04]  /*1ad70*/  LDL.LU R94, [R1+0x688] ;  /* 0x00068800015e7983 */ /* 0x008f280000300800 */
        /* <DEDUP_REMOVED lines=37> */
[----:B------:R1:W-:Y:S04]  /*1afd0*/  STL.64 [R1+0xd70], R200 ;  /* 0x000d70c801007387 */ /* 0x0003e80000100a00 */
[----:B------:R1:W-:Y:S01]  /*1afe0*/  STL.64 [R1+0xd68], R202 ;  /* 0x000d68ca01007387 */ /* 0x0003e20000100a00 */
[C---:B--2---:R-:W-:Y:S08]  /*1aff0*/  HMMA.1688.F32.TF32 R160, R140.reuse, R34, R72 ;  /* 0x000000228ca0723c */ /* 0x044ff00000081048 */
[C---:B----4-:R-:W-:Y:S08]  /*1b000*/  HMMA.1688.F32.TF32 R176, R140.reuse, R50, R92 ;  /* 0x000000328cb0723c */ /* 0x050ff0000008105c */
[C---:B---3--:R-:W-:Y:S08]  /*1b010*/  HMMA.1688.F32.TF32 R192, R140.reuse, R10, R108 ;  /* 0x0000000a8cc0723c */ /* 0x048ff0000008106c */
[C---:B------:R-:W-:Y:S08]  /*1b020*/  HMMA.1688.F32.TF32 R196, R140.reuse, R62, R112 ;  /* 0x0000003e8cc4723c */ /* 0x040ff00000081070 */
[C---:B------:R-:W-:Y:S08]  /*1b030*/  HMMA.1688.F32.TF32 R188, R140.reuse, R6, R104 ;  /* 0x000000068cbc723c */ /* 0x040ff00000081068 */
[C---:B------:R-:W-:Y:S07]  /*1b040*/  HMMA.1688.F32.TF32 R184, R140.reuse, R58, R100 ;  /* 0x0000003a8cb8723c */ /* 0x040fee0000081064 */
[----:B------:R2:W-:Y:S01]  /*1b050*/  STL.64 [R1+0xd80], R196 ;  /* 0x000d80c401007387 */ /* 0x0005e20000100a00 */
[C---:B------:R-:W-:Y:S03]  /*1b060*/  HMMA.1688.F32.TF32 R180, R140.reuse, R54, R96 ;  /* 0x000000368cb4723c */ /* 0x040fe60000081060 */
[----:B------:R3:W-:Y:S05]  /*1b070*/  STL.64 [R1+0xd78], R198 ;  /* 0x000d78c601007387 */ /* 0x0007ea0000100a00 */
[C---:B------:R-:W-:Y:S01]  /*1b080*/  HMMA.1688.F32.TF32 R172, R140.reuse, R46, R88 ;  /* 0x0000002e8cac723c */ /* 0x040fe20000081058 */
[----:B------:R-:W-:Y:S07]  /*1b090*/  STL.64 [R1+0xd90], R192 ;  /* 0x000d90c001007387 */ /* 0x000fee0000100a00 */
[C---:B------:R-:W-:Y:S01]  /*1b0a0*/  HMMA.1688.F32.TF32 R168, R140.reuse, R42, R84 ;  /* 0x0000002a8ca8723c */ /* 0x040fe20000081054 */
[----:B------:R-:W-:Y:S04]  /*1b0b0*/  STL.64 [R1+0xd88], R194 ;  /* 0x000d88c201007387 */ /* 0x000fe80000100a00 */
[----:B------:R4:W-:Y:S03]  /*1b0c0*/  STL.64 [R1+0xda0], R188 ;  /* 0x000da0bc01007387 */ /* 0x0009e60000100a00 */
[C---:B------:R-:W-:Y:S01]  /*1b0d0*/  HMMA.1688.F32.TF32 R164, R140.reuse, R38, R80 ;  /* 0x000000268ca4723c */ /* 0x040fe20000081050 */
[----:B------:R1:W-:Y:S04]  /*1b0e0*/  STL.64 [R1+0xd98], R190 ;  /* 0x000d98be01007387 */ /* 0x0003e80000100a00 */
[----:B------:R1:W-:Y:S04]  /*1b0f0*/  STL.64 [R1+0xdb0], R184 ;  /* 0x000db0b801007387 */ /* 0x0003e80000100a00 */
[----:B------:R1:W-:Y:S04]  /*1b100*/  STL.64 [R1+0xda8], R186 ;  /* 0x000da8ba01007387 */ /* 0x0003e80000100a00 */
[----:B------:R1:W-:Y:S04]  /*1b110*/  STL.64 [R1+0xdc0], R180 ;  /* 0x000dc0b401007387 */ /* 0x0003e80000100a00 */
[----:B------:R1:W-:Y:S04]  /*1b120*/  STL.64 [R1+0xdb8], R182 ;  /* 0x000db8b601007387 */ /* 0x0003e80000100a00 */
        /* <DEDUP_REMOVED lines=30> */
[C---:B------:R-:W-:Y:S03]  /*1b310*/  HMMA.1688.F32.TF32 R156, R140.reuse, R30, R128 ;  /* 0x0000001e8c9c723c */ /* 0x040fe60000081080 */
        /* <DEDUP_REMOVED lines=21> */
[----:B------:R-:W-:Y:S07]  /*1b470*/  HMMA.1688.F32.TF32 R140, R140, R14, R92 ;  /* 0x0000000e8c8c723c */ /* 0x000fee000008105c */
[----:B------:R-:W-:Y:S01]  /*1b480*/  STL.64 [R1+0xe30], R152 ;  /* 0x000e309801007387 */ /* 0x000fe20000100a00 */
[C---:B------:R-:W-:Y:S08]  /*1b490*/  HMMA.1688.F32.TF32 R132, R76.reuse, R62, R84 ;  /* 0x0000003e4c84723c */ /* 0x040ff00000081054 */
[C---:B------:R-:W-:Y:S01]  /*1b4a0*/  HMMA.1688.F32.TF32 R136, R76.reuse, R66, R88 ;  /* 0x000000424c88723c */ /* 0x040fe20000081058 */
[----:B------:R-:W-:Y:S07]  /*1b4b0*/  STL.64 [R1+0xe28], R154 ;  /* 0x000e289a01007387 */ /* 0x000fee0000100a00 */
        /* <DEDUP_REMOVED lines=60> */
[----:B------:R-:W4:Y:S08]  /*1b880*/  LDL.LU R75, [R1+0x38c] ;  /* 0x00038c00014b7983 */ /* 0x000f300000300800 */
        /* <DEDUP_REMOVED lines=56> */
[----:B-1----:R-:W2:Y:S04]  /*1bc10*/  LDL.LU R200, [R1+0x780] ;  /* 0x0007800001c87983 */ /* 0x002ea80000300800 */
        /* <DEDUP_REMOVED lines=47> */
[C---:B---3--:R-:W-:Y:S11]  /*1bf10*/  HMMA.1688.F32.TF32 R68, R232.reuse, R62, R68 ;  /* 0x0000003ee844723c */ /* 0x048ff60000081044 */
[----:B------:R-:W-:Y:S04]  /*1bf20*/  @!UPT UIADD3 URZ, URZ, URZ, URZ ;  /* 0x0000003f3f3ff290 */ /* 0x000fe8000fffe03f */
[----:B------:R-:W-:Y:S04]  /*1bf30*/  STL.64 [R1+0xf70], R72 ;  /* 0x000f704801007387 */ /* 0x000fe80000100a00 */
[----:B------:R1:W-:Y:S01]  /*1bf40*/  STL.64 [R1+0xf68], R74 ;  /* 0x000f684a01007387 */ /* 0x0003e20000100a00 */
[C---:B----4-:R-:W-:Y:S03]  /*1bf50*/  HMMA.1688.F32.TF32 R248, R232.reuse, R10, R248 ;  /* 0x0000000ae8f8723c */ /* 0x050fe600000810f8 */
[----:B------:R-:W-:Y:S04]  /*1bf60*/  STL.64 [R1+0xf80], R68 ;  /* 0x000f804401007387 */ /* 0x000fe80000100a00 */
[----:B------:R2:W-:Y:S01]  /*1bf70*/  STL.64 [R1+0xf78], R70 ;  /* 0x000f784601007387 */ /* 0x0005e20000100a00 */
[C---:B-1----:R-:W-:Y:S08]  /*1bf80*/  HMMA.1688.F32.TF32 R72, R232.reuse, R6, R180 ;  /* 0x00000006e848723c */ /* 0x042ff000000810b4 */
[C---:B--2---:R-:W-:Y:S07]  /*1bf90*/  HMMA.1688.F32.TF32 R68, R232.reuse, R58, R184 ;  /* 0x0000003ae844723c */ /* 0x044fee00000810b8 */
[----:B------:R-:W-:Y:S04]  /*1bfa0*/  STL.64 [R1+0xf90], R248 ;  /* 0x000f90f801007387 */ /* 0x000fe80000100a00 */
[----:B------:R-:W-:Y:S01]  /*1bfb0*/  STL.64 [R1+0xf88], R250 ;  /* 0x000f88fa01007387 */ /* 0x000fe20000100a00 */
[C---:B------:R-:W-:Y:S03]  /*1bfc0*/  HMMA.1688.F32.TF32 R76, R232.reuse, R54, R188 ;  /* 0x00000036e84c723c */ /* 0x040fe600000810bc */
[----:B------:R-:W-:Y:S04]  /*1bfd0*/  STL.64 [R1+0x30], R72 ;  /* 0x0000304801007387 */ /* 0x000fe80000100a00 */
[----:B------:R1:W-:Y:S04]  /*1bfe0*/  STL.64 [R1+0x38], R74 ;  /* 0x0000384a01007387 */ /* 0x0003e80000100a00 */
[----:B------:R-:W-:Y:S04]  /*1bff0*/  STL.64 [R1+0x150], R68 ;  /* 0x0001504401007387 */ /* 0x000fe80000100a00 */
[----:B------:R2:W-:Y:S01]  /*1c000*/  STL.64 [R1+0x158], R70 ;  /* 0x0001584601007387 */ /* 0x0005e20000100a00 */
[C---:B-1----:R-:W-:Y:S08]  /*1c010*/  HMMA.1688.F32.TF32 R72, R232.reuse, R50, R192 ;  /* 0x00000032e848723c */ /* 0x042ff000000810c0 */
[C---:B--2---:R-:W-:Y:S01]  /*1c020*/  HMMA.1688.F32.TF32 R68, R232.reuse, R46, R196 ;  /* 0x0000002ee844723c */ /* 0x044fe200000810c4 */
[----:B------:R-:W-:Y:S04]  /*1c030*/  STL.64 [R1+0x2f0], R76 ;  /* 0x0002f04c01007387 */ /* 0x000fe80000100a00 */
[----:B------:R1:W-:Y:S10]  /*1c040*/  STL.64 [R1+0x2f8], R78 ;  /* 0x0002f84e01007387 */ /* 0x0003f40000100a00 */
        /* <DEDUP_REMOVED lines=23> */
[----:B-1----:R-:W-:Y:S08]  /*1c1c0*/  HMMA.1688.F32.TF32 R72, R232, R14, R228 ;  /* 0x0000000ee848723c */ /* 0x002ff000000810e4 */
[----:B--2---:R-:W-:Y:S03]  /*1c1d0*/  HMMA.1688.F32.TF32 R68, R236, R66, R244 ;  /* 0x00000042ec44723c */ /* 0x004fe600000810f4 */
[----:B------:R-:W-:Y:S04]  /*1c1e0*/  STL.64 [R1+0x780], R76 ;  /* 0x0007804c01007387 */ /* 0x000fe80000100a00 */
[----:B------:R-:W-:Y:S04]  /*1c1f0*/  STL.64 [R1+0x788], R78 ;  /* 0x0007884e01007387 */ /* 0x000fe80000100a00 */
[----:B------:R-:W2:Y:S01]  /*1c200*/  LDL.LU R224, [R1+0x340] ;  /* 0x0003400001e07983 */ /* 0x000ea20000300800 */
[----:B------:R-:W-:-:S03]  /*1c210*/  IMAD.MOV.U32 R226, RZ, RZ, R0 ;  /* 0x000000ffffe27224 */ /* 0x000fc600078e0000 */
[----:B------:R-:W-:Y:S04]  /*1c220*/  STL.64 [R1+0x660], R72 ;  /* 0x0006604801007387 */ /* 0x000fe80000100a00 */
[----:B------:R-:W-:Y:S01]  /*1c230*/  STL.64 [R1+0x668], R74 ;  /* 0x0006684a01007387 */ /* 0x000fe20000100a00 */
[----:B------:R-:W-:-:S03]  /*1c240*/  IMAD.MOV.U32 R227, RZ, RZ, R3 ;  /* 0x000000ffffe37224 */ /* 0x000fc600078e0003 */
[----:B------:R-:W-:Y:S04]  /*1c250*/  STL.64 [R1+0x760], R68 ;  /* 0x0007604401007387 */ /* 0x000fe80000100a00 */
[----:B------:R1:W-:Y:S04]  /*1c260*/  STL.64 [R1+0x768], R70 ;  /* 0x0007684601007387 */ /* 0x0003e80000100a00 */
[----:B------:R-:W2:Y:S04]  /*1c270*/  LDL.LU R225, [R1+0x344] ;  /* 0x0003440001e17983 */ /* 0x000ea80000300800 */
[----:B------:R-:W3:Y:S04]  /*1c280*/  LDL.LU R0, [R1+0xff4] ;  /* 0x000ff40001007983 */ /* 0x000ee80000300800 */
        /* <DEDUP_REMOVED lines=91> */
[----:B----4-:R-:W-:-:S02]  /*1c840*/  IMAD.MOV.U32 R218, RZ, RZ, R3 ;  /* 0x000000ffffda7224 */ /* 0x010fc400078e0003 */
[----:B---3--:R-:W-:Y:S01]  /*1c850*/  IMAD.MOV.U32 R219, RZ, RZ, R0 ;  /* 0x000000ffffdb7224 */ /* 0x008fe200078e0000 */
[----:B------:R-:W3:Y:S04]  /*1c860*/  LDL.LU R3, [R1+0xfec] ;  /* 0x000fec0001037983 */ /* 0x000ee80000300800 */
[----:B------:R-:W4:Y:S01]  /*1c870*/  LDL.LU R0, [R1+0xfe8] ;  /* 0x000fe80001007983 */ /* 0x000f220000300800 */
[----:B------:R-:W-:Y:S02]  /*1c880*/  IMAD.MOV.U32 R245, RZ, RZ, R65 ;  /* 0x000000fffff57224 */ /* 0x000fe400078e0041 */
[----:B------:R-:W-:Y:S02]  /*1c890*/  IMAD.MOV.U32 R246, RZ, RZ, R64 ;  /* 0x000000fffff67224 */ /* 0x000fe400078e0040 */
[----:B------:R-:W-:Y:S01]  /*1c8a0*/  IMAD.MOV.U32 R247, RZ, RZ, R61 ;  /* 0x000000fffff77224 */ /* 0x000fe200078e003d */
[C---:B-1----:R-:W-:Y:S08]  /*1c8b0*/  HMMA.1688.F32.TF32 R68, R236.reuse, R62, R136 ;  /* 0x0000003eec44723c */ /* 0x042ff00000081088 */
[C---:B--2---:R-:W-:Y:S08]  /*1c8c0*/  HMMA.1688.F32.TF32 R72, R236.reuse, R10, R140 ;  /* 0x0000000aec48723c */ /* 0x044ff0000008108c */
[C---:B------:R-:W-:Y:S07]  /*1c8d0*/  HMMA.1688.F32.TF32 R76, R236.reuse, R6, R144 ;  /* 0x00000006ec4c723c */ /* 0x040fee0000081090 */
        /* <DEDUP_REMOVED lines=24> */
[----:B------:R-:W-:Y:S04]  /*1ca60*/  STL.64 [R1+0x6d8], R78 ;  /* 0x0006d84e01007387 */ /* 0x000fe80000100a00 */
[----:B------:R-:W2:Y:S01]  /*1ca70*/  LDL.LU R16, [R1+0xc38] ;  /* 0x000c380001107983 */ /* 0x000ea20000300800 */
[C---:B-1----:R-:W-:Y:S03]  /*1ca80*/  HMMA.1688.F32.TF32 R72, R236.reuse, R30, R176 ;  /* 0x0000001eec48723c */ /* 0x042fe600000810b0 */
[----:B------:R-:W-:Y:S04]  /*1ca90*/  STL.64 [R1+0x6c0], R68 ;  /* 0x0006c04401007387 */ /* 0x000fe80000100a00 */
[----:B------:R1:W-:Y:S02]  /*1caa0*/  STL.64 [R1+0x6c8], R70 ;  /* 0x0006c84601007387 */ /* 0x0003e40000100a00 */
[C---:B-1----:R-:W-:Y:S11]  /*1cab0*/  HMMA.1688.F32.TF32 R68, R236.reuse, R26, R180 ;  /* 0x0000001aec44723c */ /* 0x042ff600000810b4 */
[----:B------:R-:W-:Y:S03]  /*1cac0*/  @!UPT UIADD3 URZ, URZ, URZ, URZ ;  /* 0x0000003f3f3ff290 */ /* 0x000fe6000fffe03f */
[----:B------:R-:W-:Y:S04]  /*1cad0*/  STL.64 [R1+0x6b0], R72 ;  /* 0x0006b04801007387 */ /* 0x000fe80000100a00 */
[----:B------:R1:W-:Y:S01]  /*1cae0*/  STL.64 [R1+0x6b8], R74 ;  /* 0x0006b84a01007387 */ /* 0x0003e20000100a00 */
[C---:B------:R-:W-:Y:S08]  /*1caf0*/  HMMA.1688.F32.TF32 R76, R236.reuse, R22, R184 ;  /* 0x00000016ec4c723c */ /* 0x040ff000000810b8 */
[----:B-1----:R-:W-:Y:S01]  /*1cb00*/  HMMA.1688.F32.TF32 R72, R236, R18, R188 ;  /* 0x00000012ec48723c */ /* 0x002fe200000810bc */
[----:B------:R-:W-:Y:S04]  /*1cb10*/  STL.64 [R1+0x6a0], R68 ;  /* 0x0006a04401007387 */ /* 0x000fe80000100a00 */
[----:B------:R1:W-:Y:S03]  /*1cb20*/  STL.64 [R1+0x6a8], R70 ;  /* 0x0006a84601007387 */ /* 0x0003e60000100a00 */
[----:B------:R-:W-:Y:S08]  /*1cb30*/  HMMA.1688.F32.TF32 R64, R240, R66, R192 ;  /* 0x00000042f040723c */ /* 0x000ff000000810c0 */
[----:B-1----:R-:W-:Y:S01]  /*1cb40*/  HMMA.1688.F32.TF32 R68, R236, R14, R228 ;  /* 0x0000000eec44723c */ /* 0x002fe200000810e4 */
[----:B------:R-:W-:Y:S04]  /*1cb50*/  STL.64 [R1+0x690], R76 ;  /* 0x0006904c01007387 */ /* 0x000fe80000100a00 */
[----:B------:R-:W-:Y:S04]  /*1cb60*/  STL.64 [R1+0x698], R78 ;  /* 0x0006984e01007387 */ /* 0x000fe80000100a00 */
[----:B------:R-:W-:Y:S04]  /*1cb70*/  STL.64 [R1+0x680], R72 ;  /* 0x0006804801007387 */ /* 0x000fe80000100a00 */
[----:B------:R-:W-:Y:S01]  /*1cb80*/  STL.64 [R1+0x688], R74 ;  /* 0x0006884a01007387 */ /* 0x000fe20000100a00 */
[----:B------:R-:W-:-:S09]  /*1cb90*/  IMAD.MOV.U32 R228, RZ, RZ, R60 ;  /* 0x000000ffffe47224 */ /* 0x000fd200078e003c */
[----:B------:R-:W-:Y:S04]  /*1cba0*/  STL.64 [R1+0x650], R68 ;  /* 0x0006504401007387 */ /* 0x000fe80000100a00 */
[----:B------:R1:W-:Y:S04]  /*1cbb0*/  STL.64 [R1+0x658], R70 ;  /* 0x0006584601007387 */ /* 0x0003e80000100a00 */
[----:B------:R-:W-:Y:S01]  /*1cbc0*/  STL.64 [R1+0x630], R64 ;  /* 0x0006304001007387 */ /* 0x000fe20000100a00 */
[----:B------:R-:W-:-:S03]  /*1cbd0*/  IMAD.MOV.U32 R229, RZ, RZ, R57 ;  /* 0x000000ffffe57224 */ /* 0x000fc600078e0039 */
[----:B------:R3:W-:Y:S01]  /*1cbe0*/  STL.64 [R1+0x638], R66 ;  /* 0x0006384201007387 */ /* 0x0007e20000100a00 */
[----:B-1----:R-:W-:Y:S01]  /*1cbf0*/  HMMA.1688.F32.TF32 R68, R240, R62, R196 ;  /* 0x0000003ef044723c */ /* 0x002fe200000810c4 */
[----:B------:R-:W-:-:S07]  /*1cc00*/  IMAD.MOV.U32 R230, RZ, RZ, R56 ;  /* 0x000000ffffe67224 */ /* 0x000fce00078e0038 */
[C---:B------:R-:W-:Y:S08]  /*1cc10*/  HMMA.1688.F32.TF32 R60, R240.reuse, R10, R200 ;  /* 0x0000000af03c723c */ /* 0x040ff000000810c8 */
[C---:B---3--:R-:W-:Y:S08]  /*1cc20*/  HMMA.1688.F32.TF32 R64, R240.reuse, R6, R204 ;  /* 0x00000006f040723c */ /* 0x048ff000000810cc */
[C---:B------:R-:W-:Y:S01]  /*1cc30*/  HMMA.1688.F32.TF32 R56, R240.reuse, R58, R208 ;  /* 0x0000003af038723c */ /* 0x040fe200000810d0 */
        /* <DEDUP_REMOVED lines=9> */
[C---:B---3--:R-:W-:Y:S08]  /*1ccd0*/  HMMA.1688.F32.TF32 R64, R240.reuse, R50, R216 ;  /* 0x00000032f040723c */ /* 0x048ff000000810d8 */
[----:B-1----:R-:W-:Y:S01]  /*1cce0*/  HMMA.1688.F32.TF32 R56, R240, R46, R220 ;  /* 0x0000002ef038723c */ /* 0x002fe200000810dc */
[----:B------:R-:W-:-:S06]  /*1ccf0*/  IMAD.MOV.U32 R244, RZ, RZ, R252 ;  /* 0x000000fffff47224 */ /* 0x000fcc00078e00fc */
[----:B------:R-:W-:Y:S04]  /*1cd00*/  STL.64 [R1+0x580], R60 ;  /* 0x0005803c01007387 */ /* 0x000fe80000100a00 */
[----:B------:R1:W-:Y:S04]  /*1cd10*/  STL.64 [R1+0x588], R62 ;  /* 0x0005883e01007387 */ /* 0x0003e80000100a00 */
[----:B------:R-:W-:Y:S04]  /*1cd20*/  STL.64 [R1+0x560], R64 ;  /* 0x0005604001007387 */ /* 0x000fe80000100a00 */
[----:B------:R-:W-:Y:S04]  /*1cd30*/  STL.64 [R1+0x568], R66 ;  /* 0x0005684201007387 */ /* 0x000fe80000100a00 */
[----:B------:R-:W3:Y:S01]  /*1cd40*/  LDL.LU R20, [R1+0x1b4] ;  /* 0x0001b40001147983 */ /* 0x000ee20000300800 */
[C---:B-1----:R-:W-:Y:S03]  /*1cd50*/  HMMA.1688.F32.TF32 R60, R240.reuse, R42, R224 ;  /* 0x0000002af03c723c */ /* 0x042fe600000810e0 */
[----:B------:R-:W-:Y:S04]  /*1cd60*/  STL.64 [R1+0x530], R56 ;  /* 0x0005303801007387 */ /* 0x000fe80000100a00 */
[----:B------:R1:W-:Y:S02]  /*1cd70*/  STL.64 [R1+0x538], R58 ;  /* 0x0005383a01007387 */ /* 0x0003e40000100a00 */
[----:B-1----:R-:W-:Y:S11]  /*1cd80*/  HMMA.1688.F32.TF32 R56, R240, R38, R244 ;  /* 0x00000026f038723c */ /* 0x002ff600000810f4 */
[----:B------:R-:W-:Y:S03]  /*1cd90*/  @!UPT UIADD3 URZ, URZ, URZ, URZ ;  /* 0x0000003f3f3ff290 */ /* 0x000fe6000fffe03f */
[----:B------:R-:W-:Y:S04]  /*1cda0*/  STL.64 [R1+0x510], R60 ;  /* 0x0005103c01007387 */ /* 0x000fe80000100a00 */
[----:B------:R-:W-:Y:S05]  /*1cdb0*/  STL.64 [R1+0x518], R62 ;  /* 0x0005183e01007387 */ /* 0x000fea0000100a00 */
[----:B------:R-:W-:Y:S04]  /*1cdc0*/  STL.64 [R1+0x500], R56 ;  /* 0x0005003801007387 */ /* 0x000fe80000100a00 */
[----:B------:R-:W-:Y:S04]  /*1cdd0*/  STL.64 [R1+0x508], R58 ;  /* 0x0005083a01007387 */ /* 0x000fe80000100a00 */
[----:B------:R-:W4:Y:S01]  /*1cde0*/  LDL.LU R17, [R1+0x1b0] ;  /* 0x0001b00001117983 */ /* 0x000f220000300800 */
[----:B------:R-:W-:-:S02]  /*1cdf0*/  IMAD.MOV.U32 R252, RZ, RZ, 0x1f ;  /* 0x0000001ffffc7424 */ /* 0x000fc400078e00ff */
[----:B------:R-:W-:-:S03]  /*1ce00*/  IMAD.MOV.U32 R246, RZ, RZ, R4 ;  /* 0x000000fffff67224 */ /* 0x000fc600078e0004 */
[----:B------:R-:W-:-:S04]  /*1ce10*/  IADD3 R252, R252, c[0x0][0x180], RZ ;  /* 0x00006000fcfc7a10 */ /* 0x000fc80007ffe0ff */
[----:B------:R-:W-:-:S04]  /*1ce20*/  SHF.R.S32.HI R4, RZ, 0x1f, R252 ;  /* 0x0000001fff047819 */ /* 0x000fc800000114fc */
[----:B------:R-:W-:Y:S01]  /*1ce30*/  LEA.HI R4, R4, R252, RZ, 0x5 ;  /* 0x000000fc04047211 */ /* 0x000fe200078f28ff */
[----:B------:R-:W-:-:S03]  /*1ce40*/  IMAD.MOV.U32 R252, RZ, RZ, c[0x0][0x188] ;  /* 0x00006200fffc7624 */ /* 0x000fc600078e00ff */
[----:B------:R-:W-:Y:S01]  /*1ce50*/  SHF.R.S32.HI R4, RZ, 0x5, R4 ;  /* 0x00000005ff047819 */ /* 0x000fe20000011404 */
[----:B------:R-:W-:Y:S01]  /*1ce60*/  IMAD.SHL.U32 R64, R252, 0x4, RZ ;  /* 0x00000004fc407824 */ /* 0x000fe200078e00ff */
[----:B------:R-:W-:Y:S01]  /*1ce70*/  ISETP.GT.AND P0, PT, R3, RZ, PT ;  /* 0x000000ff0300720c */ /* 0x000fe20003f04270 */
[----:B------:R-:W1:Y:S01]  /*1ce80*/  S2R R252, SR_TID.X ;  /* 0x0000000000fc7919 */ /* 0x000e620000002100 */
[----:B------:R-:W-:Y:S01]  /*1ce90*/  IADD3 R4, R4, -0x1, RZ ;  /* 0xffffffff04047810 */ /* 0x000fe20007ffe0ff */
[----:B------:R-:W-:Y:S01]  /*1cea0*/  IMAD.MOV.U32 R65, RZ, RZ, c[0x0][0x188] ;  /* 0x00006200ff417624 */ /* 0x000fe200078e00ff */
[----:B------:R-:W-:Y:S01]  /*1ceb0*/  SHF.R.S32.HI R10, RZ, 0x1f, R64 ;  /* 0x0000001fff0a7819 */ /* 0x000fe20000011440 */
[----:B------:R-:W-:Y:S02]  /*1cec0*/  IMAD.MOV.U32 R245, RZ, RZ, R49 ;  /* 0x000000fffff57224 */ /* 0x000fe400078e0031 */
[----:B------:R-:W-:Y:S01]  /*1ced0*/  IMAD.SHL.U32 R49, R65, 0x4, RZ ;  /* 0x0000000441317824 */ /* 0x000fe200078e00ff */
[----:B------:R-:W-:Y:S01]  /*1cee0*/  SHF.L.U64.HI R10, R64, 0x2, R10 ;  /* 0x00000002400a7819 */ /* 0x000fe2000001020a */
[----:B------:R-:W-:-:S02]  /*1cef0*/  IMAD.MOV.U32 R64, RZ, RZ, c[0x0][0x188] ;  /* 0x00006200ff407624 */ /* 0x000fc400078e00ff */
[----:B------:R-:W-:Y:S02]  /*1cf00*/  IMAD.MOV.U32 R247, RZ, RZ, R5 ;  /* 0x000000fffff77224 */ /* 0x000fe400078e0005 */
[----:B------:R-:W-:Y:S01]  /*1cf10*/  IMAD.SHL.U32 R64, R64, 0x8, RZ ;  /* 0x0000000840407824 */ /* 0x000fe200078e00ff */
[----:B--2---:R-:W-:Y:S02]  /*1cf20*/  ISETP.GE.AND P5, PT, R16, R4, PT ;  /* 0x000000041000720c */ /* 0x004fe40003fa6270 */
[----:B------:R-:W-:Y:S02]  /*1cf30*/  SEL R4, RZ, 0x4, !P0 ;  /* 0x00000004ff047807 */ /* 0x000fe40004000000 */
[----:B------:R-:W-:Y:S02]  /*1cf40*/  ISETP.GT.AND P0, PT, R3, 0x4, PT ;  /* 0x000000040300780c */ /* 0x000fe40003f04270 */
[----:B------:R-:W-:-:S04]  /*1cf50*/  SEL R4, R4, RZ, !P5 ;  /* 0x000000ff04047207 */ /* 0x000fc80006800000 */
[----:B------:R-:W-:Y:S02]  /*1cf60*/  ISETP.NE.U32.AND P1, PT, R4, RZ, PT ;  /* 0x000000ff0400720c */ /* 0x000fe40003f25070 */
[----:B------:R-:W-:Y:S02]  /*1cf70*/  SEL R4, RZ, 0x4, !P0 ;  /* 0x00000004ff047807 */ /* 0x000fe40004000000 */
[----:B------:R-:W-:Y:S02]  /*1cf80*/  ISETP.GT.AND P0, PT, R3, 0x8, PT ;  /* 0x000000080300780c */ /* 0x000fe40003f04270 */
[----:B------:R-:W-:Y:S02]  /*1cf90*/  SEL R4, R4, RZ, !P5 ;  /* 0x000000ff04047207 */ /* 0x000fe40006800000 */
[----:B------:R-:W-:Y:S02]  /*1cfa0*/  SEL R6, RZ, 0x4, !P0 ;  /* 0x00000004ff067807 */ /* 0x000fe40004000000 */
[----:B------:R-:W-:-:S02]  /*1cfb0*/  ISETP.NE.U32.AND P2, PT, R4, RZ, PT ;  /* 0x000000ff0400720c */ /* 0x000fc40003f45070 */
[----:B-1----:R-:W-:Y:S02]  /*1cfc0*/  LOP3.LUT R252, R252, 0x7f, RZ, 0xc0, !PT ;  /* 0x0000007ffcfc7812 */ /* 0x002fe400078ec0ff */
[----:B------:R-:W-:Y:S02]  /*1cfd0*/  SEL R6, R6, RZ, !P5 ;  /* 0x000000ff06067207 */ /* 0x000fe40006800000 */
[----:B------:R-:W-:Y:S02]  /*1cfe0*/  SHF.R.S32.HI R7, RZ, 0x1f, R64 ;  /* 0x0000001fff077819 */ /* 0x000fe40000011440 */
[----:B------:R-:W-:Y:S02]  /*1cff0*/  ISETP.NE.U32.AND P3, PT, R6, RZ, PT ;  /* 0x000000ff0600720c */ /* 0x000fe40003f65070 */
[----:B------:R-:W-:Y:S01]  /*1d000*/  SHF.L.U64.HI R7, R64, 0x2, R7 ;  /* 0x0000000240077819 */ /* 0x000fe20000010207 */
[----:B------:R1:W-:Y:S01]  /*1d010*/  STL [R1+0xf98], R16 ;  /* 0x000f981001007387 */ /* 0x0003e20000100800 */
[----:B------:R-:W-:-:S02]  /*1d020*/  IMAD.MOV.U32 R231, RZ, RZ, R53 ;  /* 0x000000ffffe77224 */ /* 0x000fc400078e0035 */
[----:B------:R-:W-:-:S05]  /*1d030*/  IMAD.MOV.U32 R244, RZ, RZ, R52 ;  /* 0x000000fffff47224 */ /* 0x000fca00078e0034 */
[----:B------:R-:W-:Y:S11]  /*1d040*/  HMMA.1688.F32.TF32 R52, R240, R34, R228 ;  /* 0x00000022f034723c */ /* 0x000ff600000810e4 */
[----:B------:R-:W-:Y:S11]  /*1d050*/  @!UPT UIADD3 URZ, URZ, URZ, URZ ;  /* 0x0000003f3f3ff290 */ /* 0x000ff6000fffe03f */
[----:B------:R-:W-:Y:S01]  /*1d060*/  @!UPT UIADD3 URZ, URZ, URZ, URZ ;  /* 0x0000003f3f3ff290 */ /* 0x000fe2000fffe03f */
[----:B------:R-:W-:Y:S04]  /*1d070*/  STL.64 [R1+0x4e0], R52 ;  /* 0x0004e03401007387 */ /* 0x000fe80000100a00 */
[----:B------:R-:W-:Y:S01]  /*1d080*/  STL.64 [R1+0x4e8], R54 ;  /* 0x0004e83601007387 */ /* 0x000fe20000100a00 */
[----:B---3--:R-:W-:Y:S01]  /*1d090*/  LEA R4, P0, R49, R20, 0x2 ;  /* 0x0000001431047211 */ /* 0x008fe200078010ff */
[----:B------:R-:W-:-:S04]  /*1d0a0*/  IMAD.MOV.U32 R12, RZ, RZ, R20 ;  /* 0x000000ffff0c7224 */ /* 0x000fc800078e0014 */
[----:B----4-:R-:W-:Y:S02]  /*1d0b0*/  IMAD.X R5, R17, 0x1, R10, P0 ;  /* 0x0000000111057824 */ /* 0x010fe400000e060a */
[----:B------:R-:W-:Y:S02]  /*1d0c0*/  IMAD.SHL.U32 R10, R252, 0x4, RZ ;  /* 0x00000004fc0a7824 */ /* 0x000fe400078e00ff */
[----:B------:R-:W-:-:S05]  /*1d0d0*/  IMAD.MOV.U32 R13, RZ, RZ, R17 ;  /* 0x000000ffff0d7224 */ /* 0x000fca00078e0011 */
[----:B------:R-:W-:Y:S01]  /*1d0e0*/  @!PT LDS RZ, [RZ] ;  /* 0x00000000fffff984 */ /* 0x000fe20000000800 */
[----:B------:R-:W-:Y:S01]  /*1d0f0*/  @!PT LDS RZ, [RZ] ;  /* 0x00000000fffff984 */ /* 0x000fe20000000800 */
[----:B------:R-:W-:Y:S01]  /*1d100*/  @!PT LDS RZ, [RZ] ;  /* 0x00000000fffff984 */ /* 0x000fe20000000800 */
[----:B------:R2:W-:Y:S04]  /*1d110*/  LDGSTS.E [R10+0x10000], [R12.64], P1 ;  /* 0x100000000c0a7fae */ /* 0x0005e80008921844 */
[----:B------:R3:W-:Y:S02]  /*1d120*/  LDGSTS.E [R10+0x10800], [R4.64], P2 ;  /* 0x10800000040a7fae */ /* 0x0007e40009121844 */
[----:B---3--:R-:W-:Y:S01]  /*1d130*/  LEA R4, P0, R64, R20, 0x2 ;  /* 0x0000001440047211 */ /* 0x008fe200078010ff */
[----:B------:R-:W-:-:S04]  /*1d140*/  IMAD.MOV.U32 R64, RZ, RZ, c[0x0][0x188] ;  /* 0x00006200ff407624 */ /* 0x000fc800078e00ff */
[----:B------:R-:W-:Y:S01]  /*1d150*/  IMAD.X R5, R17, 0x1, R7, P0 ;  /* 0x0000000111057824 */ /* 0x000fe200000e0607 */
[----:B------:R-:W-:Y:S01]  /*1d160*/  ISETP.GT.AND P0, PT, R3, 0xc, PT ;  /* 0x0000000c0300780c */ /* 0x000fe20003f04270 */
[----:B------:R-:W-:-:S03]  /*1d170*/  IMAD R11, R64, 0xc, RZ ;  /* 0x0000000c400b7824 */ /* 0x000fc600078e02ff */
[----:B------:R3:W-:Y:S01]  /*1d180*/  LDGSTS.E [R10+0x11000], [R4.64], P3 ;  /* 0x11000000040a7fae */ /* 0x0007e20009921844 */
[----:B------:R-:W-:Y:S01]  /*1d190*/  IMAD.SHL.U32 R64, R64, 0x10, RZ ;  /* 0x0000001040407824 */ /* 0x000fe200078e00ff */
[----:B------:R-:W-:Y:S02]  /*1d1a0*/  SHF.R.S32.HI R38, RZ, 0x1f, R11 ;  /* 0x0000001fff267819 */ /* 0x000fe4000001140b */
[----:B---3--:R-:W-:Y:S02]  /*1d1b0*/  SEL R4, RZ, 0x4, !P0 ;  /* 0x00000004ff047807 */ /* 0x008fe40004000000 */
[----:B------:R-:W-:Y:S02]  /*1d1c0*/  ISETP.GT.AND P0, PT, R3, 0x10, PT ;  /* 0x000000100300780c */ /* 0x000fe40003f04270 */
[----:B------:R-:W-:Y:S02]  /*1d1d0*/  SEL R4, R4, RZ, !P5 ;  /* 0x000000ff04047207 */ /* 0x000fe40006800000 */
[----:B------:R-:W-:-:S02]  /*1d1e0*/  SEL R5, RZ, 0x4, !P0 ;  /* 0x00000004ff057807 */ /* 0x000fc40004000000 */
[----:B------:R-:W-:Y:S02]  /*1d1f0*/  ISETP.NE.U32.AND P0, PT, R4, RZ, PT ;  /* 0x000000ff0400720c */ /* 0x000fe40003f05070 */
[----:B------:R-:W-:Y:S02]  /*1d200*/  SEL R4, R5, RZ, !P5 ;  /* 0x000000ff05047207 */ /* 0x000fe40006800000 */
[C---:B------:R-:W-:Y:S02]  /*1d210*/  LEA R6, P2, R11.reuse, R20, 0x2 ;  /* 0x000000140b067211 */ /* 0x040fe400078410ff */
[----:B------:R-:W-:Y:S02]  /*1d220*/  SHF.L.U64.HI R38, R11, 0x2, R38 ;  /* 0x000000020b267819 */ /* 0x000fe40000010226 */
[----:B------:R-:W-:Y:S02]  /*1d230*/  SHF.R.S32.HI R11, RZ, 0x1f, R64 ;  /* 0x0000001fff0b7819 */ /* 0x000fe40000011440 */
[----:B------:R-:W-:Y:S01]  /*1d240*/  ISETP.NE.U32.AND P1, PT, R4, RZ, PT ;  /* 0x000000ff0400720c */ /* 0x000fe20003f25070 */
[----:B------:R-:W-:Y:S01]  /*1d250*/  IMAD.X R7, R17, 0x1, R38, P2 ;  /* 0x0000000111077824 */ /* 0x000fe200010e0626 */
[----:B------:R-:W-:-:S02]  /*1d260*/  SHF.L.U64.HI R11, R64, 0x2, R11 ;  /* 0x00000002400b7819 */ /* 0x000fc4000001020b */
[----:B------:R-:W-:Y:S02]  /*1d270*/  LEA R4, P2, R64, R20, 0x2 ;  /* 0x0000001440047211 */ /* 0x000fe400078410ff */
[----:B------:R3:W-:Y:S01]  /*1d280*/  LDGSTS.E [R10+0x11800], [R6.64], P0 ;  /* 0x11800000060a7fae */ /* 0x0007e20008121844 */
[----:B------:R-:W-:Y:S02]  /*1d290*/  ISETP.GT.AND P0, PT, R3, 0x14, PT ;  /* 0x000000140300780c */ /* 0x000fe40003f04270 */
[----:B------:R-:W-:Y:S02]  /*1d2a0*/  IMAD.X R5, R17, 0x1, R11, P2 ;  /* 0x0000000111057824 */ /* 0x000fe400010e060b */
[----:B------:R-:W-:-:S03]  /*1d2b0*/  IMAD.MOV.U32 R64, RZ, RZ, c[0x0][0x188] ;  /* 0x00006200ff407624 */ /* 0x000fc600078e00ff */
[----:B------:R4:W-:Y:S01]  /*1d2c0*/  LDGSTS.E [R10+0x12000], [R4.64], P1 ;  /* 0x12000000040a7fae */ /* 0x0009e20008921844 */
[C---:B------:R-:W-:Y:S02]  /*1d2d0*/  IMAD R11, R64.reuse, 0x14, RZ ;  /* 0x00000014400b7824 */ /* 0x040fe400078e02ff */
[----:B------:R-:W-:-:S03]  /*1d2e0*/  IMAD R64, R64, 0x18, RZ ;  /* 0x0000001840407824 */ /* 0x000fc600078e02ff */
[----:B-1----:R-:W-:Y:S02]  /*1d2f0*/  SHF.R.S32.HI R16, RZ, 0x1f, R11 ;  /* 0x0000001fff107819 */ /* 0x002fe4000001140b */
[----:B----4-:R-:W-:Y:S02]  /*1d300*/  SEL R4, RZ, 0x4, !P0 ;  /* 0x00000004ff047807 */ /* 0x010fe40004000000 */
[----:B------:R-:W-:Y:S02]  /*1d310*/  ISETP.GT.AND P0, PT, R3, 0x18, PT ;  /* 0x000000180300780c */ /* 0x000fe40003f04270 */
[----:B------:R-:W-:Y:S02]  /*1d320*/  SEL R4, R4, RZ, !P5 ;  /* 0x000000ff04047207 */ /* 0x000fe40006800000 */
[----:B------:R-:W-:Y:S02]  /*1d330*/  SEL R5, RZ, 0x4, !P0 ;  /* 0x00000004ff057807 */ /* 0x000fe40004000000 */
[----:B------:R-:W-:-:S02]  /*1d340*/  ISETP.NE.U32.AND P0, PT, R4, RZ, PT ;  /* 0x000000ff0400720c */ /* 0x000fc40003f05070 */
[----:B------:R-:W-:Y:S02]  /*1d350*/  SEL R4, R5, RZ, !P5 ;  /* 0x000000ff05047207 */ /* 0x000fe40006800000 */
[C---:B---3--:R-:W-:Y:S02]  /*1d360*/  LEA R6, P2, R11.reuse, R20, 0x2 ;  /* 0x000000140b067211 */ /* 0x048fe400078410ff */
[----:B------:R-:W-:Y:S02]  /*1d370*/  SHF.L.U64.HI R16, R11, 0x2, R16 ;  /* 0x000000020b107819 */ /* 0x000fe40000010210 */
[----:B------:R-:W-:Y:S02]  /*1d380*/  SHF.R.S32.HI R11, RZ, 0x1f, R64 ;  /* 0x0000001fff0b7819 */ /* 0x000fe40000011440 */
[----:B------:R-:W-:Y:S01]  /*1d390*/  ISETP.NE.U32.AND P1, PT, R4, RZ, PT ;  /* 0x000000ff0400720c */ /* 0x000fe20003f25070 */
[----:B------:R-:W-:Y:S01]  /*1d3a0*/  IMAD.X R7, R17, 0x1, R16, P2 ;  /* 0x0000000111077824 */ /* 0x000fe200010e0610 */
[----:B------:R-:W-:-:S02]  /*1d3b0*/  SHF.L.U64.HI R11, R64, 0x2, R11 ;  /* 0x00000002400b7819 */ /* 0x000fc4000001020b */
[----:B------:R-:W-:Y:S01]  /*1d3c0*/  LEA R4, P2, R64, R20, 0x2 ;  /* 0x0000001440047211 */ /* 0x000fe200078410ff */
[----:B------:R-:W-:Y:S01]  /*1d3d0*/  IMAD.MOV.U32 R64, RZ, RZ, c[0x0][0x188] ;  /* 0x00006200ff407624 */ /* 0x000fe200078e00ff */
[----:B------:R1:W-:Y:S01]  /*1d3e0*/  LDGSTS.E [R10+0x12800], [R6.64], P0 ;  /* 0x12800000060a7fae */ /* 0x0003e20008121844 */
[----:B------:R-:W-:Y:S02]  /*1d3f0*/  ISETP.GT.AND P0, PT, R3, 0x1c, PT ;  /* 0x0000001c0300780c */ /* 0x000fe40003f04270 */
[----:B------:R-:W-:Y:S02]  /*1d400*/  IMAD.X R5, R17, 0x1, R11, P2 ;  /* 0x0000000111057824 */ /* 0x000fe400010e060b */
[----:B------:R-:W-:-:S03]  /*1d410*/  IMAD R64, R64, 0x1c, RZ ;  /* 0x0000001c40407824 */ /* 0x000fc600078e02ff */
[----:B------:R3:W-:Y:S02]  /*1d420*/  LDGSTS.E [R10+0x13000], [R4.64], P1 ;  /* 0x13000000040a7fae */ /* 0x0007e40008921844 */
[----:B------:R-:W-:Y:S02]  /*1d430*/  SHF.R.S32.HI R11, RZ, 0x1f, R64 ;  /* 0x0000001fff0b7819 */ /* 0x000fe40000011440 */
[C---:B-1----:R-:W-:Y:S02]  /*1d440*/  LEA R6, P2, R64.reuse, R20, 0x2 ;  /* 0x0000001440067211 */ /* 0x042fe400078410ff */
[----:B------:R-:W-:Y:S02]  /*1d450*/  SHF.L.U64.HI R11, R64, 0x2, R11 ;  /* 0x00000002400b7819 */ /* 0x000fe4000001020b */
[----:B---3--:R-:W-:Y:S02]  /*1d460*/  SEL R4, RZ, 0x4, !P0 ;  /* 0x00000004ff047807 */ /* 0x008fe40004000000 */
[----:B------:R-:W-:-:S02]  /*1d470*/  ISETP.GT.AND P0, PT, R3, 0x1, PT ;  /* 0x000000010300780c */ /* 0x000fc40003f04270 */
[----:B------:R-:W-:Y:S02]  /*1d480*/  SEL R4, R4, RZ, !P5 ;  /* 0x000000ff04047207 */ /* 0x000fe40006800000 */
[----:B------:R-:W-:Y:S02]  /*1d490*/  SEL R5, RZ, 0x4, !P0 ;  /* 0x00000004ff057807 */ /* 0x000fe40004000000 */
[----:B------:R-:W-:Y:S02]  /*1d4a0*/  ISETP.NE.U32.AND P0, PT, R4, RZ, PT ;  /* 0x000000ff0400720c */ /* 0x000fe40003f05070 */
[----:B------:R-:W-:Y:S01]  /*1d4b0*/  SEL R4, R5, RZ, !P5 ;  /* 0x000000ff05047207 */ /* 0x000fe20006800000 */
[----:B------:R-:W-:Y:S01]  /*1d4c0*/  IMAD.X R7, R17, 0x1, R11, P2 ;  /* 0x0000000111077824 */ /* 0x000fe200010e060b */
[----:B------:R-:W-:Y:S02]  /*1d4d0*/  SHF.R.S32.HI R11, RZ, 0x1f, R65 ;  /* 0x0000001fff0b7819 */ /* 0x000fe40000011441 */
[----:B------:R-:W-:Y:S01]  /*1d4e0*/  ISETP.NE.U32.AND P1, PT, R4, RZ, PT ;  /* 0x000000ff0400720c */ /* 0x000fe20003f25070 */
[----:B------:R-:W-:Y:S01]  /*1d4f0*/  IMAD.SHL.U32 R252, R252, 0x4, RZ ;  /* 0x00000004fcfc7824 */ /* 0x000fe200078e00ff */
[----:B------:R-:W-:-:S02]  /*1d500*/  SHF.L.U64.HI R11, R65, 0x2, R11 ;  /* 0x00000002410b7819 */ /* 0x000fc4000001020b */
[----:B------:R-:W-:Y:S01]  /*1d510*/  IADD3 R4, P2, R49, R20, RZ ;  /* 0x0000001431047210 */ /* 0x000fe20007f5e0ff */
[----:B------:R2:W-:Y:S04]  /*1d520*/  STL.64 [R1+0xfa0], R12 ;  /* 0x000fa00c01007387 */ /* 0x0005e80000100a00 */
[----:B------:R-:W-:Y:S01]  /*1d530*/  IMAD.X R5, R17, 0x1, R11, P2 ;  /* 0x0000000111057824 */ /* 0x000fe200010e060b */
[----:B------:R1:W-:Y:S01]  /*1d540*/  LDGSTS.E [R10+0x13800], [R6.64], P0 ;  /* 0x13800000060a7fae */ /* 0x0003e20008121844 */
[----:B------:R-:W-:Y:S02]  /*1d550*/  ISETP.GT.AND P0, PT, R3, 0x5, PT ;  /* 0x000000050300780c */ /* 0x000fe40003f04270 */
[----:B--2---:R-:W-:Y:S01]  /*1d560*/  LOP3.LUT R13, R252, 0x20, RZ, 0x3c, !PT ;  /* 0x00000020fc0d7812 */ /* 0x004fe200078e3cff */
[----:B------:R-:W-:-:S04]  /*1d570*/  IMAD R11, R65, 0x5, RZ ;  /* 0x00000005410b7824 */ /* 0x000fc800078e02ff */
[----:B------:R2:W-:Y:S01]  /*1d580*/  LDGSTS.E [R13+0x10200], [R4.64], P1 ;  /* 0x10200000040d7fae */ /* 0x0005e20008921844 */
[----:B------:R-:W-:Y:S01]  /*1d590*/  SHF.R.S32.HI R12, RZ, 0x1f, R11 ;  /* 0x0000001fff0c7819 */ /* 0x000fe2000001140b */
[----:B------:R-:W-:Y:S01]  /*1d5a0*/  IMAD R65, R65, 0x9, RZ ;  /* 0x0000000941417824 */ /* 0x000fe200078e02ff */
[----:B--2---:R-:W-:Y:S02]  /*1d5b0*/  SEL R4, RZ, 0x4, !P0 ;  /* 0x00000004ff047807 */ /* 0x004fe40004000000 */
[----:B------:R-:W-:Y:S02]  /*1d5c0*/  ISETP.GT.AND P0, PT, R3, 0x9, PT ;  /* 0x000000090300780c */ /* 0x000fe40003f04270 */
[----:B------:R-:W-:Y:S02]  /*1d5d0*/  SEL R4, R4, RZ, !P5 ;  /* 0x000000ff04047207 */ /* 0x000fe40006800000 */
[----:B------:R-:W-:Y:S02]  /*1d5e0*/  SEL R5, RZ, 0x4, !P0 ;  /* 0x00000004ff057807 */ /* 0x000fe40004000000 */
[----:B------:R-:W-:-:S02]  /*1d5f0*/  ISETP.NE.U32.AND P0, PT, R4, RZ, PT ;  /* 0x000000ff0400720c */ /* 0x000fc40003f05070 */
[----:B------:R-:W-:Y:S02]  /*1d600*/  SEL R4, R5, RZ, !P5 ;  /* 0x000000ff05047207 */ /* 0x000fe40006800000 */
[C---:B-1----:R-:W-:Y:S02]  /*1d610*/  LEA R6, P2, R11.reuse, R20, 0x2 ;  /* 0x000000140b067211 */ /* 0x042fe400078410ff */
        /* <DEDUP_REMOVED lines=13> */
[----:B------:R-:W-:Y:S02]  /*1d6f0*/  SHF.R.S32.HI R12, RZ, 0x1f, R11 ;  /* 0x0000001fff0c7819 */ /* 0x000fe4000001140b */
        /* <DEDUP_REMOVED lines=40> */
[----:B------:R-:W-:Y:S01]  /*1d980*/  SHF.R.S32.HI R11, RZ, 0x1f, R64 ;  /* 0x0000001fff0b7819 */ /* 0x000fe20000011440 */
[----:B------:R-:W-:Y:S01]  /*1d990*/  IMAD.SHL.U32 R65, R65, 0x2, RZ ;  /* 0x0000000241417824 */ /* 0x000fe200078e00ff */
[C---:B-1----:R-:W-:Y:S02]  /*1d9a0*/  LEA R6, P2, R64.reuse, R20, 0x2 ;  /* 0x0000001440067211 */ /* 0x042fe400078410ff */
[----:B------:R-:W-:Y:S02]  /*1d9b0*/  SHF.L.U64.HI R11, R64, 0x2, R11 ;  /* 0x00000002400b7819 */ /* 0x000fe4000001020b */
[----:B--2---:R-:W-:Y:S02]  /*1d9c0*/  SEL R4, RZ, 0x4, !P0 ;  /* 0x00000004ff047807 */ /* 0x004fe40004000000 */
[----:B------:R-:W-:-:S02]  /*1d9d0*/  ISETP.GT.AND P0, PT, R3, 0x2, PT ;  /* 0x000000020300780c */ /* 0x000fc40003f04270 */
[----:B------:R-:W-:Y:S02]  /*1d9e0*/  SEL R4, R4, RZ, !P5 ;  /* 0x000000ff04047207 */ /* 0x000fe40006800000 */
[----:B------:R-:W-:Y:S02]  /*1d9f0*/  SEL R5, RZ, 0x4, !P0 ;  /* 0x00000004ff057807 */ /* 0x000fe40004000000 */
[----:B------:R-:W-:Y:S02]  /*1da00*/  ISETP.NE.U32.AND P0, PT, R4, RZ, PT ;  /* 0x000000ff0400720c */ /* 0x000fe40003f05070 */
[----:B------:R-:W-:Y:S01]  /*1da10*/  SEL R4, R5, RZ, !P5 ;  /* 0x000000ff05047207 */ /* 0x000fe20006800000 */
[----:B------:R-:W-:Y:S01]  /*1da20*/  IMAD.X R7, R17, 0x1, R11, P2 ;  /* 0x0000000111077824 */ /* 0x000fe200010e060b */
[----:B------:R-:W-:Y:S02]  /*1da30*/  SHF.R.S32.HI R11, RZ, 0x1f, R65 ;  /* 0x0000001fff0b7819 */ /* 0x000fe40000011441 */
[----:B------:R-:W-:-:S02]  /*1da40*/  ISETP.NE.U32.AND P1, PT, R4, RZ, PT ;  /* 0x000000ff0400720c */ /* 0x000fc40003f25070 */
[C---:B------:R-:W-:Y:S02]  /*1da50*/  SHF.L.U64.HI R11, R65.reuse, 0x2, R11 ;  /* 0x00000002410b7819 */ /* 0x040fe4000001020b */
[----:B------:R-:W-:Y:S02]  /*1da60*/  LEA R4, P2, R65, R20, 0x2 ;  /* 0x0000001441047211 */ /* 0x000fe400078410ff */
[----:B------:R-:W-:Y:S01]  /*1da70*/  LOP3.LUT R12, R252, 0x40, RZ, 0x3c, !PT ;  /* 0x00000040fc0c7812 */ /* 0x000fe200078e3cff */
[----:B------:R1:W-:Y:S02]  /*1da80*/  LDGSTS.E [R13+0x13a00], [R6.64], P0 ;  /* 0x13a00000060d7fae */ /* 0x0003e40008121844 */
[----:B------:R-:W-:Y:S01]  /*1da90*/  IMAD.X R5, R17, 0x1, R11, P2 ;  /* 0x0000000111057824 */ /* 0x000fe200010e060b */
[----:B------:R-:W-:Y:S01]  /*1daa0*/  ISETP.GT.AND P0, PT, R3, 0x6, PT ;  /* 0x000000060300780c */ /* 0x000fe20003f04270 */
[----:B------:R-:W-:-:S03]  /*1dab0*/  IMAD.MOV.U32 R252, RZ, RZ, c[0x0][0x188] ;  /* 0x00006200fffc7624 */ /* 0x000fc600078e00ff */
[----:B------:R2:W-:Y:S01]  /*1dac0*/  LDGSTS.E [R12+0x10400], [R4.64], P1 ;  /* 0x10400000040c7fae */ /* 0x0005e20008921844 */
[C---:B------:R-:W-:Y:S02]  /*1dad0*/  IMAD R11, R252.reuse, 0x6, RZ ;  /* 0x00000006fc0b7824 */ /* 0x040fe400078e02ff */
[----:B------:R-:W-:-:S03]  /*1dae0*/  IMAD R252, R252, 0xa, RZ ;  /* 0x0000000afcfc7824 */ /* 0x000fc600078e02ff */
[----:B-1----:R-:W-:Y:S02]  /*1daf0*/  SHF.R.S32.HI R13, RZ, 0x1f, R11 ;  /* 0x0000001fff0d7819 */ /* 0x002fe4000001140b */
[----:B--2---:R-:W-:Y:S02]  /*1db00*/  SEL R4, RZ, 0x4, !P0 ;  /* 0x00000004ff047807 */ /* 0x004fe40004000000 */
[----:B------:R-:W-:Y:S02]  /*1db10*/  ISETP.GT.AND P0, PT, R3, 0xa, PT ;  /* 0x0000000a0300780c */ /* 0x000fe40003f04270 */
[----:B------:R-:W-:Y:S02]  /*1db20*/  SEL R4, R4, RZ, !P5 ;  /* 0x000000ff04047207 */ /* 0x000fe40006800000 */
[----:B------:R-:W-:Y:S02]  /*1db30*/  SEL R5, RZ, 0x4, !P0 ;  /* 0x00000004ff057807 */ /* 0x000fe40004000000 */
[----:B------:R-:W-:-:S02]  /*1db40*/  ISETP.NE.U32.AND P0, PT, R4, RZ, PT ;  /* 0x000000ff0400720c */ /* 0x000fc40003f05070 */
        /* <DEDUP_REMOVED lines=34> */
[C---:B------:R-:W-:Y:S01]  /*1dd70*/  IMAD R11, R252.reuse, 0x16, RZ ;  /* 0x00000016fc0b7824 */ /* 0x040fe200078e02ff */
[----:B------:R-:W-:Y:S01]  /*1dd80*/  HMMA.1688.F32.TF32 R52, R240, R30, R244 ;  /* 0x0000001ef034723c */ /* 0x000fe200000810f4 */
[----:B------:R-:W-:-:S03]  /*1dd90*/  IMAD R252, R252, 0x1a, RZ ;  /* 0x0000001afcfc7824 */ /* 0x000fc600078e02ff */
[----:B------:R-:W-:Y:S02]  /*1dda0*/  SHF.R.S32.HI R13, RZ, 0x1f, R11 ;  /* 0x0000001fff0d7819 */ /* 0x000fe4000001140b */
[----:B--2---:R-:W-:Y:S02]  /*1ddb0*/  SEL R4, RZ, 0x4, !P0 ;  /* 0x00000004ff047807 */ /* 0x004fe40004000000 */
[----:B------:R-:W-:Y:S02]  /*1ddc0*/  ISETP.GT.AND P0, PT, R3, 0x1a, PT ;  /* 0x0000001a0300780c */ /* 0x000fe40003f04270 */
[----:B------:R-:W-:Y:S02]  /*1ddd0*/  SEL R4, R4, RZ, !P5 ;  /* 0x000000ff04047207 */ /* 0x000fe40006800000 */
[----:B------:R-:W-:Y:S01]  /*1dde0*/  SEL R5, RZ, 0x4, !P0 ;  /* 0x00000004ff057807 */ /* 0x000fe20004000000 */
[----:B------:R-:W-:Y:S01]  /*1ddf0*/  IMAD.MOV.U32 R244, RZ, RZ, R48 ;  /* 0x000000fffff47224 */ /* 0x000fe200078e0030 */
[----:B------:R-:W-:Y:S01]  /*1de00*/  ISETP.NE.U32.AND P0, PT, R4, RZ, PT ;  /* 0x000000ff0400720c */ /* 0x000fe20003f05070 */
[----:B------:R-:W-:Y:S01]  /*1de10*/  IMAD.MOV.U32 R245, RZ, RZ, R45 ;  /* 0x000000fffff57224 */ /* 0x000fe200078e002d */
[----:B------:R-:W-:Y:S01]  /*1de20*/  SEL R4, R5, RZ, !P5 ;  /* 0x000000ff05047207 */ /* 0x000fe20006800000 */
[----:B------:R-:W-:Y:S01]  /*1de30*/  IMAD.MOV.U32 R246, RZ, RZ, R44 ;  /* 0x000000fffff67224 */ /* 0x000fe200078e002c */
[C---:B-1----:R-:W-:Y:S01]  /*1de40*/  LEA R6, P2, R11.reuse, R20, 0x2 ;  /* 0x000000140b067211 */ /* 0x042fe200078410ff */
[----:B------:R-:W-:Y:S01]  /*1de50*/  IMAD.MOV.U32 R247, RZ, RZ, R41 ;  /* 0x000000fffff77224 */ /* 0x000fe200078e0029 */
[----:B------:R-:W-:Y:S01]  /*1de60*/  SHF.L.U64.HI R13, R11, 0x2, R13 ;  /* 0x000000020b0d7819 */ /* 0x000fe2000001020d */
[----:B------:R-:W-:Y:S01]  /*1de70*/  IMAD.MOV.U32 R224, RZ, RZ, R40 ;  /* 0x000000ffffe07224 */ /* 0x000fe200078e0028 */
[----:B------:R-:W-:Y:S01]  /*1de80*/  SHF.R.S32.HI R11, RZ, 0x1f, R252 ;  /* 0x0000001fff0b7819 */ /* 0x000fe200000114fc */
[----:B------:R-:W-:-:S02]  /*1de90*/  IMAD.MOV.U32 R225, RZ, RZ, R37 ;  /* 0x000000ffffe17224 */ /* 0x000fc400078e0025 */
[----:B------:R-:W-:Y:S02]  /*1dea0*/  IMAD.MOV.U32 R226, RZ, RZ, R36 ;  /* 0x000000ffffe27224 */ /* 0x000fe400078e0024 */
[----:B------:R-:W-:Y:S01]  /*1deb0*/  IMAD.MOV.U32 R227, RZ, RZ, R9 ;  /* 0x000000ffffe37224 */ /* 0x000fe200078e0009 */
[----:B------:R-:W-:Y:S01]  /*1dec0*/  ISETP.NE.U32.AND P1, PT, R4, RZ, PT ;  /* 0x000000ff0400720c */ /* 0x000fe20003f25070 */
[C---:B------:R-:W-:Y:S01]  /*1ded0*/  IMAD.X R7, R17.reuse, 0x1, R13, P2 ;  /* 0x0000000111077824 */ /* 0x040fe200010e060d */
[C---:B------:R-:W-:Y:S01]  /*1dee0*/  SHF.L.U64.HI R11, R252.reuse, 0x2, R11 ;  /* 0x00000002fc0b7819 */ /* 0x040fe2000001020b */
[----:B------:R-:W-:Y:S01]  /*1def0*/  IMAD.MOV.U32 R230, RZ, RZ, R29 ;  /* 0x000000ffffe67224 */ /* 0x000fe200078e001d */
[----:B------:R-:W-:Y:S01]  /*1df00*/  LEA R4, P2, R252, R20, 0x2 ;  /* 0x00000014fc047211 */ /* 0x000fe200078410ff */
[----:B------:R-:W-:Y:S01]  /*1df10*/  IMAD.MOV.U32 R231, RZ, RZ, R28 ;  /* 0x000000ffffe77224 */ /* 0x000fe200078e001c */
[----:B------:R1:W-:Y:S01]  /*1df20*/  LDGSTS.E [R12+0x12c00], [R6.64], P0 ;  /* 0x12c00000060c7fae */ /* 0x0003e20008121844 */
[----:B------:R-:W-:Y:S02]  /*1df30*/  HMMA.1688.F32.TF32 R28, R240, R26, R244 ;  /* 0x0000001af01c723c */ /* 0x000fe400000810f4 */
[----:B------:R-:W-:-:S05]  /*1df40*/  IMAD.X R5, R17, 0x1, R11, P2 ;  /* 0x0000000111057824 */ /* 0x000fca00010e060b */
[----:B------:R-:W-:Y:S01]  /*1df50*/  IMAD.MOV.U32 R244, RZ, RZ, R25 ;  /* 0x000000fffff47224 */ /* 0x000fe200078e0019 */
[----:B------:R-:W-:Y:S01]  /*1df60*/  ISETP.GT.AND P0, PT, R3, 0x1e, PT ;  /* 0x0000001e0300780c */ /* 0x000fe20003f04270 */
[----:B------:R-:W-:Y:S01]  /*1df70*/  IMAD.MOV.U32 R245, RZ, RZ, R24 ;  /* 0x000000fffff57224 */ /* 0x000fe200078e0018 */
[----:B------:R2:W-:Y:S01]  /*1df80*/  LDGSTS.E [R12+0x13400], [R4.64], P1 ;  /* 0x13400000040c7fae */ /* 0x0005e20008921844 */
[----:B------:R-:W-:Y:S01]  /*1df90*/  HMMA.1688.F32.TF32 R24, R240, R22, R224 ;  /* 0x00000016f018723c */ /* 0x000fe200000810e0 */
[----:B------:R-:W-:-:S04]  /*1dfa0*/  IMAD.MOV.U32 R65, RZ, RZ, c[0x0][0x188] ;  /* 0x00006200ff417624 */ /* 0x000fc800078e00ff */
[----:B------:R-:W-:Y:S01]  /*1dfb0*/  IMAD R252, R65, 0x1e, RZ ;  /* 0x0000001e41fc7824 */ /* 0x000fe200078e02ff */
[----:B--2---:R-:W-:Y:S02]  /*1dfc0*/  SEL R4, RZ, 0x4, !P0 ;  /* 0x00000004ff047807 */ /* 0x004fe40004000000 */
[----:B------:R-:W-:Y:S02]  /*1dfd0*/  ISETP.GT.AND P0, PT, R3, 0x3, PT ;  /* 0x000000030300780c */ /* 0x000fe40003f04270 */
[----:B------:R-:W-:Y:S02]  /*1dfe0*/  SEL R4, R4, RZ, !P5 ;  /* 0x000000ff04047207 */ /* 0x000fe40006800000 */
[----:B------:R-:W-:Y:S02]  /*1dff0*/  SEL R5, RZ, 0x4, !P0 ;  /* 0x00000004ff057807 */ /* 0x000fe40004000000 */
[----:B------:R-:W-:Y:S01]  /*1e000*/  SHF.R.S32.HI R13, RZ, 0x1f, R252 ;  /* 0x0000001fff0d7819 */ /* 0x000fe200000114fc */
[----:B------:R-:W-:Y:S01]  /*1e010*/  IMAD.MOV.U32 R228, RZ, RZ, R33 ;  /* 0x000000ffffe47224 */ /* 0x000fe200078e0021 */
[----:B------:R-:W-:Y:S01]  /*1e020*/  ISETP.NE.U32.AND P0, PT, R4, RZ, PT ;  /* 0x000000ff0400720c */ /* 0x000fe20003f05070 */
[----:B------:R-:W-:Y:S01]  /*1e030*/  IMAD.MOV.U32 R229, RZ, RZ, R32 ;  /* 0x000000ffffe57224 */ /* 0x000fe200078e0020 */
[----:B------:R-:W-:Y:S01]  /*1e040*/  STL.64 [R1+0x4c0], R52 ;  /* 0x0004c03401007387 */ /* 0x000fe20000100a00 */
[----:B------:R-:W-:-:S02]  /*1e050*/  SHF.L.U64.HI R13, R252, 0x2, R13 ;  /* 0x00000002fc0d7819 */ /* 0x000fc4000001020d */
[----:B-1----:R-:W-:Y:S01]  /*1e060*/  LEA R6, P2, R252, R20, 0x2 ;  /* 0x00000014fc067211 */ /* 0x002fe200078410ff */
[----:B------:R-:W-:Y:S04]  /*1e070*/  STL.64 [R1+0x4c8], R54 ;  /* 0x0004c83601007387 */ /* 0x000fe80000100a00 */
[----:B------:R-:W-:Y:S01]  /*1e080*/  STL.64 [R1+0x4a0], R28 ;  /* 0x0004a01c01007387 */ /* 0x000fe20000100a00 */
[----:B------:R-:W-:-:S03]  /*1e090*/  IMAD.X R7, R17, 0x1, R13, P2 ;  /* 0x0000000111077824 */ /* 0x000fc600010e060d */
[----:B------:R-:W-:Y:S04]  /*1e0a0*/  STL.64 [R1+0x4a8], R30 ;  /* 0x0004a81e01007387 */ /* 0x000fe80000100a00 */
[----:B------:R-:W-:Y:S01]  /*1e0b0*/  STL.64 [R1+0x480], R24 ;  /* 0x0004801801007387 */ /* 0x000fe20000100a00 */
[----:B------:R-:W-:-:S03]  /*1e0c0*/  IMAD R11, R65, 0x3, RZ ;  /* 0x00000003410b7824 */ /* 0x000fc600078e02ff */
[----:B------:R1:W-:Y:S01]  /*1e0d0*/  STL.64 [R1+0x488], R26 ;  /* 0x0004881a01007387 */ /* 0x0003e20000100a00 */
[----:B------:R-:W-:-:S03]  /*1e0e0*/  SEL R4, R5, RZ, !P5 ;  /* 0x000000ff05047207 */ /* 0x000fc60006800000 */
[----:B------:R2:W-:Y:S01]  /*1e0f0*/  LDGSTS.E [R12+0x13c00], [R6.64], P0 ;  /* 0x13c00000060c7fae */ /* 0x0005e20008121844 */
[----:B-1----:R-:W-:Y:S01]  /*1e100*/  HMMA.1688.F32.TF32 R24, R240, R18, R228 ;  /* 0x00000012f018723c */ /* 0x002fe200000810e4 */
[----:B------:R-:W-:Y:S02]  /*1e110*/  ISETP.NE.U32.AND P1, PT, R4, RZ, PT ;  /* 0x000000ff0400720c */ /* 0x000fe40003f25070 */
[----:B--2---:R-:W-:Y:S02]  /*1e120*/  LOP3.LUT R12, R10, 0x60, RZ, 0x3c, !PT ;  /* 0x000000600a0c7812 */ /* 0x004fe400078e3cff */
[----:B------:R-:W-:Y:S02]  /*1e130*/  SHF.R.S32.HI R10, RZ, 0x1f, R11 ;  /* 0x0000001fff0a7819 */ /* 0x000fe4000001140b */
[C---:B------:R-:W-:Y:S02]  /*1e140*/  LEA R4, P2, R11.reuse, R20, 0x2 ;  /* 0x000000140b047211 */ /* 0x040fe400078410ff */
[----:B------:R-:W-:-:S02]  /*1e150*/  SHF.L.U64.HI R10, R11, 0x2, R10 ;  /* 0x000000020b0a7819 */ /* 0x000fc4000001020a */
[----:B------:R-:W-:Y:S01]  /*1e160*/  ISETP.GT.AND P0, PT, R3, 0x7, PT ;  /* 0x000000070300780c */ /* 0x000fe20003f04270 */
[----:B------:R-:W-:Y:S02]  /*1e170*/  IMAD.MOV.U32 R246, RZ, RZ, R21 ;  /* 0x000000fffff67224 */ /* 0x000fe400078e0015 */
[----:B------:R-:W-:Y:S01]  /*1e180*/  IMAD.X R5, R17, 0x1, R10, P2 ;  /* 0x0000000111057824 */ /* 0x000fe200010e060a */
[----:B------:R-:W-:Y:S01]  /*1e190*/  SEL R6, RZ, 0x4, !P0 ;  /* 0x00000004ff067807 */ /* 0x000fe20004000000 */
[----:B------:R-:W-:Y:S01]  /*1e1a0*/  IMAD.MOV.U32 R247, RZ, RZ, R8 ;  /* 0x000000fffff77224 */ /* 0x000fe200078e0008 */
[----:B------:R-:W1:Y:S01]  /*1e1b0*/  S2R R65, SR_TID.X ;  /* 0x0000000000417919 */ /* 0x000e620000002100 */
[----:B------:R-:W-:-:S03]  /*1e1c0*/  IMAD.MOV.U32 R252, RZ, RZ, c[0x0][0x188] ;  /* 0x00006200fffc7624 */ /* 0x000fc600078e00ff */
[----:B------:R2:W-:Y:S01]  /*1e1d0*/  LDGSTS.E [R12+0x10600], [R4.64], P1 ;  /* 0x10600000040c7fae */ /* 0x0005e20008921844 */
[----:B------:R-:W-:-:S03]  /*1e1e0*/  ISETP.GT.AND P1, PT, R3, 0xf, PT ;  /* 0x0000000f0300780c */ /* 0x000fc60003f24270 */
[----:B------:R-:W-:Y:S01]  /*1e1f0*/  STL.64 [R1+0xfa8], R2 ;  /* 0x000fa80201007387 */ /* 0x000fe20000100a00 */
[----:B------:R-:W-:-:S03]  /*1e200*/  ISETP.GT.AND P0, PT, R3, 0xb, PT ;  /* 0x0000000b0300780c */ /* 0x000fc60003f04270 */
[----:B------:R-:W-:Y:S01]  /*1e210*/  STL.64 [R1+0x470], R24 ;  /* 0x0004701801007387 */ /* 0x000fe20000100a00 */
[----:B--2---:R-:W-:-:S03]  /*1e220*/  SEL R4, R6, RZ, !P5 ;  /* 0x000000ff06047207 */ /* 0x004fc60006800000 */
[----:B------:R2:W-:Y:S01]  /*1e230*/  STL.64 [R1+0x478], R26 ;  /* 0x0004781a01007387 */ /* 0x0005e20000100a00 */
[----:B------:R-:W-:Y:S01]  /*1e240*/  IMAD R9, R252, 0x7, RZ ;  /* 0x00000007fc097824 */ /* 0x000fe200078e02ff */
[----:B------:R-:W-:Y:S02]  /*1e250*/  ISETP.NE.U32.AND P2, PT, R4, RZ, PT ;  /* 0x000000ff0400720c */ /* 0x000fe40003f45070 */
[----:B------:R-:W-:Y:S02]  /*1e260*/  SEL R4, RZ, 0x4, !P1 ;  /* 0x00000004ff047807 */ /* 0x000fe40004800000 */
[----:B------:R-:W-:Y:S01]  /*1e270*/  SEL R5, RZ, 0x4, !P0 ;  /* 0x00000004ff057807 */ /* 0x000fe20004000000 */
[----:B--2---:R-:W-:Y:S01]  /*1e280*/  HMMA.1688.F32.TF32 R24, R240, R14, R244 ;  /* 0x0000000ef018723c */ /* 0x004fe200000810f4 */
[----:B------:R-:W-:Y:S02]  /*1e290*/  ISETP.GT.AND P0, PT, R3, 0x13, PT ;  /* 0x000000130300780c */ /* 0x000fe40003f04270 */
[----:B------:R-:W-:-:S02]  /*1e2a0*/  SEL R4, R4, RZ, !P5 ;  /* 0x000000ff04047207 */ /* 0x000fc40006800000 */
[----:B------:R-:W-:Y:S02]  /*1e2b0*/  SHF.R.S32.HI R7, RZ, 0x1f, R9 ;  /* 0x0000001fff077819 */ /* 0x000fe40000011409 */
[----:B------:R-:W-:Y:S02]  /*1e2c0*/  SEL R6, RZ, 0x4, !P0 ;  /* 0x00000004ff067807 */ /* 0x000fe40004000000 */
[----:B------:R-:W-:Y:S02]  /*1e2d0*/  ISETP.NE.U32.AND P0, PT, R4, RZ, PT ;  /* 0x000000ff0400720c */ /* 0x000fe40003f05070 */
[----:B------:R-:W-:Y:S02]  /*1e2e0*/  SEL R5, R5, RZ, !P5 ;  /* 0x000000ff05057207 */ /* 0x000fe40006800000 */
[C---:B------:R-:W-:Y:S02]  /*1e2f0*/  LEA R4, P1, R9.reuse, R20, 0x2 ;  /* 0x0000001409047211 */ /* 0x040fe400078210ff */
[----:B------:R-:W-:Y:S01]  /*1e300*/  SHF.L.U64.HI R7, R9, 0x2, R7 ;  /* 0x0000000209077819 */ /* 0x000fe20000010207 */
[----:B------:R-:W-:Y:S01]  /*1e310*/  IMAD R9, R252, 0xb, RZ ;  /* 0x0000000bfc097824 */ /* 0x000fe200078e02ff */
[----:B------:R-:W-:-:S02]  /*1e320*/  ISETP.GT.AND P3, PT, R3, 0x17, PT ;  /* 0x000000170300780c */ /* 0x000fc40003f64270 */
[----:B------:R-:W-:Y:S01]  /*1e330*/  ISETP.NE.U32.AND P6, PT, R5, RZ, PT ;  /* 0x000000ff0500720c */ /* 0x000fe20003fc5070 */
[----:B------:R-:W-:Y:S01]  /*1e340*/  IMAD.X R5, R17, 0x1, R7, P1 ;  /* 0x0000000111057824 */ /* 0x000fe200008e0607 */
[----:B------:R-:W-:Y:S02]  /*1e350*/  SEL R6, R6, RZ, !P5 ;  /* 0x000000ff06067207 */ /* 0x000fe40006800000 */
[----:B------:R-:W-:Y:S02]  /*1e360*/  SEL R7, RZ, 0x4, !P3 ;  /* 0x00000004ff077807 */ /* 0x000fe40005800000 */
[----:B------:R-:W-:Y:S01]  /*1e370*/  SHF.R.S32.HI R8, RZ, 0x1f, R9 ;  /* 0x0000001fff087819 */ /* 0x000fe20000011409 */
[----:B------:R2:W-:Y:S01]  /*1e380*/  LDGSTS.E [R12+0x10e00], [R4.64], P2 ;  /* 0x10e00000040c7fae */ /* 0x0005e20009121844 */
[----:B------:R-:W-:Y:S02]  /*1e390*/  ISETP.GT.AND P3, PT, R3, 0x1b, PT ;  /* 0x0000001b0300780c */ /* 0x000fe40003f64270 */
[----:B-1----:R-:W-:-:S02]  /*1e3a0*/  LOP3.LUT R11, R65, 0x1f, RZ, 0xc0, !PT ;  /* 0x0000001f410b7812 */ /* 0x002fc400078ec0ff */
[----:B------:R-:W-:Y:S01]  /*1e3b0*/  ISETP.NE.U32.AND P1, PT, R6, RZ, PT ;  /* 0x000000ff0600720c */ /* 0x000fe20003f25070 */
[----:B------:R-:W-:Y:S01]  /*1e3c0*/  STL.64 [R1+0x450], R24 ;  /* 0x0004501801007387 */ /* 0x000fe20000100a00 */
[C---:B------:R-:W-:Y:S02]  /*1e3d0*/  LEA R6, P2, R9.reuse, R20, 0x2 ;  /* 0x0000001409067211 */ /* 0x040fe400078410ff */
[----:B------:R-:W-:Y:S01]  /*1e3e0*/  SHF.L.U64.HI R8, R9, 0x2, R8 ;  /* 0x0000000209087819 */ /* 0x000fe20000010208 */
[----:B------:R-:W-:Y:S01]  /*1e3f0*/  STL.64 [R1+0x458], R26 ;  /* 0x0004581a01007387 */ /* 0x000fe20000100a00 */
[----:B------:R-:W-:Y:S02]  /*1e400*/  SEL R9, RZ, 0x4, !P3 ;  /* 0x00000004ff097807 */ /* 0x000fe40005800000 */
[----:B------:R-:W-:Y:S02]  /*1e410*/  ISETP.GT.AND P4, PT, R3, 0x1f, PT ;  /* 0x0000001f0300780c */ /* 0x000fe40003f84270 */
[----:B------:R-:W-:-:S02]  /*1e420*/  ISETP.GE.AND P3, PT, R11, R3, PT ;  /* 0x000000030b00720c */ /* 0x000fc40003f66270 */
[----:B------:R-:W3:Y:S04]  /*1e430*/  LDL.LU.64 R2, [R1+0xc00] ;  /* 0x000c000001027983 */ /* 0x000ee80000300a00 */
[----:B---3--:R1:W-:Y:S04]  /*1e440*/  STL.64 [R1+0xfd0], R2 ;  /* 0x000fd00201007387 */ /* 0x0083e80000100a00 */
[----:B-1----:R-:W3:Y:S04]  /*1e450*/  LDL.LU.64 R2, [R1+0xc10] ;  /* 0x000c100001027983 */ /* 0x002ee80000300a00 */
[----:B---3--:R1:W-:Y:S04]  /*1e460*/  STL.64 [R1+0xfd8], R2 ;  /* 0x000fd80201007387 */ /* 0x0083e80000100a00 */
[----:B-1----:R-:W3:Y:S01]  /*1e470*/  LDL.LU.64 R2, [R1+0xc20] ;  /* 0x000c200001027983 */ /* 0x002ee20000300a00 */
[----:B------:R-:W-:Y:S01]  /*1e480*/  IMAD R10, R252, 0xf, RZ ;  /* 0x0000000ffc0a7824 */ /* 0x000fe200078e02ff */
[----:B--2---:R-:W-:Y:S01]  /*1e490*/  SEL R4, R7, RZ, !P5 ;  /* 0x000000ff07047207 */ /* 0x004fe20006800000 */
[----:B------:R-:W-:-:S02]  /*1e4a0*/  IMAD.MOV.U32 R65, RZ, RZ, c[0x0][0x188] ;  /* 0x00006200ff417624 */ /* 0x000fc400078e00ff */
[----:B------:R-:W-:Y:S01]  /*1e4b0*/  IMAD.X R7, R17, 0x1, R8, P2 ;  /* 0x0000000111077824 */ /* 0x000fe200010e0608 */
[----:B------:R-:W-:Y:S01]  /*1e4c0*/  SHF.R.S32.HI R11, RZ, 0x1f, R10 ;  /* 0x0000001fff0b7819 */ /* 0x000fe2000001140a */
[----:B------:R-:W-:Y:S01]  /*1e4d0*/  IMAD R13, R65, 0x13, RZ ;  /* 0x00000013410d7824 */ /* 0x000fe200078e02ff */
[----:B------:R-:W-:Y:S02]  /*1e4e0*/  SEL R8, RZ, 0x4, !P4 ;  /* 0x00000004ff087807 */ /* 0x000fe40006000000 */
[----:B------:R-:W-:Y:S01]  /*1e4f0*/  ISETP.NE.U32.AND P2, PT, R4, RZ, PT ;  /* 0x000000ff0400720c */ /* 0x000fe20003f45070 */
[----:B------:R1:W-:Y:S01]  /*1e500*/  LDGSTS.E [R12+0x11600], [R6.64], P6 ;  /* 0x11600000060c7fae */ /* 0x0003e2000b121844 */
[C---:B------:R-:W-:Y:S02]  /*1e510*/  LEA R4, P4, R10.reuse, R20, 0x2 ;  /* 0x000000140a047211 */ /* 0x040fe400078810ff */
[----:B------:R-:W-:Y:S02]  /*1e520*/  SHF.L.U64.HI R11, R10, 0x2, R11 ;  /* 0x000000020a0b7819 */ /* 0x000fe4000001020b */
[----:B------:R-:W-:-:S02]  /*1e530*/  SEL R8, R8, RZ, !P5 ;  /* 0x000000ff08087207 */ /* 0x000fc40006800000 */
[----:B------:R-:W-:Y:S01]  /*1e540*/  SEL R10, RZ, 0x4, P3 ;  /* 0x00000004ff0a7807 */ /* 0x000fe20001800000 */
[----:B------:R-:W-:Y:S01]  /*1e550*/  IMAD.X R5, R17, 0x1, R11, P4 ;  /* 0x0000000111057824 */ /* 0x000fe200020e060b */
[----:B------:R-:W-:Y:S02]  /*1e560*/  SHF.R.S32.HI R16, RZ, 0x1f, R13 ;  /* 0x0000001fff107819 */ /* 0x000fe4000001140d */
[----:B------:R-:W-:Y:S02]  /*1e570*/  ISETP.NE.U32.AND P4, PT, R8, RZ, PT ;  /* 0x000000ff0800720c */ /* 0x000fe40003f85070 */
[----:B------:R-:W-:Y:S01]  /*1e580*/  SEL R8, R10, RZ, !P5 ;  /* 0x000000ff0a087207 */ /* 0x000fe20006800000 */
[----:B------:R-:W-:Y:S01]  /*1e590*/  IMAD R21, R65, 0x17, RZ ;  /* 0x0000001741157824 */ /* 0x000fe200078e02ff */
[C---:B------:R-:W-:Y:S01]  /*1e5a0*/  LEA R10, P6, R13.reuse, R20, 0x2 ;  /* 0x000000140d0a7211 */ /* 0x040fe200078c10ff */
[----:B------:R2:W-:Y:S01]  /*1e5b0*/  LDGSTS.E [R12+0x11e00], [R4.64], P0 ;  /* 0x11e00000040c7fae */ /* 0x0005e20008121844 */
[----:B------:R-:W-:-:S02]  /*1e5c0*/  SHF.L.U64.HI R16, R13, 0x2, R16 ;  /* 0x000000020d107819 */ /* 0x000fc40000010210 */
[----:B------:R-:W-:-:S03]  /*1e5d0*/  SEL R9, R9, RZ, !P5 ;  /* 0x000000ff09097207 */ /* 0x000fc60006800000 */
[----:B------:R-:W-:Y:S01]  /*1e5e0*/  IMAD.X R11, R17, 0x1, R16, P6 ;  /* 0x00000001110b7824 */ /* 0x000fe200030e0610 */
[----:B------:R-:W-:Y:S02]  /*1e5f0*/  SHF.R.S32.HI R16, RZ, 0x1f, R21 ;  /* 0x0000001fff107819 */ /* 0x000fe40000011415 */
[----:B------:R-:W-:Y:S01]  /*1e600*/  ISETP.NE.U32.AND P5, PT, R8, RZ, PT ;  /* 0x000000ff0800720c */ /* 0x000fe20003fa5070 */
[C---:B------:R-:W-:Y:S01]  /*1e610*/  IMAD R13, R252.reuse, 0x1b, RZ ;  /* 0x0000001bfc0d7824 */ /* 0x040fe200078e02ff */
[C---:B------:R-:W-:Y:S01]  /*1e620*/  LEA R8, P0, R21.reuse, R20, 0x2 ;  /* 0x0000001415087211 */ /* 0x040fe200078010ff */
[----:B------:R4:W-:Y:S01]  /*1e630*/  LDGSTS.E [R12+0x12600], [R10.64], P1 ;  /* 0x126000000a0c7fae */ /* 0x0009e20008921844 */
[----:B------:R-:W-:Y:S02]  /*1e640*/  SHF.L.U64.HI R16, R21, 0x2, R16 ;  /* 0x0000000215107819 */ /* 0x000fe40000010210 */
[----:B------:R-:W-:Y:S01]  /*1e650*/  ISETP.NE.U32.AND P3, PT, R9, RZ, PT ;  /* 0x000000ff0900720c */ /* 0x000fe20003f65070 */
[----:B------:R-:W-:-:S02]  /*1e660*/  IMAD R252, R252, 0x1f, RZ ;  /* 0x0000001ffcfc7824 */ /* 0x000fc400078e02ff */
[----:B------:R-:W-:Y:S01]  /*1e670*/  IMAD.X R9, R17, 0x1, R16, P0 ;  /* 0x0000000111097824 */ /* 0x000fe200000e0610 */
[----:B------:R-:W-:Y:S02]  /*1e680*/  SHF.R.S32.HI R16, RZ, 0x1f, R13 ;  /* 0x0000001fff107819 */ /* 0x000fe4000001140d */
[CC--:B-1----:R-:W-:Y:S02]  /*1e690*/  LEA R6, P6, R13.reuse, R20.reuse, 0x2 ;  /* 0x000000140d067211 */ /* 0x0c2fe400078c10ff */
[----:B------:R-:W-:Y:S01]  /*1e6a0*/  SHF.L.U64.HI R16, R13, 0x2, R16 ;  /* 0x000000020d107819 */ /* 0x000fe20000010210 */
[----:B------:R4:W-:Y:S01]  /*1e6b0*/  LDGSTS.E [R12+0x12e00], [R8.64], P2 ;  /* 0x12e00000080c7fae */ /* 0x0009e20009121844 */
[----:B------:R-:W-:Y:S02]  /*1e6c0*/  SHF.R.S32.HI R13, RZ, 0x1f, R252 ;  /* 0x0000001fff0d7819 */ /* 0x000fe400000114fc */
[C---:B--2---:R-:W-:Y:S02]  /*1e6d0*/  LEA R4, P0, R252.reuse, R20, 0x2 ;  /* 0x00000014fc047211 */ /* 0x044fe400078010ff */
[----:B------:R-:W-:Y:S01]  /*1e6e0*/  SHF.L.U64.HI R13, R252, 0x2, R13 ;  /* 0x00000002fc0d7819 */ /* 0x000fe2000001020d */
[----:B------:R-:W-:-:S04]  /*1e6f0*/  IMAD.X R7, R17, 0x1, R16, P6 ;  /* 0x0000000111077824 */ /* 0x000fc800030e0610 */
[----:B------:R-:W-:Y:S01]  /*1e700*/  IMAD.X R5, R17, 0x1, R13, P0 ;  /* 0x0000000111057824 */ /* 0x000fe200000e060d */
[----:B------:R4:W-:Y:S04]  /*1e710*/  LDGSTS.E [R12+0x13600], [R6.64], P3 ;  /* 0x13600000060c7fae */ /* 0x0009e80009921844 */
[----:B------:R4:W-:Y:S04]  /*1e720*/  LDGSTS.E [R12+0x13e00], [R4.64], P4 ;  /* 0x13e00000040c7fae */ /* 0x0009e8000a121844 */
[----:B---3--:R1:W-:Y:S01]  /*1e730*/  STL.64 [R1+0xfe0], R2 ;  /* 0x000fe00201007387 */ /* 0x0083e20000100a00 */
[----:B------:R-:W-:-:S03]  /*1e740*/  IMAD.MOV.U32 R252, RZ, RZ, c[0x0][0x18c] ;  /* 0x00006300fffc7624 */ /* 0x000fc600078e00ff */
[----:B------:R-:W0:Y:S04]  /*1e750*/  LDGDEPBAR ;  /* 0x00000000000079af */ /* 0x000e280000000000 */
[----:B-1----:R-:W2:Y:S04]  /*1e760*/  LDL.LU.64 R2, [R1+0xc30] ;  /* 0x000c300001027983 */ /* 0x002ea80000300a00 */
[----:B----4-:R-:W3:Y:S04]  /*1e770*/  LDL.LU.64 R12, [R1+0xbf0] ;  /* 0x000bf000010c7983 */ /* 0x010ee80000300a00 */
[----:B------:R-:W4:Y:S04]  /*1e780*/  LDL.LU.64 R16, [R1+0xbe0] ;  /* 0x000be00001107983 */ /* 0x000f280000300a00 */
        /* <DEDUP_REMOVED lines=39> */
[----:B------:R-:W3:Y:S04]  /*1ea00*/  LDL.LU.64 R142, [R1+0x960] ;  /* 0x00096000018e7983 */ /* 0x000ee80000300a00 */
        /* <DEDUP_REMOVED lines=69> */
[----:B------:R-:W3:Y:S01]  /*1ee60*/  LDL.LU.64 R34, [R1+0x8f8] ;  /* 0x0008f80001227983 */ /* 0x000ee20000300a00 */
[----:B------:R-:W-:-:S03]  /*1ee70*/  IMAD.SHL.U32 R252, R252, 0x20, RZ ;  /* 0x00000020fcfc7824 */ /* 0x000fc600078e00ff */
[----:B------:R-:W3:Y:S04]  /*1ee80*/  LDL.LU.64 R32, [R1+0x8e8] ;  /* 0x0008e80001207983 */ /* 0x000ee80000300a00 */
[----:B------:R-:W3:Y:S04]  /*1ee90*/  LDL.LU.64 R30, [R1+0x8d8] ;  /* 0x0008d800011e7983 */ /* 0x000ee80000300a00 */
[----:B------:R-:W3:Y:S04]  /*1eea0*/  LDL.LU.64 R28, [R1+0x8c8] ;  /* 0x0008c800011c7983 */ /* 0x000ee80000300a00 */
[----:B------:R-:W3:Y:S01]  /*1eeb0*/  LDL.LU.64 R26, [R1+0x8b8] ;  /* 0x0008b800011a7983 */ /* 0x000ee20000300a00 */
[----:B--2---:R-:W-:-:S03]  /*1eec0*/  IMAD.WIDE R2, R252, 0x4, R2 ;  /* 0x00000004fc027825 */ /* 0x004fc600078e0202 */
        /* <DEDUP_REMOVED lines=8> */
[----:B------:R1:W-:Y:S04]  /*1ef50*/  STL.64 [R1+0xc30], R2 ;  /* 0x000c300201007387 */ /* 0x0003e80000100a00 */
[----:B-1----:R-:W2:Y:S02]  /*1ef60*/  LDL.LU.64 R2, [R1+0xfe0] ;  /* 0x000fe00001027983 */ /* 0x002ea40000300a00 */
[----:B--2---:R-:W-:-:S05]  /*1ef70*/  IMAD.WIDE R2, R252, 0x4, R2 ;  /* 0x00000004fc027825 */ /* 0x004fca00078e0202 */
[----:B------:R1:W-:Y:S04]  /*1ef80*/  STL.64 [R1+0xc20], R2 ;  /* 0x000c200201007387 */ /* 0x0003e80000100a00 */
[----:B-1----:R-:W2:Y:S01]  /*1ef90*/  LDL.LU.64 R2, [R1+0xfd8] ;  /* 0x000fd80001027983 */ /* 0x002ea20000300a00 */
[----:B---3--:R-:W-:-:S04]  /*1efa0*/  IMAD.WIDE R178, R252, 0x4, R178 ;  /* 0x00000004fcb27825 */ /* 0x008fc800078e02b2 */
[----:B--2---:R-:W-:-:S05]  /*1efb0*/  IMAD.WIDE R2, R252, 0x4, R2 ;  /* 0x00000004fc027825 */ /* 0x004fca00078e0202 */
[----:B------:R1:W-:Y:S04]  /*1efc0*/  STL.64 [R1+0xc10], R2 ;  /* 0x000c100201007387 */ /* 0x0003e80000100a00 */
[----:B-1----:R-:W2:Y:S04]  /*1efd0*/  LDL.LU.64 R2, [R1+0xfd0] ;  /* 0x000fd00001027983 */ /* 0x002ea80000300a00 */
[----:B------:R-:W-:Y:S04]  /*1efe0*/  STL.64 [R1+0xc28], R178 ;  /* 0x000c28b201007387 */ /* 0x000fe80000100a00 */
[----:B------:R1:W-:Y:S04]  /*1eff0*/  STL.64 [R1+0xfb0], R178 ;  /* 0x000fb0b201007387 */ /* 0x0003e80000100a00 */
[----:B-1----:R-:W3:Y:S04]  /*1f000*/  LDL.64 R178, [R1+0xc10] ;  /* 0x000c100001b27983 */ /* 0x002ee80000100a00 */
[----:B---3--:R1:W-:Y:S04]  /*1f010*/  STL.64 [R1+0xfb8], R178 ;  /* 0x000fb8b201007387 */ /* 0x0083e80000100a00 */
[----:B-1----:R-:W3:Y:S01]  /*1f020*/  LDL.64 R178, [R1+0xc20] ;  /* 0x000c200001b27983 */ /* 0x002ee20000100a00 */
[----:B------:R-:W-:-:S04]  /*1f030*/  IMAD.WIDE R180, R252, 0x4, R180 ;  /* 0x00000004fcb47825 */ /* 0x000fc800078e02b4 */
[----:B--2---:R-:W-:-:S04]  /*1f040*/  IMAD.WIDE R2, R252, 0x4, R2 ;  /* 0x00000004fc027825 */ /* 0x004fc800078e0202 */
[----:B------:R-:W-:-:S04]  /*1f050*/  IMAD.WIDE R182, R252, 0x4, R182 ;  /* 0x00000004fcb67825 */ /* 0x000fc800078e02b6 */
[----:B------:R-:W-:-:S04]  /*1f060*/  IMAD.WIDE R12, R252, 0x4, R12 ;  /* 0x00000004fc0c7825 */ /* 0x000fc800078e020c */
[----:B------:R-:W-:-:S04]  /*1f070*/  IMAD.WIDE R184, R252, 0x4, R184 ;  /* 0x00000004fcb87825 */ /* 0x000fc800078e02b8 */
[----:B----4-:R-:W-:-:S04]  /*1f080*/  IMAD.WIDE R16, R252, 0x4, R16 ;  /* 0x00000004fc107825 */ /* 0x010fc800078e0210 */
[----:B------:R-:W-:-:S04]  /*1f090*/  IMAD.WIDE R186, R252, 0x4, R186 ;  /* 0x00000004fcba7825 */ /* 0x000fc800078e02ba */
        /* <DEDUP_REMOVED lines=18> */
[C---:B------:R-:W-:Y:S01]  /*1f1c0*/  IMAD.WIDE R82, R252.reuse, 0x4, R82 ;  /* 0x00000004fc527825 */ /* 0x040fe200078e0252 */
[----:B---3--:R1:W-:Y:S04]  /*1f1d0*/  STL.64 [R1+0xfc0], R178 ;  /* 0x000fc0b201007387 */ /* 0x0083e80000100a00 */
[----:B-1----:R-:W2:Y:S04]  /*1f1e0*/  LDL.64 R178, [R1+0xc30] ;  /* 0x000c300001b27983 */ /* 0x002ea80000100a00 */
[----:B------:R-:W-:Y:S04]  /*1f1f0*/  STL.64 [R1+0xc18], R180 ;  /* 0x000c18b401007387 */ /* 0x000fe80000100a00 */
[----:B------:R1:W-:Y:S04]  /*1f200*/  STL.64 [R1+0xc00], R2 ;  /* 0x000c000201007387 */ /* 0x0003e80000100a00 */
        /* <DEDUP_REMOVED lines=15> */
[----:B------:R1:W-:Y:S01]  /*1f300*/  STL.64 [R1+0xb80], R74 ;  /* 0x000b804a01007387 */ /* 0x0003e20000100a00 */
[----:B------:R-:W-:-:S03]  /*1f310*/  IMAD.WIDE R206, R252, 0x4, R206 ;  /* 0x00000004fcce7825 */ /* 0x000fc600078e02ce */
[----:B------:R-:W-:Y:S01]  /*1f320*/  STL.64 [R1+0xb88], R198 ;  /* 0x000b88c601007387 */ /* 0x000fe20000100a00 */
[----:B------:R-:W-:-:S03]  /*1f330*/  IMAD.WIDE R84, R252, 0x4, R84 ;  /* 0x00000004fc547825 */ /* 0x000fc600078e0254 */
        /* <DEDUP_REMOVED lines=186> */
[----:B------:R-:W-:Y:S04]  /*1fee0*/  STL.64 [R1+0x898], R22 ;  /* 0x0008981601007387 */ /* 0x000fe80000100a00 */
[----:B------:R-:W-:Y:S01]  /*1fef0*/  STL.64 [R1+0x880], R170 ;  /* 0x000880aa01007387 */ /* 0x000fe20000100a00 */
[----:B------:R-:W-:-:S03]  /*1ff00*/  IMAD.WIDE R176, R252, 0x4, R176 ;  /* 0x00000004fcb07825 */ /* 0x000fc600078e02b0 */
[----:B------:R-:W-:Y:S01]  /*1ff10*/  STL.64 [R1+0x888], R20 ;  /* 0x0008881401007387 */ /* 0x000fe20000100a00 */
[----:B------:R-:W-:-:S03]  /*1ff20*/  IMAD.WIDE R8, R252, 0x4, R8 ;  /* 0x00000004fc087825 */ /* 0x000fc600078e0208 */
[----:B------:R1:W-:Y:S04]  /*1ff30*/  STL.64 [R1+0x870], R4 ;  /* 0x0008700401007387 */ /* 0x0003e80000100a00 */
[----:B------:R-:W-:Y:S01]  /*1ff40*/  STL.64 [R1+0x878], R18 ;  /* 0x0008781201007387 */ /* 0x000fe20000100a00 */
[----:B------:R-:W-:-:S03]  /*1ff50*/  IMAD.WIDE R6, R252, 0x4, R6 ;  /* 0x00000004fc067825 */ /* 0x000fc600078e0206 */
[----:B------:R1:W-:Y:S04]  /*1ff60*/  STL.64 [R1+0x860], R172 ;  /* 0x000860ac01007387 */ /* 0x0003e80000100a00 */
[----:B------:R-:W-:Y:S04]  /*1ff70*/  STL.64 [R1+0x868], R14 ;  /* 0x0008680e01007387 */ /* 0x000fe80000100a00 */
[----:B------:R1:W-:Y:S04]  /*1ff80*/  STL.64 [R1+0x850], R174 ;  /* 0x000850ae01007387 */ /* 0x0003e80000100a00 */
[----:B------:R-:W-:Y:S04]  /*1ff90*/  STL.64 [R1+0x858], R10 ;  /* 0x0008580a01007387 */ /* 0x000fe80000100a00 */
[----:B------:R1:W5:Y:S04]  /*1ffa0*/  LDL.LU R252, [R1+0xfc8] ;  /* 0x000fc80001fc7983 */ /* 0x0003680000300800 */
[----:B------:R1:W-:Y:S04]  /*1ffb0*/  STL.64 [R1+0x840], R176 ;  /* 0x000840b001007387 */ /* 0x0003e80000100a00 */
[----:B------:R-:W-:Y:S04]  /*1ffc0*/  STL.64 [R1+0x848], R8 ;  /* 0x0008480801007387 */ /* 0x000fe80000100a00 */
[----:B--2---:R2:W-:Y:S04]  /*1ffd0*/  LDGSTS.E [R0], [R178.64], P5 ;  /* 0x00000000b2007fae */ /* 0x0045e8000a921844 */
[----:B--2---:R-:W2:Y:S04]  /*1ffe0*/  LDL.LU.64 R178, [R1+0xfc0] ;  /* 0x000fc00001b27983 */ /* 0x004ea80000300a00 */
[----:B--2---:R2:W-:Y:S04]  /*1fff0*/  LDGSTS.E [R0+0x400], [R178.64], P5 ;  /* 0x00400000b2007fae */ /* 0x0045e8000a921844 */
[----:B--2---:R-:W2:Y:S04]  /*20000*/  LDL.LU.64 R178, [R1+0xfb8] ;  /* 0x000fb80001b27983 */ /* 0x004ea80000300a00 */
[----:B------:R1:W-:Y:S04]  /*20010*/  STL.64 [R1+0x838], R6 ;  /* 0x0008380601007387 */ /* 0x0003e80000100a00 */
[----:B--2---:R2:W-:Y:S04]  /*20020*/  LDGSTS.E [R0+0x800], [R178.64], P5 ;  /* 0x00800000b2007fae */ /* 0x0045e8000a921844 */
[----:B------:R1:W-:Y:S04]  /*20030*/  LDGSTS.E [R0+0xc00], [R2.64], P5 ;  /* 0x00c0000002007fae */ /* 0x0003e8000a921844 */
[----:B------:R3:W-:Y:S04]  /*20040*/  LDGSTS.E [R0+0x1000], [R12.64], P5 ;  /* 0x010000000c007fae */ /* 0x0007e8000a921844 */
[----:B--2---:R-:W2:Y:S04]  /*20050*/  LDL.LU.64 R178, [R1+0xfb0] ;  /* 0x000fb00001b27983 */ /* 0x004ea80000300a00 */
[----:B-1----:R-:W2:Y:S04]  /*20060*/  LDL.LU.64 R2, [R1+0xfa8] ;  /* 0x000fa80001027983 */ /* 0x002ea80000300a00 */
[----:B---3--:R-:W3:Y:S04]  /*20070*/  LDL.LU.64 R12, [R1+0xfa0] ;  /* 0x000fa000010c7983 */ /* 0x008ee80000300a00 */
[----:B------:R4:W-:Y:S04]  /*20080*/  LDGSTS.E [R0+0x1400], [R16.64], P5 ;  /* 0x0140000010007fae */ /* 0x0009e8000a921844 */
[----:B------:R1:W-:Y:S04]  /*20090*/  LDGSTS.E [R0+0x1800], [R248.64], P5 ;  /* 0x01800000f8007fae */ /* 0x0003e8000a921844 */
[----:B------:R1:W-:Y:S04]  /*200a0*/  LDGSTS.E [R0+0x1c00], [R250.64], P5 ;  /* 0x01c00000fa007fae */ /* 0x0003e8000a921844 */
[----:B----4-:R-:W4:Y:S04]  /*200b0*/  LDL.LU R16, [R1+0xf98] ;  /* 0x000f980001107983 */ /* 0x010f280000300800 */
        /* <DEDUP_REMOVED lines=44> */
[----:B-1----:R1:W5:Y:S04]  /*20380*/  LDL.LU.64 R248, [R1+0xf90] ;  /* 0x000f900001f87983 */ /* 0x0023680000300a00 */
[----:B------:R1:W-:Y:S04]  /*20390*/  LDGSTS.E [R0+0xd000], [R156.64], P5 ;  /* 0x0d0000009c007fae */ /* 0x0003e8000a921844 */
[----:B------:R1:W5:Y:S04]  /*203a0*/  LDL.LU.64 R250, [R1+0xf88] ;  /* 0x000f880001fa7983 */ /* 0x0003680000300a00 */
        /* <DEDUP_REMOVED lines=16> */
[----:B------:R2:W5:Y:S01]  /*204b0*/  LDL.LU.64 R84, [R1+0xf40] ;  /* 0x000f400001547983 */ /* 0x0005620000300a00 */
[----:B-1----:R-:W-:-:S03]  /*204c0*/  LOP3.LUT R4, R0, 0x40, RZ, 0x3c, !PT ;  /* 0x0000004000047812 */ /* 0x002fc600078e3cff */
[----:B------:R1:W5:Y:S04]  /*204d0*/  LDL.LU.64 R86, [R1+0xf38] ;  /* 0x000f380001567983 */ /* 0x0003680000300a00 */
[----:B------:R1:W-:Y:S04]  /*204e0*/  LDGSTS.E [R0+0xf400], [R172.64], P5 ;  /* 0x0f400000ac007fae */ /* 0x0003e8000a921844 */
[----:B------:R1:W5:Y:S04]  /*204f0*/  LDL.LU.64 R88, [R1+0xf30] ;  /* 0x000f300001587983 */ /* 0x0003680000300a00 */
[----:B------:R1:W-:Y:S04]  /*20500*/  LDGSTS.E [R0+0xf800], [R174.64], P5 ;  /* 0x0f800000ae007fae */ /* 0x0003e8000a921844 */
[----:B------:R1:W5:Y:S04]  /*20510*/  LDL.LU.64 R90, [R1+0xf28] ;  /* 0x000f2800015a7983 */ /* 0x0003680000300a00 */
[----:B------:R1:W-:Y:S04]  /*20520*/  LDGSTS.E [R0+0xfc00], [R176.64], P5 ;  /* 0x0fc00000b0007fae */ /* 0x0003e8000a921844 */
[----:B------:R1:W5:Y:S04]  /*20530*/  LDL.LU.64 R92, [R1+0xf20] ;  /* 0x000f2000015c7983 */ /* 0x0003680000300a00 */
[----:B--2---:R2:W-:Y:S04]  /*20540*/  LDGSTS.E [R4+0x200], [R178.64], P5 ;  /* 0x00200000b2047fae */ /* 0x0045e8000a921844 */
        /* <DEDUP_REMOVED lines=78> */
[----:B-1----:R1:W5:Y:S04]  /*20a30*/  LDL.LU.64 R172, [R1+0xde0] ;  /* 0x000de00001ac7983 */ /* 0x0023680000300a00 */
[----:B------:R1:W-:Y:S04]  /*20a40*/  LDGSTS.E [R4+0xa200], [R56.64], P5 ;  /* 0x0a20000038047fae */ /* 0x0003e8000a921844 */
[----:B------:R1:W5:Y:S04]  /*20a50*/  LDL.LU.64 R174, [R1+0xdd8] ;  /* 0x000dd80001ae7983 */ /* 0x0003680000300a00 */
[----:B------:R1:W-:Y:S04]  /*20a60*/  LDGSTS.E [R4+0xa600], [R54.64], P5 ;  /* 0x0a60000036047fae */ /* 0x0003e8000a921844 */
[----:B------:R1:W5:Y:S04]  /*20a70*/  LDL.LU.64 R176, [R1+0xdd0] ;  /* 0x000dd00001b07983 */ /* 0x0003680000300a00 */
[----:B------:R1:W-:Y:S04]  /*20a80*/  LDGSTS.E [R4+0xaa00], [R52.64], P5 ;  /* 0x0aa0000034047fae */ /* 0x0003e8000a921844 */
[----:B--2---:R2:W5:Y:S04]  /*20a90*/  LDL.LU.64 R178, [R1+0xdc8] ;  /* 0x000dc80001b27983 */ /* 0x0045680000300a00 */
        /* <DEDUP_REMOVED lines=22> */
[----:B------:R1:W-:Y:S01]  /*20c00*/  LDGSTS.E [R4+0xda00], [R28.64], P5 ;  /* 0x0da000001c047fae */ /* 0x0003e2000a921844 */
[----:B------:R-:W-:-:S03]  /*20c10*/  IMAD.MOV.U32 R64, RZ, RZ, 0x1f ;  /* 0x0000001fff407424 */ /* 0x000fc600078e00ff */
[----:B------:R2:W5:Y:S04]  /*20c20*/  LDL.LU.64 R202, [R1+0xd68] ;  /* 0x000d680001ca7983 */ /* 0x0005680000300a00 */
[----:B------:R1:W-:Y:S04]  /*20c30*/  LDGSTS.E [R4+0xde00], [R26.64], P5 ;  /* 0x0de000001a047fae */ /* 0x0003e8000a921844 */
[----:B------:R2:W5:Y:S04]  /*20c40*/  LDL.LU.64 R204, [R1+0xd60] ;  /* 0x000d600001cc7983 */ /* 0x0005680000300a00 */
[----:B------:R1:W-:Y:S01]  /*20c50*/  LDGSTS.E [R4+0xe200], [R24.64], P5 ;  /* 0x0e20000018047fae */ /* 0x0003e2000a921844 */
[----:B------:R-:W-:-:S03]  /*20c60*/  IMAD.MOV.U32 R65, RZ, RZ, c[0x0][0x188] ;  /* 0x00006200ff417624 */ /* 0x000fc600078e00ff */
[----:B------:R2:W5:Y:S04]  /*20c70*/  LDL.LU.64 R206, [R1+0xd58] ;  /* 0x000d580001ce7983 */ /* 0x0005680000300a00 */
[----:B------:R1:W-:Y:S04]  /*20c80*/  LDGSTS.E [R4+0xe600], [R22.64], P5 ;  /* 0x0e60000016047fae */ /* 0x0003e8000a921844 */
[----:B------:R2:W5:Y:S04]  /*20c90*/  LDL.LU.64 R208, [R1+0xd50] ;  /* 0x000d500001d07983 */ /* 0x0005680000300a00 */
[----:B------:R1:W-:Y:S04]  /*20ca0*/  LDGSTS.E [R4+0xea00], [R20.64], P5 ;  /* 0x0ea0000014047fae */ /* 0x0003e8000a921844 */
[----:B------:R2:W5:Y:S04]  /*20cb0*/  LDL.LU.64 R210, [R1+0xd48] ;  /* 0x000d480001d27983 */ /* 0x0005680000300a00 */
[----:B------:R1:W-:Y:S01]  /*20cc0*/  LDGSTS.E [R4+0xee00], [R18.64], P5 ;  /* 0x0ee0000012047fae */ /* 0x0003e2000a921844 */
[----:B------:R-:W-:-:S03]  /*20cd0*/  IADD3 R64, R64, c[0x0][0x180], RZ ;  /* 0x0000600040407a10 */ /* 0x000fc60007ffe0ff */
        /* <DEDUP_REMOVED lines=8> */
[----:B----4-:R-:W-:-:S03]  /*20d60*/  IADD3 R16, R16, 0x1, RZ ;  /* 0x0000000110107810 */ /* 0x010fc60007ffe0ff */
[----:B------:R2:W5:Y:S04]  /*20d70*/  LDL.LU.64 R220, [R1+0xd20] ;  /* 0x000d200001dc7983 */ /* 0x0005680000300a00 */
[----:B------:R2:W5:Y:S01]  /*20d80*/  LDL.LU.64 R222, [R1+0xd18] ;  /* 0x000d180001de7983 */ /* 0x0005620000300a00 */
[----:B-1----:R-:W-:-:S03]  /*20d90*/  IMAD.SHL.U32 R4, R65, 0x20, RZ ;  /* 0x0000002041047824 */ /* 0x002fc600078e00ff */
[----:B------:R2:W5:Y:S01]  /*20da0*/  LDL.LU.64 R224, [R1+0xd10] ;  /* 0x000d100001e07983 */ /* 0x0005620000300a00 */
[----:B------:R-:W-:Y:S01]  /*20db0*/  SHF.R.S32.HI R6, RZ, 0x1f, R64 ;  /* 0x0000001fff067819 */ /* 0x000fe20000011440 */
[----:B---3--:R-:W-:Y:S02]  /*20dc0*/  IMAD.WIDE R4, R4, 0x4, R12 ;  /* 0x0000000404047825 */ /* 0x008fe400078e020c */
[----:B------:R2:W5:Y:S01]  /*20dd0*/  LDL.LU.64 R226, [R1+0xd08] ;  /* 0x000d080001e27983 */ /* 0x0005620000300a00 */
[----:B------:R-:W-:-:S03]  /*20de0*/  LEA.HI R6, R6, R64, RZ, 0x5 ;  /* 0x0000004006067211 */ /* 0x000fc600078f28ff */
[----:B------:R2:W5:Y:S04]  /*20df0*/  LDL.LU.64 R228, [R1+0xd00] ;  /* 0x000d000001e47983 */ /* 0x0005680000300a00 */
[----:B------:R2:W5:Y:S04]  /*20e00*/  LDL.LU.64 R230, [R1+0xcf8] ;  /* 0x000cf80001e67983 */ /* 0x0005680000300a00 */
[----:B------:R2:W5:Y:S04]  /*20e10*/  LDL.LU.64 R244, [R1+0xcf0] ;  /* 0x000cf00001f47983 */ /* 0x0005680000300a00 */
[----:B------:R2:W5:Y:S01]  /*20e20*/  LDL.LU.64 R246, [R1+0xce8] ;  /* 0x000ce80001f67983 */ /* 0x0005620000300a00 */
[----:B------:R-:W-:-:S03]  /*20e30*/  SHF.R.S32.HI R6, RZ, 0x5, R6 ;  /* 0x00000005ff067819 */ /* 0x000fc60000011406 */
[----:B------:R2:W-:Y:S04]  /*20e40*/  STL [R1+0xc38], R16 ;  /* 0x000c381001007387 */ /* 0x0005e80000100800 */
[----:B------:R2:W-:Y:S04]  /*20e50*/  STL [R1+0x1b4], R4 ;  /* 0x0001b40401007387 */ /* 0x0005e80000100800 */
[----:B------:R2:W-:Y:S01]  /*20e60*/  STL [R1+0x1b0], R5 ;  /* 0x0001b00501007387 */ /* 0x0005e20000100800 */
[----:B------:R-:W-:-:S03]  /*20e70*/  ISETP.NE.U32.AND P0, PT, R6, R16, PT ;  /* 0x000000100600720c */ /* 0x000fc60003f05070 */
[----:B------:R-:W0:Y:S01]  /*20e80*/  LDGDEPBAR ;  /* 0x00000000000079af */ /* 0x000e220000000000 */
[----:B------:R-:W-:-:S09]  /*20e90*/  IADD3 R3, R3, -0x20, RZ ;  /* 0xffffffe003037810 */ /* 0x000fd20007ffe0ff */
[----:B--2---:R-:W-:Y:S01]  /*20ea0*/  @!P0 CALL.REL.NOINC `(.L_x_0) ;  /* 0x0000001000008944 */ /* 0x004fe20003c00000 */
[----:B------:R-:W-:Y:S05]  /*20eb0*/  BRA `(.L_x_1) ;  /* 0xfffeec6000007947 */ /* 0x000fea000383ffff */
.L_x_0:
[----:B------:R-:W2:Y:S01]  /*20ec0*/  LDL R5, [R1+0xcd8] ;  /* 0x000cd80001057983 */ /* 0x000ea20000100800 */
[----:B------:R-:W-:-:S04]  /*20ed0*/  DEPBAR.LE SB0, 0x0 ;  /* 0x000080000000791a */ /* 0x000fc80000000000 */
[----:B------:R-:W3:Y:S02]  /*20ee0*/  S2R R6, SR_TID.X ;  /* 0x0000000000067919 */ /* 0x000ee40000002100 */
[C---:B---3--:R-:W-:Y:S02]  /*20ef0*/  IMAD.SHL.U32 R0, R6.reuse, 0x20, RZ ;  /* 0x0000002006007824 */ /* 0x048fe400078e00ff */
[C---:B-----5:R-:W-:Y:S01]  /*20f00*/  IMAD.SHL.U32 R2, R6.reuse, 0x1000, RZ ;  /* 0x0000100006027824 */ /* 0x060fe200078e00ff */
[C---:B------:R-:W-:Y:S01]  /*20f10*/  LOP3.LUT R7, R6.reuse, 0x60, RZ, 0xc0, !PT ;  /* 0x0000006006077812 */ /* 0x040fe200078ec0ff */
[----:B------:R-:W-:Y:S01]  /*20f20*/  IMAD.SHL.U32 R4, R6, 0x4, RZ ;  /* 0x0000000406047824 */ /* 0x000fe200078e00ff */
[----:B------:R-:W-:Y:S01]  /*20f30*/  LOP3.LUT R0, R0, 0x60, RZ, 0xc0, !PT ;  /* 0x0000006000007812 */ /* 0x000fe200078ec0ff */
[C---:B------:R-:W-:Y:S01]  /*20f40*/  IMAD.SHL.U32 R3, R6.reuse, 0x400, RZ ;  /* 0x0000040006037824 */ /* 0x040fe200078e00ff */
[----:B------:R-:W-:Y:S02]  /*20f50*/  LOP3.LUT R6, R6, 0x7f, RZ, 0xc0, !PT ;  /* 0x0000007f06067812 */ /* 0x000fe400078ec0ff */
[----:B------:R-:W-:-:S02]  /*20f60*/  LOP3.LUT R2, R2, 0x6000, RZ, 0xc0, !PT ;  /* 0x0000600002027812 */ /* 0x000fc400078ec0ff */
[----:B------:R-:W-:Y:S02]  /*20f70*/  LOP3.LUT R0, R0, 0x70, R4, 0x78, !PT ;  /* 0x0000007000007812 */ /* 0x000fe400078e7804 */
[----:B------:R-:W-:Y:S01]  /*20f80*/  IADD3 R4, R252, 0x2, RZ ;  /* 0x00000002fc047810 */ /* 0x000fe20007ffe0ff */
[----:B------:R-:W-:Y:S01]  /*20f90*/  IMAD R2, R6, 0x10, R2 ;  /* 0x0000001006027824 */ /* 0x000fe200078e0202 */
[----:B------:R-:W-:Y:S01]  /*20fa0*/  IADD3 R6, R252, 0x4, RZ ;  /* 0x00000004fc067810 */ /* 0x000fe20007ffe0ff */
[----:B------:R-:W-:Y:S01]  /*20fb0*/  BAR.SYNC.DEFER_BLOCKING 0x0 ;  /* 0x0000000000007b1d */ /* 0x000fe20000010000 */
[----:B------:R-:W-:-:S05]  /*20fc0*/  LOP3.LUT R3, R3, 0x6000, RZ, 0xc0, !PT ;  /* 0x0000600003037812 */ /* 0x000fca00078ec0ff */
[----:B------:R-:W-:Y:S01]  /*20fd0*/  IMAD R3, R7, 0x40, R3 ;  /* 0x0000004007037824 */ /* 0x000fe200078e0203 */
[----:B--2---:R-:W-:Y:S02]  /*20fe0*/  ISETP.GE.AND P0, PT, R5, c[0x0][0x178], PT ;  /* 0x00005e0005007a0c */ /* 0x004fe40003f06270 */
[----:B------:R-:W-:Y:S02]  /*20ff0*/  IADD3 R5, R252, 0x3, RZ ;  /* 0x00000003fc057810 */ /* 0x000fe40007ffe0ff */
[----:B------:R-:W-:Y:S02]  /*21000*/  ISETP.LT.AND P1, PT, R4, c[0x0][0x17c], !P0 ;  /* 0x00005f0004007a0c */ /* 0x000fe40004721270 */
[----:B------:R-:W-:Y:S01]  /*21010*/  ISETP.LT.AND P4, PT, R5, c[0x0][0x17c], !P0 ;  /* 0x00005f0005007a0c */ /* 0x000fe20004781270 */
[----:B------:R-:W2:Y:S01]  /*21020*/  LDL.LU R4, [R1+0x2c0] ;  /* 0x0002c00001047983 */ /* 0x000ea20000300800 */
[----:B------:R-:W-:-:S03]  /*21030*/  ISETP.LT.AND P2, PT, R6, c[0x0][0x17c], !P0 ;  /* 0x00005f0006007a0c */ /* 0x000fc60004741270 */
        /* <DEDUP_REMOVED lines=9> */
[----:B------:R-:W4:Y:S01]  /*210d0*/  LDL.LU R18, [R1+0x190] ;  /* 0x0001900001127983 */ /* 0x000f220000300800 */
[----:B------:R-:W-:-:S03]  /*210e0*/  IMAD.IADD R0, R3, 0x1, R0 ;  /* 0x0000000103007824 */ /* 0x000fc600078e0200 */
        /* <DEDUP_REMOVED lines=9> */
[----:B--2---:R2:W-:Y:S04]  /*21180*/  STS.128 [R0], R4 ;  /* 0x0000000400007388 */ /* 0x0045e80000000c00 */
[----:B--2---:R-:W2:Y:S04]  /*21190*/  LDL.LU R4, [R1+0x98] ;  /* 0x0000980001047983 */ /* 0x004ea80000300800 */
[----:B------:R-:W2:Y:S04]  /*211a0*/  LDL.LU R5, [R1+0x9c] ;  /* 0x00009c0001057983 */ /* 0x000ea80000300800 */
[----:B------:R-:W2:Y:S04]  /*211b0*/  LDL.LU R6, [R1+0x88] ;  /* 0x0000880001067983 */ /* 0x000ea80000300800 */
[----:B------:R-:W2:Y:S04]  /*211c0*/  LDL.LU R7, [R1+0x8c] ;  /* 0x00008c0001077983 */ /* 0x000ea80000300800 */
[----:B----4-:R4:W-:Y:S04]  /*211d0*/  STS.128 [R0+0x100], R16 ;  /* 0x0001001000007388 */ /* 0x0109e80000000c00 */
[----:B---3--:R3:W-:Y:S04]  /*211e0*/  STS.128 [R0+0x180], R12 ;  /* 0x0001800c00007388 */ /* 0x0087e80000000c00 */
[----:B----4-:R-:W4:Y:S04]  /*211f0*/  LDL.LU R16, [R1+0x760] ;  /* 0x0007600001107983 */ /* 0x010f280000300800 */
[----:B------:R-:W4:Y:S04]  /*21200*/  LDL.LU R17, [R1+0x764] ;  /* 0x0007640001117983 */ /* 0x000f280000300800 */
[----:B------:R-:W4:Y:S01]  /*21210*/  LDL.LU R18, [R1+0x750] ;  /* 0x0007500001127983 */ /* 0x000f220000300800 */
[----:B---3--:R-:W-:-:S03]  /*21220*/  IMAD.MOV.U32 R12, RZ, RZ, R200 ;  /* 0x000000ffff0c7224 */ /* 0x008fc600078e00c8 */
[----:B------:R3:W-:Y:S01]  /*21230*/  STS.128 [R0+0x200], R8 ;  /* 0x0002000800007388 */ /* 0x0007e20000000c00 */
[----:B------:R-:W-:Y:S02]  /*21240*/  IMAD.MOV.U32 R13, RZ, RZ, R201 ;  /* 0x000000ffff0d7224 */ /* 0x000fe400078e00c9 */
[----:B------:R-:W-:Y:S01]  /*21250*/  IMAD.MOV.U32 R14, RZ, RZ, R196 ;  /* 0x000000ffff0e7224 */ /* 0x000fe200078e00c4 */
[----:B------:R-:W4:Y:S01]  /*21260*/  LDL.LU R19, [R1+0x754] ;  /* 0x0007540001137983 */ /* 0x000f220000300800 */
[----:B------:R-:W-:-:S05]  /*21270*/  IMAD.MOV.U32 R15, RZ, RZ, R197 ;  /* 0x000000ffff0f7224 */ /* 0x000fca00078e00c5 */
[----:B------:R1:W-:Y:S01]  /*21280*/  STS.128 [R0+0x300], R12 ;  /* 0x0003000c00007388 */ /* 0x0003e20000000c00 */
[----:B---3--:R-:W-:Y:S02]  /*21290*/  IMAD.MOV.U32 R8, RZ, RZ, R136 ;  /* 0x000000ffff087224 */ /* 0x008fe400078e0088 */
[----:B------:R-:W-:Y:S02]  /*212a0*/  IMAD.MOV.U32 R9, RZ, RZ, R137 ;  /* 0x000000ffff097224 */ /* 0x000fe400078e0089 */
[----:B------:R-:W-:Y:S02]  /*212b0*/  IMAD.MOV.U32 R10, RZ, RZ, R132 ;  /* 0x000000ffff0a7224 */ /* 0x000fe400078e0084 */
[----:B------:R-:W-:Y:S01]  /*212c0*/  IMAD.MOV.U32 R11, RZ, RZ, R133 ;  /* 0x000000ffff0b7224 */ /* 0x000fe200078e0085 */
[----:B-1----:R-:W3:Y:S04]  /*212d0*/  LDL.LU R12, [R1+0x768] ;  /* 0x00076800010c7983 */ /* 0x002ee80000300800 */
[----:B------:R-:W3:Y:S04]  /*212e0*/  LDL.LU R13, [R1+0x76c] ;  /* 0x00076c00010d7983 */ /* 0x000ee80000300800 */
[----:B------:R-:W3:Y:S04]  /*212f0*/  LDL.LU R14, [R1+0x758] ;  /* 0x00075800010e7983 */ /* 0x000ee80000300800 */
[----:B------:R1:W-:Y:S04]  /*21300*/  STS.128 [R0+0x400], R8 ;  /* 0x0004000800007388 */ /* 0x0003e80000000c00 */
[----:B------:R-:W3:Y:S04]  /*21310*/  LDL.LU R15, [R1+0x75c] ;  /* 0x00075c00010f7983 */ /* 0x000ee80000300800 */
[----:B-1----:R-:W3:Y:S04]  /*21320*/  LDL.LU R8, [R1+0x630] ;  /* 0x0006300001087983 */ /* 0x002ee80000300800 */
[----:B------:R-:W3:Y:S04]  /*21330*/  LDL.LU R9, [R1+0x634] ;  /* 0x0006340001097983 */ /* 0x000ee80000300800 */
[----:B------:R-:W3:Y:S04]  /*21340*/  LDL.LU R10, [R1+0x610] ;  /* 0x00061000010a7983 */ /* 0x000ee80000300800 */
[----:B------:R-:W3:Y:S04]  /*21350*/  LDL.LU R11, [R1+0x614] ;  /* 0x00061400010b7983 */ /* 0x000ee80000300800 */
[----:B--2---:R1:W-:Y:S02]  /*21360*/  STS.128 [R0+0x280], R4 ;  /* 0x0002800400007388 */ /* 0x0043e40000000c00 */
[----:B-1----:R-:W-:-:S02]  /*21370*/  IMAD.MOV.U32 R4, RZ, RZ, R72 ;  /* 0x000000ffff047224 */ /* 0x002fc400078e0048 */
[----:B------:R-:W-:Y:S02]  /*21380*/  IMAD.MOV.U32 R5, RZ, RZ, R73 ;  /* 0x000000ffff057224 */ /* 0x000fe400078e0049 */
[----:B------:R-:W-:Y:S02]  /*21390*/  IMAD.MOV.U32 R6, RZ, RZ, R68 ;  /* 0x000000ffff067224 */ /* 0x000fe400078e0044 */
[----:B------:R-:W-:-:S05]  /*213a0*/  IMAD.MOV.U32 R7, RZ, RZ, R69 ;  /* 0x000000ffff077224 */ /* 0x000fca00078e0045 */
[----:B------:R1:W-:Y:S04]  /*213b0*/  STS.128 [R0+0x500], R4 ;  /* 0x0005000400007388 */ /* 0x0003e80000000c00 */
[----:B-1----:R-:W2:Y:S04]  /*213c0*/  LDL.LU R4, [R1+0x638] ;  /* 0x0006380001047983 */ /* 0x002ea80000300800 */
[----:B------:R-:W2:Y:S04]  /*213d0*/  LDL.LU R5, [R1+0x63c] ;  /* 0x00063c0001057983 */ /* 0x000ea80000300800 */
[----:B------:R-:W2:Y:S04]  /*213e0*/  LDL.LU R6, [R1+0x618] ;  /* 0x0006180001067983 */ /* 0x000ea80000300800 */
[----:B------:R-:W2:Y:S01]  /*213f0*/  LDL.LU R7, [R1+0x61c] ;  /* 0x00061c0001077983 */ /* 0x000ea20000300800 */
[----:B------:R-:W-:-:S02]  /*21400*/  IMAD.MOV.U32 R196, RZ, RZ, R202 ;  /* 0x000000ffffc47224 */ /* 0x000fc400078e00ca */
[----:B------:R-:W-:Y:S02]  /*21410*/  IMAD.MOV.U32 R197, RZ, RZ, R203 ;  /* 0x000000ffffc57224 */ /* 0x000fe400078e00cb */
[----:B------:R-:W-:Y:S02]  /*21420*/  IMAD.MOV.U32 R132, RZ, RZ, R138 ;  /* 0x000000ffff847224 */ /* 0x000fe400078e008a */
[----:B------:R-:W-:Y:S02]  /*21430*/  IMAD.MOV.U32 R133, RZ, RZ, R139 ;  /* 0x000000ffff857224 */ /* 0x000fe400078e008b */
[----:B------:R-:W-:Y:S02]  /*21440*/  IMAD.MOV.U32 R68, RZ, RZ, R74 ;  /* 0x000000ffff447224 */ /* 0x000fe400078e004a */
[----:B------:R-:W-:Y:S01]  /*21450*/  IMAD.MOV.U32 R69, RZ, RZ, R75 ;  /* 0x000000ffff457224 */ /* 0x000fe200078e004b */
[----:B------:R-:W-:Y:S04]  /*21460*/  STS.128 [R0+0x80], R20 ;  /* 0x0000801400007388 */ /* 0x000fe80000000c00 */
[----:B------:R-:W-:Y:S04]  /*21470*/  STS.128 [R0+0x380], R196 ;  /* 0x000380c400007388 */ /* 0x000fe80000000c00 */
[----:B------:R-:W-:Y:S04]  /*21480*/  STS.128 [R0+0x480], R132 ;  /* 0x0004808400007388 */ /* 0x000fe80000000c00 */
[----:B------:R-:W-:Y:S04]  /*21490*/  STS.128 [R0+0x580], R68 ;  /* 0x0005804400007388 */ /* 0x000fe80000000c00 */
[----:B----4-:R-:W-:Y:S04]  /*214a0*/  STS.128 [R0+0x600], R16 ;  /* 0x0006001000007388 */ /* 0x010fe80000000c00 */
[----:B---3--:R-:W-:Y:S04]  /*214b0*/  STS.128 [R0+0x680], R12 ;  /* 0x0006800c00007388 */ /* 0x008fe80000000c00 */
[----:B------:R-:W-:Y:S01]  /*214c0*/  STS.128 [R0+0x700], R8 ;  /* 0x0007000800007388 */ /* 0x000fe20000000c00 */
[----:B------:R-:W-:-:S02]  /*214d0*/  LOP3.LUT R25, R2, 0x20, RZ, 0x3c, !PT ;  /* 0x0000002002197812 */ /* 0x000fc400078e3cff */
[----:B------:R-:W-:Y:S02]  /*214e0*/  LOP3.LUT R24, R2, 0x40, RZ, 0x3c, !PT ;  /* 0x0000004002187812 */ /* 0x000fe400078e3cff */
[----:B------:R-:W-:-:S04]  /*214f0*/  IADD3 R3, R252, 0x1, RZ ;  /* 0x00000001fc037810 */ /* 0x000fc80007ffe0ff */
[----:B------:R-:W-:Y:S02]  /*21500*/  ISETP.LT.AND P3, PT, R3, c[0x0][0x17c], !P0 ;  /* 0x00005f0003007a0c */ /* 0x000fe40004761270 */
[----:B------:R-:W-:Y:S01]  /*21510*/  LOP3.LUT R3, R2, 0x60, RZ, 0x3c, !PT ;  /* 0x0000006002037812 */ /* 0x000fe200078e3cff */
[----:B--2---:R1:W-:Y:S04]  /*21520*/  STS.128 [R0+0x780], R4 ;  /* 0x0007800400007388 */ /* 0x0043e80000000c00 */
[----:B------:R-:W-:Y:S06]  /*21530*/  BAR.SYNC.DEFER_BLOCKING 0x0 ;  /* 0x0000000000007b1d */ /* 0x000fec0000010000 */
[----:B-1----:R-:W3:Y:S04]  /*21540*/  LDL.LU R4, [R1+0x2a0] ;  /* 0x0002a00001047983 */ /* 0x002ee80000300800 */
[----:B------:R-:W3:Y:S04]  /*21550*/  LDL.LU R5, [R1+0x2a4] ;  /* 0x0002a40001057983 */ /* 0x000ee80000300800 */
[----:B------:R-:W3:Y:S04]  /*21560*/  LDL.LU R6, [R1+0x280] ;  /* 0x0002800001067983 */ /* 0x000ee80000300800 */
[----:B------:R-:W3:Y:S04]  /*21570*/  LDL.LU R7, [R1+0x284] ;  /* 0x0002840001077983 */ /* 0x000ee80000300800 */
[----:B------:R-:W1:Y:S04]  /*21580*/  LDS.128 R8, [R2] ;  /* 0x0000000002087984 */ /* 0x000e680000000c00 */
[----:B------:R-:W3:Y:S04]  /*21590*/  LDS.128 R16, [R2+0x800] ;  /* 0x0008000002107984 */ /* 0x000ee80000000c00 */
[----:B------:R-:W4:Y:S04]  /*215a0*/  LDS.128 R12, [R2+0x1000] ;  /* 0x00100000020c7984 */ /* 0x000f280000000c00 */
[----:B-1----:R-:W-:Y:S04]  /*215b0*/  STL.64 [R1+0x2c0], R8 ;  /* 0x0002c00801007387 */ /* 0x002fe80000100a00 */
[----:B------:R-:W-:Y:S04]  /*215c0*/  STL.64 [R1+0x2c8], R10 ;  /* 0x0002c80a01007387 */ /* 0x000fe80000100a00 */
[----:B------:R-:W1:Y:S04]  /*215d0*/  LDS.128 R8, [R2+0x1800] ;  /* 0x0018000002087984 */ /* 0x000e680000000c00 */
[----:B---3--:R-:W-:Y:S04]  /*215e0*/  STL.64 [R1+0x310], R16 ;  /* 0x0003101001007387 */ /* 0x008fe80000100a00 */
[----:B------:R-:W-:Y:S04]  /*215f0*/  STL.64 [R1+0x318], R18 ;  /* 0x0003181201007387 */ /* 0x000fe80000100a00 */
[----:B------:R-:W3:Y:S04]  /*21600*/  LDS.128 R16, [R25] ;  /* 0x0000000019107984 */ /* 0x000ee80000000c00 */
[----:B----4-:R-:W-:Y:S04]  /*21610*/  STL.64 [R1+0x350], R12 ;  /* 0x0003500c01007387 */ /* 0x010fe80000100a00 */
[----:B------:R-:W-:Y:S04]  /*21620*/  STL.64 [R1+0x358], R14 ;  /* 0x0003580e01007387 */ /* 0x000fe80000100a00 */
[----:B------:R-:W4:Y:S04]  /*21630*/  LDS.128 R12, [R25+0x800] ;  /* 0x00080000190c7984 */ /* 0x000f280000000c00 */
[----:B-1----:R-:W-:Y:S04]  /*21640*/  STL.64 [R1+0x3b0], R8 ;  /* 0x0003b00801007387 */ /* 0x002fe80000100a00 */
[----:B------:R-:W-:Y:S04]  /*21650*/  STL.64 [R1+0x3b8], R10 ;  /* 0x0003b80a01007387 */ /* 0x000fe80000100a00 */
[----:B------:R-:W1:Y:S04]  /*21660*/  LDS.128 R8, [R25+0x1000] ;  /* 0x0010000019087984 */ /* 0x000e680000000c00 */
[----:B---3--:R-:W-:Y:S04]  /*21670*/  STL.64 [R1+0x2d0], R16 ;  /* 0x0002d01001007387 */ /* 0x008fe80000100a00 */
[----:B------:R-:W-:Y:S04]  /*21680*/  STL.64 [R1+0x2d8], R18 ;  /* 0x0002d81201007387 */ /* 0x000fe80000100a00 */
[----:B------:R-:W3:Y:S04]  /*21690*/  LDS.128 R16, [R25+0x1800] ;  /* 0x0018000019107984 */ /* 0x000ee80000000c00 */
[----:B----4-:R-:W-:Y:S04]  /*216a0*/  STL.64 [R1+0x320], R12 ;  /* 0x0003200c01007387 */ /* 0x010fe80000100a00 */
[----:B------:R-:W-:Y:S04]  /*216b0*/  STL.64 [R1+0x328], R14 ;  /* 0x0003280e01007387 */ /* 0x000fe80000100a00 */
[----:B------:R-:W4:Y:S04]  /*216c0*/  LDS.128 R12, [R24] ;  /* 0x00000000180c7984 */ /* 0x000f280000000c00 */
        /* <DEDUP_REMOVED lines=8> */
[----:B------:R-:W4:Y:S04]  /*21750*/  LDS.128 R12, [R24+0x1800] ;  /* 0x00180000180c7984 */ /* 0x000f280000000c00 */
[----:B-1----:R-:W-:Y:S04]  /*21760*/  STL.64 [R1+0x330], R8 ;  /* 0x0003300801007387 */ /* 0x002fe80000100a00 */
[----:B------:R-:W-:Y:S04]  /*21770*/  STL.64 [R1+0x338], R10 ;  /* 0x0003380a01007387 */ /* 0x000fe80000100a00 */
[----:B------:R-:W1:Y:S04]  /*21780*/  LDS.128 R8, [R3] ;  /* 0x0000000003087984 */ /* 0x000e680000000c00 */
        /* <DEDUP_REMOVED lines=8> */
[----:B------:R-:W1:Y:S04]  /*21810*/  LDS.128 R8, [R3+0x1800] ;  /* 0x0018000003087984 */ /* 0x000e680000000c00 */
[----:B------:R-:W-:Y:S06]  /*21820*/  BAR.SYNC.DEFER_BLOCKING 0x0 ;  /* 0x0000000000007b1d */ /* 0x000fec0000010000 */
[----:B---3--:R3:W-:Y:S04]  /*21830*/  STL.64 [R1+0x340], R16 ;  /* 0x0003401001007387 */ /* 0x0087e80000100a00 */
[----:B------:R1:W-:Y:S04]  /*21840*/  STL.64 [R1+0x348], R18 ;  /* 0x0003481201007387 */ /* 0x0003e80000100a00 */
[----:B----4-:R4:W-:Y:S04]  /*21850*/  STL.64 [R1+0x3a0], R12 ;  /* 0x0003a00c01007387 */ /* 0x0109e80000100a00 */
[----:B------:R1:W-:Y:S04]  /*21860*/  STL.64 [R1+0x3a8], R14 ;  /* 0x0003a80e01007387 */ /* 0x0003e80000100a00 */
[----:B-1----:R1:W-:Y:S04]  /*21870*/  STL.64 [R1+0x3e0], R8 ;  /* 0x0003e00801007387 */ /* 0x0023e80000100a00 */
[----:B------:R1:W-:Y:S04]  /*21880*/  STL.64 [R1+0x3e8], R10 ;  /* 0x0003e80a01007387 */ /* 0x0003e80000100a00 */
[----:B------:R-:W2:Y:S04]  /*21890*/  LDL.LU R20, [R1+0x2a8] ;  /* 0x0002a80001147983 */ /* 0x000ea80000300800 */
[----:B------:R-:W2:Y:S04]  /*218a0*/  LDL.LU R21, [R1+0x2ac] ;  /* 0x0002ac0001157983 */ /* 0x000ea80000300800 */
[----:B------:R-:W2:Y:S04]  /*218b0*/  LDL.LU R22, [R1+0x288] ;  /* 0x0002880001167983 */ /* 0x000ea80000300800 */
[----:B------:R-:W2:Y:S04]  /*218c0*/  LDL.LU R23, [R1+0x28c] ;  /* 0x00028c0001177983 */ /* 0x000ea80000300800 */
[----:B---3--:R-:W3:Y:S04]  /*218d0*/  LDL.LU R16, [R1+0x180] ;  /* 0x0001800001107983 */ /* 0x008ee80000300800 */
[----:B------:R-:W3:Y:S04]  /*218e0*/  LDL.LU R17, [R1+0x184] ;  /* 0x0001840001117983 */ /* 0x000ee80000300800 */
[----:B------:R-:W3:Y:S04]  /*218f0*/  LDL.LU R18, [R1+0x170] ;  /* 0x0001700001127983 */ /* 0x000ee80000300800 */
[----:B------:R-:W3:Y:S04]  /*21900*/  LDL.LU R19, [R1+0x174] ;  /* 0x0001740001137983 */ /* 0x000ee80000300800 */
[----:B----4-:R-:W4:Y:S04]  /*21910*/  LDL.LU R12, [R1+0x188] ;  /* 0x00018800010c7983 */ /* 0x010f280000300800 */
[----:B------:R-:W4:Y:S04]  /*21920*/  LDL.LU R13, [R1+0x18c] ;  /* 0x00018c00010d7983 */ /* 0x000f280000300800 */
[----:B------:R-:W4:Y:S04]  /*21930*/  LDL.LU R14, [R1+0x178] ;  /* 0x00017800010e7983 */ /* 0x000f280000300800 */
[----:B------:R-:W4:Y:S04]  /*21940*/  LDL.LU R15, [R1+0x17c] ;  /* 0x00017c00010f7983 */ /* 0x000f280000300800 */
[----:B-1----:R-:W2:Y:S04]  /*21950*/  LDL.LU R8, [R1+0x70] ;  /* 0x0000700001087983 */ /* 0x002ea80000300800 */
[----:B------:R-:W2:Y:S04]  /*21960*/  LDL.LU R9, [R1+0x74] ;  /* 0x0000740001097983 */ /* 0x000ea80000300800 */
[----:B------:R-:W2:Y:S04]  /*21970*/  LDL.LU R10, [R1+0x60] ;  /* 0x00006000010a7983 */ /* 0x000ea80000300800 */
[----:B------:R1:W-:Y:S04]  /*21980*/  STS.128 [R0], R4 ;  /* 0x0000000400007388 */ /* 0x0003e80000000c00 */
[----:B------:R-:W2:Y:S04]  /*21990*/  LDL.LU R11, [R1+0x64] ;  /* 0x00006400010b7983 */ /* 0x000ea80000300800 */
[----:B-1----:R-:W2:Y:S04]  /*219a0*/  LDL.LU R4, [R1+0x78] ;  /* 0x0000780001047983 */ /* 0x002ea80000300800 */
[----:B------:R-:W2:Y:S04]  /*219b0*/  LDL.LU R5, [R1+0x7c] ;  /* 0x00007c0001057983 */ /* 0x000ea80000300800 */
[----:B------:R-:W2:Y:S04]  /*219c0*/  LDL.LU R6, [R1+0x68] ;  /* 0x0000680001067983 */ /* 0x000ea80000300800 */
[----:B------:R-:W2:Y:S04]  /*219d0*/  LDL.LU R7, [R1+0x6c] ;  /* 0x00006c0001077983 */ /* 0x000ea80000300800 */
[----:B--2---:R1:W-:Y:S04]  /*219e0*/  STS.128 [R0+0x280], R4 ;  /* 0x0002800400007388 */ /* 0x0043e80000000c00 */
[----:B-1----:R-:W2:Y:S04]  /*219f0*/  LDL.LU R6, [R1+0x30] ;  /* 0x0000300001067983 */ /* 0x002ea80000300800 */
[----:B------:R-:W2:Y:S04]  /*21a00*/  LDL.LU R7, [R1+0x34] ;  /* 0x0000340001077983 */ /* 0x000ea80000300800 */
[----:B------:R1:W-:Y:S04]  /*21a10*/  STS.128 [R0+0x80], R20 ;  /* 0x0000801400007388 */ /* 0x0003e80000000c00 */
[----:B----4-:R4:W-:Y:S04]  /*21a20*/  STS.128 [R0+0x180], R12 ;  /* 0x0001800c00007388 */ /* 0x0109e80000000c00 */
[----:B---3--:R3:W-:Y:S04]  /*21a30*/  STS.128 [R0+0x100], R16 ;  /* 0x0001001000007388 */ /* 0x0087e80000000c00 */
[----:B------:R3:W-:Y:S04]  /*21a40*/  STS.128 [R0+0x200], R8 ;  /* 0x0002000800007388 */ /* 0x0007e80000000c00 */
[----:B-1----:R-:W2:Y:S01]  /*21a50*/  LDL.LU R22, [R1+0x38] ;  /* 0x0000380001167983 */ /* 0x002ea20000300800 */
[----:B----4-:R-:W-:-:S03]  /*21a60*/  IMAD.MOV.U32 R12, RZ, RZ, R192 ;  /* 0x000000ffff0c7224 */ /* 0x010fc600078e00c0 */
[----:B------:R-:W4:Y:S01]  /*21a70*/  LDL.LU R23, [R1+0x3c] ;  /* 0x00003c0001177983 */ /* 0x000f220000300800 */
[----:B------:R-:W-:Y:S02]  /*21a80*/  IMAD.MOV.U32 R13, RZ, RZ, R193 ;  /* 0x000000ffff0d7224 */ /* 0x000fe400078e00c1 */
[----:B------:R-:W-:Y:S01]  /*21a90*/  IMAD.MOV.U32 R14, RZ, RZ, R188 ;  /* 0x000000ffff0e7224 */ /* 0x000fe200078e00bc */
[----:B---3--:R-:W3:Y:S01]  /*21aa0*/  LDL.LU R16, [R1+0x740] ;  /* 0x0007400001107983 */ /* 0x008ee20000300800 */
[----:B------:R-:W-:Y:S02]  /*21ab0*/  IMAD.MOV.U32 R15, RZ, RZ, R189 ;  /* 0x000000ffff0f7224 */ /* 0x000fe400078e00bd */
[----:B------:R-:W-:Y:S01]  /*21ac0*/  IMAD.MOV.U32 R8, RZ, RZ, R128 ;  /* 0x000000ffff087224 */ /* 0x000fe200078e0080 */
[----:B------:R-:W3:Y:S01]  /*21ad0*/  LDL.LU R17, [R1+0x744] ;  /* 0x0007440001117983 */ /* 0x000ee20000300800 */
[----:B------:R-:W-:Y:S02]  /*21ae0*/  IMAD.MOV.U32 R9, RZ, RZ, R129 ;  /* 0x000000ffff097224 */ /* 0x000fe400078e0081 */
[----:B------:R-:W-:Y:S01]  /*21af0*/  IMAD.MOV.U32 R10, RZ, RZ, R124 ;  /* 0x000000ffff0a7224 */ /* 0x000fe200078e007c */
[----:B------:R-:W3:Y:S01]  /*21b00*/  LDL.LU R18, [R1+0x730] ;  /* 0x0007300001127983 */ /* 0x000ee20000300800 */
[----:B------:R-:W-:-:S03]  /*21b10*/  IMAD.MOV.U32 R11, RZ, RZ, R125 ;  /* 0x000000ffff0b7224 */ /* 0x000fc600078e007d */
[----:B------:R1:W-:Y:S01]  /*21b20*/  STS.128 [R0+0x300], R12 ;  /* 0x0003000c00007388 */ /* 0x0003e20000000c00 */
[----:B------:R-:W-:-:S03]  /*21b30*/  IMAD.MOV.U32 R4, RZ, RZ, R248 ;  /* 0x000000ffff047224 */ /* 0x000fc600078e00f8 */
[----:B------:R-:W3:Y:S01]  /*21b40*/  LDL.LU R19, [R1+0x734] ;  /* 0x0007340001137983 */ /* 0x000ee20000300800 */
[----:B------:R-:W-:-:S03]  /*21b50*/  IMAD.MOV.U32 R5, RZ, RZ, R249 ;  /* 0x000000ffff057224 */ /* 0x000fc600078e00f9 */
[----:B------:R1:W-:Y:S04]  /*21b60*/  STS.128 [R0+0x400], R8 ;  /* 0x0004000800007388 */ /* 0x0003e80000000c00 */
[----:B-1----:R-:W3:Y:S04]  /*21b70*/  LDL.LU R12, [R1+0x748] ;  /* 0x00074800010c7983 */ /* 0x002ee80000300800 */
[----:B------:R-:W3:Y:S04]  /*21b80*/  LDL.LU R13, [R1+0x74c] ;  /* 0x00074c00010d7983 */ /* 0x000ee80000300800 */
[----:B------:R-:W3:Y:S04]  /*21b90*/  LDL.LU R14, [R1+0x738] ;  /* 0x00073800010e7983 */ /* 0x000ee80000300800 */
[----:B------:R-:W3:Y:S04]  /*21ba0*/  LDL.LU R15, [R1+0x73c] ;  /* 0x00073c00010f7983 */ /* 0x000ee80000300800 */
[----:B------:R-:W3:Y:S04]  /*21bb0*/  LDL.LU R8, [R1+0x600] ;  /* 0x0006000001087983 */ /* 0x000ee80000300800 */
[----:B------:R-:W3:Y:S04]  /*21bc0*/  LDL.LU R9, [R1+0x604] ;  /* 0x0006040001097983 */ /* 0x000ee80000300800 */
[----:B------:R-:W3:Y:S04]  /*21bd0*/  LDL.LU R10, [R1+0x5d0] ;  /* 0x0005d000010a7983 */ /* 0x000ee80000300800 */
[----:B------:R-:W3:Y:S04]  /*21be0*/  LDL.LU R11, [R1+0x5d4] ;  /* 0x0005d400010b7983 */ /* 0x000ee80000300800 */
[----:B--2---:R1:W-:Y:S04]  /*21bf0*/  STS.128 [R0+0x500], R4 ;  /* 0x0005000400007388 */ /* 0x0043e80000000c00 */
        /* <DEDUP_REMOVED lines=12> */
[----:B----4-:R-:W-:Y:S04]  /*21cc0*/  STS.128 [R0+0x580], R20 ;  /* 0x0005801400007388 */ /* 0x010fe80000000c00 */
[----:B---3--:R-:W-:Y:S04]  /*21cd0*/  STS.128 [R0+0x600], R16 ;  /* 0x0006001000007388 */ /* 0x008fe80000000c00 */
[----:B------:R-:W-:Y:S04]  /*21ce0*/  STS.128 [R0+0x680], R12 ;  /* 0x0006800c00007388 */ /* 0x000fe80000000c00 */
[----:B------:R-:W-:Y:S04]  /*21cf0*/  STS.128 [R0+0x700], R8 ;  /* 0x0007000800007388 */ /* 0x000fe80000000c00 */
        /* <DEDUP_REMOVED lines=79> */
[----:B------:R-:W2:Y:S04]  /*221f0*/  LDL.LU R6, [R1+0x2f0] ;  /* 0x0002f00001067983 */ /* 0x000ea80000300800 */
[----:B------:R-:W2:Y:S04]  /*22200*/  LDL.LU R7, [R1+0x2f4] ;  /* 0x0002f40001077983 */ /* 0x000ea80000300800 */
[----:B------:R1:W-:Y:S04]  /*22210*/  STS.128 [R0+0x80], R20 ;  /* 0x0000801400007388 */ /* 0x0003e80000000c00 */
[----:B----4-:R4:W-:Y:S04]  /*22220*/  STS.128 [R0+0x180], R12 ;  /* 0x0001800c00007388 */ /* 0x0109e80000000c00 */
[----:B---3--:R3:W-:Y:S04]  /*22230*/  STS.128 [R0+0x100], R16 ;  /* 0x0001001000007388 */ /* 0x0087e80000000c00 */
[----:B-1----:R-:W2:Y:S04]  /*22240*/  LDL.LU R20, [R1+0x158] ;  /* 0x0001580001147983 */ /* 0x002ea80000300800 */
[----:B------:R-:W2:Y:S01]  /*22250*/  LDL.LU R21, [R1+0x15c] ;  /* 0x00015c0001157983 */ /* 0x000ea20000300800 */
[----:B----4-:R-:W-:-:S02]  /*22260*/  IMAD.MOV.U32 R12, RZ, RZ, R184 ;  /* 0x000000ffff0c7224 */ /* 0x010fc400078e00b8 */
[----:B------:R-:W-:Y:S01]  /*22270*/  IMAD.MOV.U32 R13, RZ, RZ, R185 ;  /* 0x000000ffff0d7224 */ /* 0x000fe200078e00b9 */
[----:B------:R-:W4:Y:S01]  /*22280*/  LDL.LU R22, [R1+0x2f8] ;  /* 0x0002f80001167983 */ /* 0x000f220000300800 */
[----:B------:R-:W-:Y:S02]  /*22290*/  IMAD.MOV.U32 R14, RZ, RZ, R180 ;  /* 0x000000ffff0e7224 */ /* 0x000fe400078e00b4 */
[----:B------:R-:W-:Y:S01]  /*222a0*/  IMAD.MOV.U32 R15, RZ, RZ, R181 ;  /* 0x000000ffff0f7224 */ /* 0x000fe200078e00b5 */
[----:B------:R-:W4:Y:S04]  /*222b0*/  LDL.LU R23, [R1+0x2fc] ;  /* 0x0002fc0001177983 */ /* 0x000f280000300800 */
[----:B---3--:R-:W3:Y:S04]  /*222c0*/  LDL.LU R16, [R1+0x720] ;  /* 0x0007200001107983 */ /* 0x008ee80000300800 */
[----:B------:R1:W-:Y:S04]  /*222d0*/  STS.128 [R0+0x200], R8 ;  /* 0x0002000800007388 */ /* 0x0003e80000000c00 */
[----:B------:R-:W3:Y:S04]  /*222e0*/  LDL.LU R17, [R1+0x724] ;  /* 0x0007240001117983 */ /* 0x000ee80000300800 */
[----:B------:R-:W3:Y:S04]  /*222f0*/  LDL.LU R18, [R1+0x710] ;  /* 0x0007100001127983 */ /* 0x000ee80000300800 */
[----:B------:R1:W-:Y:S02]  /*22300*/  STS.128 [R0+0x300], R12 ;  /* 0x0003000c00007388 */ /* 0x0003e40000000c00 */
[----:B-1----:R-:W-:-:S02]  /*22310*/  IMAD.MOV.U32 R8, RZ, RZ, R120 ;  /* 0x000000ffff087224 */ /* 0x002fc400078e0078 */
[----:B------:R-:W3:Y:S01]  /*22320*/  LDL.LU R19, [R1+0x714] ;  /* 0x0007140001137983 */ /* 0x000ee20000300800 */
[----:B------:R-:W-:Y:S02]  /*22330*/  IMAD.MOV.U32 R9, RZ, RZ, R121 ;  /* 0x000000ffff097224 */ /* 0x000fe400078e0079 */
[----:B------:R-:W-:Y:S02]  /*22340*/  IMAD.MOV.U32 R10, RZ, RZ, R116 ;  /* 0x000000ffff0a7224 */ /* 0x000fe400078e0074 */
[----:B------:R-:W-:Y:S01]  /*22350*/  IMAD.MOV.U32 R11, RZ, RZ, R117 ;  /* 0x000000ffff0b7224 */ /* 0x000fe200078e0075 */
[----:B------:R-:W3:Y:S04]  /*22360*/  LDL.LU R12, [R1+0x728] ;  /* 0x00072800010c7983 */ /* 0x000ee80000300800 */
        /* <DEDUP_REMOVED lines=92> */
[----:B------:R-:W2:Y:S04]  /*22930*/  LDL.LU R10, [R1] ;  /* 0x00000000010a7983 */ /* 0x000ea80000300800 */
        /* <DEDUP_REMOVED lines=32> */
[----:B------:R-:W4:Y:S04]  /*22b40*/  LDL.LU R12, [R1+0x708] ;  /* 0x00070800010c7983 */ /* 0x000f280000300800 */
[----:B------:R-:W4:Y:S04]  /*22b50*/  LDL.LU R13, [R1+0x70c] ;  /* 0x00070c00010d7983 */ /* 0x000f280000300800 */
[----:B------:R-:W4:Y:S04]  /*22b60*/  LDL.LU R14, [R1+0x6f8] ;  /* 0x0006f800010e7983 */ /* 0x000f280000300800 */
[----:B------:R1:W-:Y:S04]  /*22b70*/  STS.128 [R0+0x400], R8 ;  /* 0x0004000800007388 */ /* 0x0003e80000000c00 */
[----:B------:R-:W4:Y:S04]  /*22b80*/  LDL.LU R15, [R1+0x6fc] ;  /* 0x0006fc00010f7983 */ /* 0x000f280000300800 */
[----:B-1----:R-:W4:Y:S04]  /*22b90*/  LDL.LU R8, [R1+0x560] ;  /* 0x0005600001087983 */ /* 0x002f280000300800 */
[----:B------:R-:W4:Y:S04]  /*22ba0*/  LDL.LU R9, [R1+0x564] ;  /* 0x0005640001097983 */ /* 0x000f280000300800 */
[----:B------:R-:W4:Y:S04]  /*22bb0*/  LDL.LU R10, [R1+0x530] ;  /* 0x00053000010a7983 */ /* 0x000f280000300800 */
[----:B------:R-:W4:Y:S04]  /*22bc0*/  LDL.LU R11, [R1+0x534] ;  /* 0x00053400010b7983 */ /* 0x000f280000300800 */
[----:B--2---:R1:W-:Y:S04]  /*22bd0*/  STS.128 [R0+0x500], R4 ;  /* 0x0005000400007388 */ /* 0x0043e80000000c00 */
[----:B-1----:R-:W2:Y:S04]  /*22be0*/  LDL.LU R4, [R1+0x568] ;  /* 0x0005680001047983 */ /* 0x002ea80000300800 */
[----:B------:R-:W2:Y:S04]  /*22bf0*/  LDL.LU R5, [R1+0x56c] ;  /* 0x00056c0001057983 */ /* 0x000ea80000300800 */
[----:B------:R-:W2:Y:S04]  /*22c00*/  LDL.LU R6, [R1+0x538] ;  /* 0x0005380001067983 */ /* 0x000ea80000300800 */
[----:B------:R-:W2:Y:S04]  /*22c10*/  LDL.LU R7, [R1+0x53c] ;  /* 0x00053c0001077983 */ /* 0x000ea80000300800 */
[----:B---3--:R-:W-:Y:S04]  /*22c20*/  STS.128 [R0+0x600], R16 ;  /* 0x0006001000007388 */ /* 0x008fe80000000c00 */
[----:B----4-:R-:W-:Y:S04]  /*22c30*/  STS.128 [R0+0x680], R12 ;  /* 0x0006800c00007388 */ /* 0x010fe80000000c00 */
[----:B--2---:R1:W-:Y:S04]  /*22c40*/  STS.128 [R0+0x780], R4 ;  /* 0x0007800400007388 */ /* 0x0043e80000000c00 */
[----:B-1----:R-:W2:Y:S04]  /*22c50*/  LDL.LU R4, [R1+0x230] ;  /* 0x0002300001047983 */ /* 0x002ea80000300800 */
        /* <DEDUP_REMOVED lines=10> */
[----:B------:R-:W4:Y:S01]  /*22d00*/  LDL.LU R15, [R1+0x104] ;  /* 0x00010400010f7983 */ /* 0x000f220000300800 */
[----:B------:R-:W-:-:S02]  /*22d10*/  IMAD.MOV.U32 R172, RZ, RZ, R178 ;  /* 0x000000ffffac7224 */ /* 0x000fc400078e00b2 */
[----:B------:R-:W-:Y:S02]  /*22d20*/  IMAD.MOV.U32 R173, RZ, RZ, R179 ;  /* 0x000000ffffad7224 */ /* 0x000fe400078e00b3 */
[----:B------:R-:W-:Y:S02]  /*22d30*/  IMAD.MOV.U32 R108, RZ, RZ, R114 ;  /* 0x000000ffff6c7224 */ /* 0x000fe400078e0072 */
[----:B------:R-:W-:Y:S01]  /*22d40*/  IMAD.MOV.U32 R109, RZ, RZ, R115 ;  /* 0x000000ffff6d7224 */ /* 0x000fe200078e0073 */
[----:B------:R-:W-:Y:S04]  /*22d50*/  STS.128 [R0+0x380], R172 ;  /* 0x000380ac00007388 */ /* 0x000fe80000000c00 */
[----:B------:R-:W-:Y:S04]  /*22d60*/  STS.128 [R0+0x480], R108 ;  /* 0x0004806c00007388 */ /* 0x000fe80000000c00 */
[----:B------:R-:W-:Y:S04]  /*22d70*/  STS.128 [R0+0x580], R20 ;  /* 0x0005801400007388 */ /* 0x000fe80000000c00 */
[----:B------:R1:W-:Y:S04]  /*22d80*/  STS.128 [R0+0x700], R8 ;  /* 0x0007000800007388 */ /* 0x0003e80000000c00 */
[----:B------:R-:W-:Y:S06]  /*22d90*/  BAR.SYNC.DEFER_BLOCKING 0x0 ;  /* 0x0000000000007b1d */ /* 0x000fec0000010000 */
[----:B-1----:R-:W3:Y:S04]  /*22da0*/  LDL.LU R8, [R1+0x118] ;  /* 0x0001180001087983 */ /* 0x002ee80000300800 */
[----:B------:R-:W3:Y:S04]  /*22db0*/  LDL.LU R9, [R1+0x11c] ;  /* 0x00011c0001097983 */ /* 0x000ee80000300800 */
[----:B------:R-:W3:Y:S04]  /*22dc0*/  LDL.LU R10, [R1+0x108] ;  /* 0x00010800010a7983 */ /* 0x000ee80000300800 */
[----:B------:R-:W-:Y:S04]  /*22dd0*/  LDS.128 R248, [R2] ;  /* 0x0000000002f87984 */ /* 0x000fe80000000c00 */
[----:B------:R-:W-:Y:S04]  /*22de0*/  LDS.128 R240, [R2+0x800] ;  /* 0x0008000002f07984 */ /* 0x000fe80000000c00 */
[----:B------:R-:W-:Y:S04]  /*22df0*/  LDS.128 R236, [R2+0x1000] ;  /* 0x0010000002ec7984 */ /* 0x000fe80000000c00 */
[----:B------:R-:W-:Y:S04]  /*22e00*/  LDS.128 R232, [R2+0x1800] ;  /* 0x0018000002e87984 */ /* 0x000fe80000000c00 */
        /* <DEDUP_REMOVED lines=12> */
[----:B------:R-:W-:Y:S06]  /*22ed0*/  BAR.SYNC.DEFER_BLOCKING 0x0 ;  /* 0x0000000000007b1d */ /* 0x000fec0000010000 */
[----:B------:R-:W3:Y:S04]  /*22ee0*/  LDL.LU R11, [R1+0x10c] ;  /* 0x00010c00010b7983 */ /* 0x000ee80000300800 */
[----:B----4-:R1:W-:Y:S04]  /*22ef0*/  STS.128 [R0+0x100], R12 ;  /* 0x0001000c00007388 */ /* 0x0103e80000000c00 */
[----:B-1----:R-:W4:Y:S04]  /*22f00*/  LDL.LU R12, [R1+0x570] ;  /* 0x00057000010c7983 */ /* 0x002f280000300800 */
[----:B------:R-:W4:Y:S04]  /*22f10*/  LDL.LU R13, [R1+0x574] ;  /* 0x00057400010d7983 */ /* 0x000f280000300800 */
[----:B------:R-:W4:Y:S04]  /*22f20*/  LDL.LU R14, [R1+0x590] ;  /* 0x00059000010e7983 */ /* 0x000f280000300800 */
[----:B------:R-:W4:Y:S04]  /*22f30*/  LDL.LU R15, [R1+0x594] ;  /* 0x00059400010f7983 */ /* 0x000f280000300800 */
[----:B--2---:R1:W-:Y:S04]  /*22f40*/  STS.128 [R0], R4 ;  /* 0x0000000400007388 */ /* 0x0043e80000000c00 */
[----:B------:R-:W2:Y:S04]  /*22f50*/  LDL.LU R20, [R1+0x578] ;  /* 0x0005780001147983 */ /* 0x000ea80000300800 */
[----:B------:R-:W2:Y:S04]  /*22f60*/  LDL.LU R21, [R1+0x57c] ;  /* 0x00057c0001157983 */ /* 0x000ea80000300800 */
[----:B------:R-:W2:Y:S01]  /*22f70*/  LDL.LU R22, [R1+0x598] ;  /* 0x0005980001167983 */ /* 0x000ea20000300800 */
[----:B-1----:R-:W-:-:S03]  /*22f80*/  IMAD.MOV.U32 R4, RZ, RZ, R244 ;  /* 0x000000ffff047224 */ /* 0x002fc600078e00f4 */
[----:B---3--:R1:W-:Y:S01]  /*22f90*/  STS.128 [R0+0x80], R16 ;  /* 0x0000801000007388 */ /* 0x0083e20000000c00 */
[----:B------:R-:W-:Y:S02]  /*22fa0*/  IMAD.MOV.U32 R5, RZ, RZ, R245 ;  /* 0x000000ffff057224 */ /* 0x000fe400078e00f5 */
[----:B------:R-:W-:Y:S01]  /*22fb0*/  IMAD.MOV.U32 R6, RZ, RZ, R228 ;  /* 0x000000ffff067224 */ /* 0x000fe200078e00e4 */
[----:B------:R-:W2:Y:S01]  /*22fc0*/  LDL.LU R23, [R1+0x59c] ;  /* 0x00059c0001177983 */ /* 0x000ea20000300800 */
[----:B------:R-:W-:-:S05]  /*22fd0*/  IMAD.MOV.U32 R7, RZ, RZ, R229 ;  /* 0x000000ffff077224 */ /* 0x000fca00078e00e5 */
[----:B------:R3:W-:Y:S04]  /*22fe0*/  STS.128 [R0+0x200], R4 ;  /* 0x0002000400007388 */ /* 0x0007e80000000c00 */
[----:B-1----:R-:W2:Y:S04]  /*22ff0*/  LDL.LU R16, [R1+0x6e0] ;  /* 0x0006e00001107983 */ /* 0x002ea80000300800 */
[----:B------:R-:W2:Y:S04]  /*23000*/  LDL.LU R17, [R1+0x6e4] ;  /* 0x0006e40001117983 */ /* 0x000ea80000300800 */
[----:B------:R-:W2:Y:S01]  /*23010*/  LDL.LU R18, [R1+0x6d0] ;  /* 0x0006d00001127983 */ /* 0x000ea20000300800 */
[----:B---3--:R-:W-:-:S02]  /*23020*/  IMAD.MOV.U32 R4, RZ, RZ, R168 ;  /* 0x000000ffff047224 */ /* 0x008fc400078e00a8 */
[----:B------:R-:W-:Y:S01]  /*23030*/  IMAD.MOV.U32 R5, RZ, RZ, R169 ;  /* 0x000000ffff057224 */ /* 0x000fe200078e00a9 */
[----:B------:R-:W3:Y:S01]  /*23040*/  LDL.LU R19, [R1+0x6d4] ;  /* 0x0006d40001137983 */ /* 0x000ee20000300800 */
[----:B------:R-:W-:Y:S02]  /*23050*/  IMAD.MOV.U32 R6, RZ, RZ, R164 ;  /* 0x000000ffff067224 */ /* 0x000fe400078e00a4 */
[----:B------:R-:W-:-:S05]  /*23060*/  IMAD.MOV.U32 R7, RZ, RZ, R165 ;  /* 0x000000ffff077224 */ /* 0x000fca00078e00a5 */
[----:B------:R1:W-:Y:S04]  /*23070*/  STS.128 [R0+0x300], R4 ;  /* 0x0003000400007388 */ /* 0x0003e80000000c00 */
[----:B-1----:R-:W2:Y:S04]  /*23080*/  LDL.LU R4, [R1+0x6e8] ;  /* 0x0006e80001047983 */ /* 0x002ea80000300800 */
[----:B------:R-:W2:Y:S04]  /*23090*/  LDL.LU R5, [R1+0x6ec] ;  /* 0x0006ec0001057983 */ /* 0x000ea80000300800 */
[----:B------:R-:W2:Y:S04]  /*230a0*/  LDL.LU R6, [R1+0x6d8] ;  /* 0x0006d80001067983 */ /* 0x000ea80000300800 */
[----:B------:R-:W2:Y:S04]  /*230b0*/  LDL.LU R7, [R1+0x6dc] ;  /* 0x0006dc0001077983 */ /* 0x000ea80000300800 */
[----:B------:R1:W-:Y:S02]  /*230c0*/  STS.128 [R0+0x180], R8 ;  /* 0x0001800800007388 */ /* 0x0003e40000000c00 */
[----:B-1----:R-:W-:-:S02]  /*230d0*/  IMAD.MOV.U32 R8, RZ, RZ, R104 ;  /* 0x000000ffff087224 */ /* 0x002fc400078e0068 */
[----:B------:R-:W-:Y:S02]  /*230e0*/  IMAD.MOV.U32 R9, RZ, RZ, R105 ;  /* 0x000000ffff097224 */ /* 0x000fe400078e0069 */
[----:B------:R-:W-:Y:S02]  /*230f0*/  IMAD.MOV.U32 R10, RZ, RZ, R100 ;  /* 0x000000ffff0a7224 */ /* 0x000fe400078e0064 */
[----:B------:R-:W-:-:S05]  /*23100*/  IMAD.MOV.U32 R11, RZ, RZ, R101 ;  /* 0x000000ffff0b7224 */ /* 0x000fca00078e0065 */
[----:B------:R1:W-:Y:S04]  /*23110*/  STS.128 [R0+0x400], R8 ;  /* 0x0004000800007388 */ /* 0x0003e80000000c00 */
[----:B-1----:R-:W3:Y:S04]  /*23120*/  LDL.LU R8, [R1+0x510] ;  /* 0x0005100001087983 */ /* 0x002ee80000300800 */
[----:B------:R-:W3:Y:S04]  /*23130*/  LDL.LU R9, [R1+0x514] ;  /* 0x0005140001097983 */ /* 0x000ee80000300800 */
[----:B------:R-:W3:Y:S04]  /*23140*/  LDL.LU R10, [R1+0x500] ;  /* 0x00050000010a7983 */ /* 0x000ee80000300800 */
[----:B------:R-:W3:Y:S04]  /*23150*/  LDL.LU R11, [R1+0x504] ;  /* 0x00050400010b7983 */ /* 0x000ee80000300800 */
[----:B----4-:R1:W-:Y:S04]  /*23160*/  STS.128 [R0+0x500], R12 ;  /* 0x0005000c00007388 */ /* 0x0103e80000000c00 */
        /* <DEDUP_REMOVED lines=8> */
[----:B------:R-:W2:Y:S01]  /*231f0*/  LDL.LU R7, [R1+0x204] ;  /* 0x0002040001077983 */ /* 0x000ea20000300800 */
[----:B------:R-:W-:-:S02]  /*23200*/  IMAD.MOV.U32 R228, RZ, RZ, R246 ;  /* 0x000000ffffe47224 */ /* 0x000fc400078e00f6 */
[----:B------:R-:W-:Y:S01]  /*23210*/  IMAD.MOV.U32 R229, RZ, RZ, R247 ;  /* 0x000000ffffe57224 */ /* 0x000fe200078e00f7 */
[----:B------:R-:W-:Y:S01]  /*23220*/  STS.128 [R0+0x580], R20 ;  /* 0x0005801400007388 */ /* 0x000fe20000000c00 */
[----:B------:R-:W-:Y:S02]  /*23230*/  IMAD.MOV.U32 R164, RZ, RZ, R170 ;  /* 0x000000ffffa47224 */ /* 0x000fe400078e00aa */
[----:B------:R-:W-:Y:S02]  /*23240*/  IMAD.MOV.U32 R165, RZ, RZ, R171 ;  /* 0x000000ffffa57224 */ /* 0x000fe400078e00ab */
[----:B------:R-:W-:Y:S02]  /*23250*/  IMAD.MOV.U32 R100, RZ, RZ, R106 ;  /* 0x000000ffff647224 */ /* 0x000fe400078e006a */
[----:B------:R-:W-:Y:S01]  /*23260*/  IMAD.MOV.U32 R101, RZ, RZ, R107 ;  /* 0x000000ffff657224 */ /* 0x000fe200078e006b */
[----:B------:R-:W-:Y:S04]  /*23270*/  STS.128 [R0+0x280], R228 ;  /* 0x000280e400007388 */ /* 0x000fe80000000c00 */
[----:B------:R-:W-:Y:S04]  /*23280*/  STS.128 [R0+0x380], R164 ;  /* 0x000380a400007388 */ /* 0x000fe80000000c00 */
[----:B------:R-:W-:Y:S04]  /*23290*/  STS.128 [R0+0x480], R100 ;  /* 0x0004806400007388 */ /* 0x000fe80000000c00 */
[----:B---3--:R-:W-:Y:S01]  /*232a0*/  STS.128 [R0+0x600], R16 ;  /* 0x0006001000007388 */ /* 0x008fe20000000c00 */
[----:B------:R-:W-:-:S02]  /*232b0*/  LOP3.LUT R245, R2, 0x20, RZ, 0x3c, !PT ;  /* 0x0000002002f57812 */ /* 0x000fc400078e3cff */
[----:B------:R-:W-:Y:S01]  /*232c0*/  LOP3.LUT R244, R2, 0x40, RZ, 0x3c, !PT ;  /* 0x0000004002f47812 */ /* 0x000fe200078e3cff */
[----:B------:R-:W3:Y:S04]  /*232d0*/  LDL.LU R52, [R1+0x218] ;  /* 0x0002180001347983 */ /* 0x000ee80000300800 */
[----:B------:R-:W-:Y:S04]  /*232e0*/  STS.128 [R0+0x700], R8 ;  /* 0x0007000800007388 */ /* 0x000fe80000000c00 */
[----:B------:R-:W3:Y:S04]  /*232f0*/  LDL.LU R53, [R1+0x21c] ;  /* 0x00021c0001357983 */ /* 0x000ee80000300800 */
[----:B------:R-:W3:Y:S04]  /*23300*/  LDL.LU R54, [R1+0x208] ;  /* 0x0002080001367983 */ /* 0x000ee80000300800 */
[----:B------:R-:W3:Y:S04]  /*23310*/  LDL.LU R55, [R1+0x20c] ;  /* 0x00020c0001377983 */ /* 0x000ee80000300800 */
[----:B----4-:R-:W-:Y:S04]  /*23320*/  STS.128 [R0+0x780], R12 ;  /* 0x0007800c00007388 */ /* 0x010fe80000000c00 */
[----:B------:R-:W-:Y:S06]  /*23330*/  BAR.SYNC.DEFER_BLOCKING 0x0 ;  /* 0x0000000000007b1d */ /* 0x000fec0000010000 */
        /* <DEDUP_REMOVED lines=17> */
[----:B--2---:R1:W-:Y:S04]  /*23450*/  STS.128 [R0], R4 ;  /* 0x0000000400007388 */ /* 0x0043e80000000c00 */
[----:B-1----:R-:W2:Y:S04]  /*23460*/  LDL.LU R4, [R1+0xf0] ;  /* 0x0000f00001047983 */ /* 0x002ea80000300800 */
[----:B------:R-:W2:Y:S04]  /*23470*/  LDL.LU R5, [R1+0xf4] ;  /* 0x0000f40001057983 */ /* 0x000ea80000300800 */
[----:B------:R-:W2:Y:S04]  /*23480*/  LDL.LU R6, [R1+0xe0] ;  /* 0x0000e00001067983 */ /* 0x000ea80000300800 */
[----:B------:R-:W2:Y:S04]  /*23490*/  LDL.LU R7, [R1+0xe4] ;  /* 0x0000e40001077983 */ /* 0x000ea80000300800 */
[----:B------:R-:W4:Y:S04]  /*234a0*/  LDL.LU R56, [R1+0xf8] ;  /* 0x0000f80001387983 */ /* 0x000f280000300800 */
[----:B------:R-:W4:Y:S04]  /*234b0*/  LDL.LU R57, [R1+0xfc] ;  /* 0x0000fc0001397983 */ /* 0x000f280000300800 */
[----:B------:R-:W4:Y:S04]  /*234c0*/  LDL.LU R58, [R1+0xe8] ;  /* 0x0000e800013a7983 */ /* 0x000f280000300800 */
[----:B------:R-:W4:Y:S01]  /*234d0*/  LDL.LU R59, [R1+0xec] ;  /* 0x0000ec00013b7983 */ /* 0x000f220000300800 */
[----:B------:R-:W-:-:S02]  /*234e0*/  IMAD.MOV.U32 R60, RZ, RZ, R224 ;  /* 0x000000ffff3c7224 */ /* 0x000fc400078e00e0 */
[----:B------:R-:W-:Y:S01]  /*234f0*/  IMAD.MOV.U32 R61, RZ, RZ, R225 ;  /* 0x000000ffff3d7224 */ /* 0x000fe200078e00e1 */
[----:B---3--:R-:W-:Y:S01]  /*23500*/  STS.128 [R0+0x80], R52 ;  /* 0x0000803400007388 */ /* 0x008fe20000000c00 */
[----:B------:R-:W-:Y:S02]  /*23510*/  IMAD.MOV.U32 R62, RZ, RZ, R220 ;  /* 0x000000ffff3e7224 */ /* 0x000fe400078e00dc */
[----:B------:R-:W-:Y:S01]  /*23520*/  IMAD.MOV.U32 R63, RZ, RZ, R221 ;  /* 0x000000ffff3f7224 */ /* 0x000fe200078e00dd */
[----:B----4-:R1:W-:Y:S04]  /*23530*/  STS.128 [R0+0x180], R56 ;  /* 0x0001803800007388 */ /* 0x0103e80000000c00 */
[----:B-1----:R-:W3:Y:S04]  /*23540*/  LDL.LU R56, [R1+0x5b0] ;  /* 0x0005b00001387983 */ /* 0x002ee80000300800 */
[----:B------:R-:W3:Y:S04]  /*23550*/  LDL.LU R57, [R1+0x5b4] ;  /* 0x0005b40001397983 */ /* 0x000ee80000300800 */
[----:B------:R-:W3:Y:S04]  /*23560*/  LDL.LU R58, [R1+0x5e0] ;  /* 0x0005e000013a7983 */ /* 0x000ee80000300800 */
[----:B------:R-:W3:Y:S01]  /*23570*/  LDL.LU R59, [R1+0x5e4] ;  /* 0x0005e400013b7983 */ /* 0x000ee20000300800 */
[----:B------:R-:W-:-:S02]  /*23580*/  IMAD.MOV.U32 R52, RZ, RZ, R96 ;  /* 0x000000ffff347224 */ /* 0x000fc400078e0060 */
[----:B------:R-:W-:Y:S01]  /*23590*/  IMAD.MOV.U32 R53, RZ, RZ, R97 ;  /* 0x000000ffff357224 */ /* 0x000fe200078e0061 */
[----:B------:R-:W4:Y:S01]  /*235a0*/  LDL.LU R96, [R1+0x5b8] ;  /* 0x0005b80001607983 */ /* 0x000f220000300800 */
[----:B------:R-:W-:Y:S02]  /*235b0*/  IMAD.MOV.U32 R54, RZ, RZ, R92 ;  /* 0x000000ffff367224 */ /* 0x000fe400078e005c */
[----:B------:R-:W-:Y:S01]  /*235c0*/  IMAD.MOV.U32 R55, RZ, RZ, R93 ;  /* 0x000000ffff377224 */ /* 0x000fe200078e005d */
[----:B--2---:R1:W-:Y:S01]  /*235d0*/  STS.128 [R0+0x100], R4 ;  /* 0x0001000400007388 */ /* 0x0043e20000000c00 */
[----:B------:R-:W-:Y:S02]  /*235e0*/  IMAD.MOV.U32 R92, RZ, RZ, R98 ;  /* 0x000000ffff5c7224 */ /* 0x000fe400078e0062 */
[----:B------:R-:W-:Y:S01]  /*235f0*/  IMAD.MOV.U32 R93, RZ, RZ, R99 ;  /* 0x000000ffff5d7224 */ /* 0x000fe200078e0063 */
[----:B------:R-:W4:Y:S04]  /*23600*/  LDL.LU R97, [R1+0x5bc] ;  /* 0x0005bc0001617983 */ /* 0x000f280000300800 */
[----:B------:R-:W4:Y:S04]  /*23610*/  LDL.LU R98, [R1+0x5e8] ;  /* 0x0005e80001627983 */ /* 0x000f280000300800 */
[----:B------:R2:W-:Y:S01]  /*23620*/  STS.128 [R0+0x200], R60 ;  /* 0x0002003c00007388 */ /* 0x0005e20000000c00 */
[----:B-1----:R-:W-:-:S03]  /*23630*/  IMAD.MOV.U32 R4, RZ, RZ, R160 ;  /* 0x000000ffff047224 */ /* 0x002fc600078e00a0 */
[----:B------:R-:W4:Y:S01]  /*23640*/  LDL.LU R99, [R1+0x5ec] ;  /* 0x0005ec0001637983 */ /* 0x000f220000300800 */
[----:B------:R-:W-:Y:S02]  /*23650*/  IMAD.MOV.U32 R5, RZ, RZ, R161 ;  /* 0x000000ffff057224 */ /* 0x000fe400078e00a1 */
[----:B------:R-:W-:Y:S02]  /*23660*/  IMAD.MOV.U32 R6, RZ, RZ, R156 ;  /* 0x000000ffff067224 */ /* 0x000fe400078e009c */
[----:B------:R-:W-:Y:S01]  /*23670*/  IMAD.MOV.U32 R7, RZ, RZ, R157 ;  /* 0x000000ffff077224 */ /* 0x000fe200078e009d */
[----:B--2---:R-:W2:Y:S04]  /*23680*/  LDL.LU R60, [R1+0x6c0] ;  /* 0x0006c000013c7983 */ /* 0x004ea80000300800 */
[----:B------:R-:W2:Y:S04]  /*23690*/  LDL.LU R61, [R1+0x6c4] ;  /* 0x0006c400013d7983 */ /* 0x000ea80000300800 */
[----:B------:R-:W2:Y:S04]  /*236a0*/  LDL.LU R62, [R1+0x6b0] ;  /* 0x0006b000013e7983 */ /* 0x000ea80000300800 */
[----:B------:R1:W-:Y:S04]  /*236b0*/  STS.128 [R0+0x300], R4 ;  /* 0x0003000400007388 */ /* 0x0003e80000000c00 */
[----:B------:R-:W2:Y:S04]  /*236c0*/  LDL.LU R63, [R1+0x6b4] ;  /* 0x0006b400013f7983 */ /* 0x000ea80000300800 */
[----:B------:R1:W-:Y:S04]  /*236d0*/  STS.128 [R0+0x400], R52 ;  /* 0x0004003400007388 */ /* 0x0003e80000000c00 */
        /* <DEDUP_REMOVED lines=8> */
[----:B---3--:R1:W-:Y:S04]  /*23760*/  STS.128 [R0+0x500], R56 ;  /* 0x0005003800007388 */ /* 0x0083e80000000c00 */
[----:B-1----:R-:W3:Y:S04]  /*23770*/  LDL.LU R56, [R1+0x4e8] ;  /* 0x0004e80001387983 */ /* 0x002ee80000300800 */
[----:B------:R-:W3:Y:S04]  /*23780*/  LDL.LU R57, [R1+0x4ec] ;  /* 0x0004ec0001397983 */ /* 0x000ee80000300800 */
[----:B------:R-:W3:Y:S04]  /*23790*/  LDL.LU R58, [R1+0x4c8] ;  /* 0x0004c800013a7983 */ /* 0x000ee80000300800 */
[----:B------:R-:W3:Y:S01]  /*237a0*/  LDL.LU R59, [R1+0x4cc] ;  /* 0x0004cc00013b7983 */ /* 0x000ee20000300800 */
[----:B------:R-:W-:-:S02]  /*237b0*/  IMAD.MOV.U32 R220, RZ, RZ, R226 ;  /* 0x000000ffffdc7224 */ /* 0x000fc400078e00e2 */
[----:B------:R-:W-:Y:S02]  /*237c0*/  IMAD.MOV.U32 R221, RZ, RZ, R227 ;  /* 0x000000ffffdd7224 */ /* 0x000fe400078e00e3 */
[----:B------:R-:W-:Y:S02]  /*237d0*/  IMAD.MOV.U32 R156, RZ, RZ, R162 ;  /* 0x000000ffff9c7224 */ /* 0x000fe400078e00a2 */
[----:B------:R-:W-:Y:S01]  /*237e0*/  IMAD.MOV.U32 R157, RZ, RZ, R163 ;  /* 0x000000ffff9d7224 */ /* 0x000fe200078e00a3 */
[----:B------:R-:W-:Y:S04]  /*237f0*/  STS.128 [R0+0x280], R220 ;  /* 0x000280dc00007388 */ /* 0x000fe80000000c00 */
[----:B------:R-:W-:Y:S04]  /*23800*/  STS.128 [R0+0x380], R156 ;  /* 0x0003809c00007388 */ /* 0x000fe80000000c00 */
[----:B------:R-:W-:Y:S04]  /*23810*/  STS.128 [R0+0x480], R92 ;  /* 0x0004805c00007388 */ /* 0x000fe80000000c00 */
[----:B----4-:R-:W-:Y:S04]  /*23820*/  STS.128 [R0+0x580], R96 ;  /* 0x0005806000007388 */ /* 0x010fe80000000c00 */
[----:B--2---:R-:W-:Y:S04]  /*23830*/  STS.128 [R0+0x600], R60 ;  /* 0x0006003c00007388 */ /* 0x004fe80000000c00 */
[----:B------:R1:W-:Y:S04]  /*23840*/  STS.128 [R0+0x680], R4 ;  /* 0x0006800400007388 */ /* 0x0003e80000000c00 */
[----:B------:R-:W-:Y:S04]  /*23850*/  STS.128 [R0+0x700], R52 ;  /* 0x0007003400007388 */ /* 0x000fe80000000c00 */
[----:B-1----:R-:W2:Y:S04]  /*23860*/  LDL.LU R4, [R1+0x1f0] ;  /* 0x0001f00001047983 */ /* 0x002ea80000300800 */
[----:B------:R-:W2:Y:S04]  /*23870*/  LDL.LU R5, [R1+0x1f4] ;  /* 0x0001f40001057983 */ /* 0x000ea80000300800 */
[----:B------:R-:W2:Y:S04]  /*23880*/  LDL.LU R6, [R1+0x1e0] ;  /* 0x0001e00001067983 */ /* 0x000ea80000300800 */
[----:B------:R-:W2:Y:S04]  /*23890*/  LDL.LU R7, [R1+0x1e4] ;  /* 0x0001e40001077983 */ /* 0x000ea80000300800 */
[----:B---3--:R-:W-:Y:S04]  /*238a0*/  STS.128 [R0+0x780], R56 ;  /* 0x0007803800007388 */ /* 0x008fe80000000c00 */
[----:B------:R-:W-:Y:S06]  /*238b0*/  BAR.SYNC.DEFER_BLOCKING 0x0 ;  /* 0x0000000000007b1d */ /* 0x000fec0000010000 */
[----:B------:R-:W1:Y:S04]  /*238c0*/  LDS.128 R60, [R2+0x1000] ;  /* 0x00100000023c7984 */ /* 0x000e680000000c00 */
[----:B------:R-:W3:Y:S04]  /*238d0*/  LDS.128 R96, [R245+0x1000] ;  /* 0x00100000f5607984 */ /* 0x000ee80000000c00 */
[----:B------:R-:W-:Y:S04]  /*238e0*/  LDS.128 R124, [R244+0x1000] ;  /* 0x00100000f47c7984 */ /* 0x000fe80000000c00 */
[----:B------:R-:W-:Y:S04]  /*238f0*/  LDS.128 R132, [R3+0x800] ;  /* 0x0008000003847984 */ /* 0x000fe80000000c00 */
[----:B------:R-:W-:Y:S04]  /*23900*/  LDS.128 R52, [R2] ;  /* 0x0000000002347984 */ /* 0x000fe80000000c00 */
[----:B------:R-:W-:Y:S04]  /*23910*/  LDS.128 R56, [R2+0x800] ;  /* 0x0008000002387984 */ /* 0x000fe80000000c00 */
[----:B------:R-:W-:Y:S04]  /*23920*/  LDS.128 R92, [R245+0x800] ;  /* 0x00080000f55c7984 */ /* 0x000fe80000000c00 */
[----:B------:R-:W-:Y:S01]  /*23930*/  LDS.128 R120, [R244+0x800] ;  /* 0x00080000f4787984 */ /* 0x000fe20000000c00 */
[----:B-1----:R-:W-:-:S03]  /*23940*/  IMAD.MOV.U32 R223, RZ, RZ, R60 ;  /* 0x000000ffffdf7224 */ /* 0x002fc600078e003c */
[----:B------:R-:W-:Y:S01]  /*23950*/  STL.64 [R1+0x228], R62 ;  /* 0x0002283e01007387 */ /* 0x000fe20000100a00 */
[----:B------:R-:W-:-:S03]  /*23960*/  IMAD.MOV.U32 R222, RZ, RZ, R61 ;  /* 0x000000ffffde7224 */ /* 0x000fc600078e003d */
[----:B------:R-:W1:Y:S01]  /*23970*/  LDS.128 R60, [R2+0x1800] ;  /* 0x00180000023c7984 */ /* 0x000e620000000c00 */
[----:B---3--:R-:W-:Y:S02]  /*23980*/  IMAD.MOV.U32 R221, RZ, RZ, R96 ;  /* 0x000000ffffdd7224 */ /* 0x008fe400078e0060 */
[----:B------:R-:W-:Y:S01]  /*23990*/  IMAD.MOV.U32 R220, RZ, RZ, R97 ;  /* 0x000000ffffdc7224 */ /* 0x000fe200078e0061 */
[----:B-1----:R-:W-:Y:S04]  /*239a0*/  STL.64 [R1+0x388], R62 ;  /* 0x0003883e01007387 */ /* 0x002fe80000100a00 */
[----:B------:R-:W-:Y:S04]  /*239b0*/  STL.64 [R1+0x248], R98 ;  /* 0x0002486201007387 */ /* 0x000fe80000100a00 */
[----:B------:R-:W1:Y:S01]  /*239c0*/  LDS.128 R96, [R245+0x1800] ;  /* 0x00180000f5607984 */ /* 0x000e620000000c00 */
[----:B------:R-:W-:-:S02]  /*239d0*/  IMAD.MOV.U32 R171, RZ, RZ, R124 ;  /* 0x000000ffffab7224 */ /* 0x000fc400078e007c */
        /* <DEDUP_REMOVED lines=8> */
[----:B------:R-:W1:Y:S02]  /*23a60*/  LDS.128 R132, [R3+0x1000] ;  /* 0x0010000003847984 */ /* 0x000e640000000c00 */
[----:B-1----:R-:W-:-:S02]  /*23a70*/  IMAD.MOV.U32 R169, RZ, RZ, R132 ;  /* 0x000000ffffa97224 */ /* 0x002fc400078e0084 */
[----:B------:R-:W-:Y:S01]  /*23a80*/  STL.64 [R1+0x2f8], R134 ;  /* 0x0002f88601007387 */ /* 0x000fe20000100a00 */
[----:B------:R-:W-:-:S03]  /*23a90*/  IMAD.MOV.U32 R168, RZ, RZ, R133 ;  /* 0x000000ffffa87224 */ /* 0x000fc600078e0085 */
[----:B------:R-:W1:Y:S02]  /*23aa0*/  LDS.128 R132, [R3+0x1800] ;  /* 0x0018000003847984 */ /* 0x000e640000000c00 */
[----:B-1----:R-:W-:Y:S02]  /*23ab0*/  IMAD.MOV.U32 R161, RZ, RZ, R132 ;  /* 0x000000ffffa17224 */ /* 0x002fe400078e0084 */
[----:B------:R1:W-:Y:S01]  /*23ac0*/  STL.64 [R1+0x508], R134 ;  /* 0x0005088601007387 */ /* 0x0003e20000100a00 */
[----:B------:R-:W-:-:S03]  /*23ad0*/  IMAD.MOV.U32 R160, RZ, RZ, R133 ;  /* 0x000000ffffa07224 */ /* 0x000fc600078e0085 */
[----:B------:R-:W3:Y:S04]  /*23ae0*/  LDL.LU R132, [R1+0x1f8] ;  /* 0x0001f80001847983 */ /* 0x000ee80000300800 */
[----:B------:R-:W3:Y:S04]  /*23af0*/  LDL.LU R133, [R1+0x1fc] ;  /* 0x0001fc0001857983 */ /* 0x000ee80000300800 */
[----:B-1----:R-:W3:Y:S04]  /*23b00*/  LDL.LU R134, [R1+0x1e8] ;  /* 0x0001e80001867983 */ /* 0x002ee80000300800 */
[----:B------:R-:W3:Y:S01]  /*23b10*/  LDL.LU R135, [R1+0x1ec] ;  /* 0x0001ec0001877983 */ /* 0x000ee20000300800 */
[----:B------:R-:W-:-:S02]  /*23b20*/  IMAD.MOV.U32 R167, RZ, RZ, R60 ;  /* 0x000000ffffa77224 */ /* 0x000fc400078e003c */
[----:B------:R-:W-:Y:S02]  /*23b30*/  IMAD.MOV.U32 R166, RZ, RZ, R61 ;  /* 0x000000ffffa67224 */ /* 0x000fe400078e003d */
[----:B------:R-:W-:Y:S01]  /*23b40*/  IMAD.MOV.U32 R165, RZ, RZ, R96 ;  /* 0x000000ffffa57224 */ /* 0x000fe200078e0060 */
[----:B------:R-:W-:Y:S01]  /*23b50*/  LDS.128 R60, [R245] ;  /* 0x00000000f53c7984 */ /* 0x000fe20000000c00 */
[----:B------:R-:W-:Y:S02]  /*23b60*/  IMAD.MOV.U32 R164, RZ, RZ, R97 ;  /* 0x000000ffffa47224 */ /* 0x000fe400078e0061 */
[----:B------:R-:W-:Y:S01]  /*23b70*/  IMAD.MOV.U32 R163, RZ, RZ, R124 ;  /* 0x000000ffffa37224 */ /* 0x000fe200078e007c */
[----:B------:R-:W-:Y:S01]  /*23b80*/  LDS.128 R96, [R244] ;  /* 0x00000000f4607984 */ /* 0x000fe20000000c00 */
[----:B------:R-:W-:-:S03]  /*23b90*/  IMAD.MOV.U32 R162, RZ, RZ, R125 ;  /* 0x000000ffffa27224 */ /* 0x000fc600078e007d */
[----:B------:R-:W-:Y:S04]  /*23ba0*/  LDS.128 R124, [R3] ;  /* 0x00000000037c7984 */ /* 0x000fe80000000c00 */
        /* <DEDUP_REMOVED lines=9> */
[----:B------:R-:W4:Y:S04]  /*23c40*/  LDL.LU R139, [R1+0xcc] ;  /* 0x0000cc00018b7983 */ /* 0x000f280000300800 */
[----:B---3--:R1:W-:Y:S02]  /*23c50*/  STS.128 [R0+0x80], R132 ;  /* 0x0000808400007388 */ /* 0x0083e40000000c00 */
[----:B-1----:R-:W-:-:S02]  /*23c60*/  IMAD.MOV.U32 R132, RZ, RZ, R88 ;  /* 0x000000ffff847224 */ /* 0x002fc400078e0058 */
[----:B------:R-:W-:Y:S01]  /*23c70*/  IMAD.MOV.U32 R133, RZ, RZ, R89 ;  /* 0x000000ffff857224 */ /* 0x000fe200078e0059 */
        /* <DEDUP_REMOVED lines=8> */
[----:B------:R1:W-:Y:S04]  /*23d00*/  STS.128 [R0+0x480], R84 ;  /* 0x0004805400007388 */ /* 0x0003e80000000c00 */
        /* <DEDUP_REMOVED lines=13> */
[----:B------:R-:W2:Y:S04]  /*23de0*/  LDL.LU R7, [R1+0x694] ;  /* 0x0006940001077983 */ /* 0x000ea80000300800 */
[----:B------:R-:W-:Y:S04]  /*23df0*/  STS.128 [R0+0x400], R132 ;  /* 0x0004008400007388 */ /* 0x000fe80000000c00 */
[----:B----4-:R-:W-:Y:S04]  /*23e00*/  STS.128 [R0+0x180], R136 ;  /* 0x0001808800007388 */ /* 0x010fe80000000c00 */
[----:B---3--:R1:W-:Y:S04]  /*23e10*/  STS.128 [R0+0x500], R88 ;  /* 0x0005005800007388 */ /* 0x0083e80000000c00 */
        /* <DEDUP_REMOVED lines=12> */
[----:B------:R-:W-:Y:S01]  /*23ee0*/  STS.128 [R0+0x580], R84 ;  /* 0x0005805400007388 */ /* 0x000fe20000000c00 */
[----:B------:R-:W-:-:S02]  /*23ef0*/  IMAD.MOV.U32 R158, RZ, RZ, R212 ;  /* 0x000000ffff9e7224 */ /* 0x000fc400078e00d4 */
[----:B------:R-:W-:Y:S02]  /*23f00*/  IMAD.MOV.U32 R159, RZ, RZ, R213 ;  /* 0x000000ffff9f7224 */ /* 0x000fe400078e00d5 */
[----:B------:R-:W-:Y:S02]  /*23f10*/  IMAD.MOV.U32 R156, RZ, RZ, R216 ;  /* 0x000000ffff9c7224 */ /* 0x000fe400078e00d8 */
[----:B------:R-:W-:Y:S02]  /*23f20*/  IMAD.MOV.U32 R157, RZ, RZ, R217 ;  /* 0x000000ffff9d7224 */ /* 0x000fe400078e00d9 */
[----:B------:R-:W-:Y:S02]  /*23f30*/  IMAD.MOV.U32 R212, RZ, RZ, R218 ;  /* 0x000000ffffd47224 */ /* 0x000fe400078e00da */
[----:B------:R-:W-:Y:S02]  /*23f40*/  IMAD.MOV.U32 R213, RZ, RZ, R219 ;  /* 0x000000ffffd57224 */ /* 0x000fe400078e00db */
[----:B------:R-:W-:Y:S01]  /*23f50*/  IMAD.MOV.U32 R148, RZ, RZ, R154 ;  /* 0x000000ffff947224 */ /* 0x000fe200078e009a */
[----:B--2---:R1:W-:Y:S04]  /*23f60*/  STS.128 [R0+0x600], R4 ;  /* 0x0006000400007388 */ /* 0x0043e80000000c00 */
[----:B-1----:R-:W2:Y:S04]  /*23f70*/  LDL.LU R4, [R1+0x1d0] ;  /* 0x0001d00001047983 */ /* 0x002ea80000300800 */
        /* <DEDUP_REMOVED lines=8> */
[----:B------:R-:W-:Y:S04]  /*24000*/  STS.128 [R0+0x200], R156 ;  /* 0x0002009c00007388 */ /* 0x000fe80000000c00 */
[----:B------:R-:W-:Y:S04]  /*24010*/  STS.128 [R0+0x280], R212 ;  /* 0x000280d400007388 */ /* 0x000fe80000000c00 */
[----:B------:R-:W-:Y:S04]  /*24020*/  STS.128 [R0+0x380], R148 ;  /* 0x0003809400007388 */ /* 0x000fe80000000c00 */
[----:B---3--:R1:W-:Y:S04]  /*24030*/  STS.128 [R0+0x680], R88 ;  /* 0x0006805800007388 */ /* 0x0083e80000000c00 */
[----:B----4-:R3:W-:Y:S04]  /*24040*/  STS.128 [R0+0x700], R132 ;  /* 0x0007008400007388 */ /* 0x0107e80000000c00 */
[----:B-1----:R-:W4:Y:S04]  /*24050*/  LDL.LU R88, [R1+0xb0] ;  /* 0x0000b00001587983 */ /* 0x002f280000300800 */
[----:B------:R-:W4:Y:S04]  /*24060*/  LDL.LU R89, [R1+0xb4] ;  /* 0x0000b40001597983 */ /* 0x000f280000300800 */
[----:B------:R-:W4:Y:S04]  /*24070*/  LDL.LU R90, [R1+0xa0] ;  /* 0x0000a000015a7983 */ /* 0x000f280000300800 */
[----:B------:R-:W-:Y:S04]  /*24080*/  STS.128 [R0+0x780], R136 ;  /* 0x0007808800007388 */ /* 0x000fe80000000c00 */
[----:B------:R-:W-:Y:S06]  /*24090*/  BAR.SYNC.DEFER_BLOCKING 0x0 ;  /* 0x0000000000007b1d */ /* 0x000fec0000010000 */
[----:B------:R-:W4:Y:S04]  /*240a0*/  LDL.LU R91, [R1+0xa4] ;  /* 0x0000a400015b7983 */ /* 0x000f280000300800 */
[----:B---3--:R-:W3:Y:S04]  /*240b0*/  LDL.LU R132, [R1+0xb8] ;  /* 0x0000b80001847983 */ /* 0x008ee80000300800 */
[----:B------:R-:W3:Y:S04]  /*240c0*/  LDL.LU R133, [R1+0xbc] ;  /* 0x0000bc0001857983 */ /* 0x000ee80000300800 */
[----:B------:R-:W3:Y:S04]  /*240d0*/  LDL.LU R134, [R1+0xa8] ;  /* 0x0000a80001867983 */ /* 0x000ee80000300800 */
[----:B------:R-:W3:Y:S04]  /*240e0*/  LDL.LU R135, [R1+0xac] ;  /* 0x0000ac0001877983 */ /* 0x000ee80000300800 */
[----:B------:R-:W1:Y:S04]  /*240f0*/  LDS.128 R152, [R2] ;  /* 0x0000000002987984 */ /* 0x000e680000000c00 */
[----:B------:R-:W2:Y:S04]  /*24100*/  LDS.128 R156, [R2+0x800] ;  /* 0x00080000029c7984 */ /* 0x000ea80000000c00 */
[----:B------:R-:W2:Y:S04]  /*24110*/  LDS.128 R148, [R2+0x1000] ;  /* 0x0010000002947984 */ /* 0x000ea80000000c00 */
[----:B-1----:R-:W-:Y:S04]  /*24120*/  STL.64 [R1+0x1f0], R152 ;  /* 0x0001f09801007387 */ /* 0x002fe80000100a00 */
[----:B------:R-:W-:Y:S04]  /*24130*/  STL.64 [R1+0x1f8], R154 ;  /* 0x0001f89a01007387 */ /* 0x000fe80000100a00 */
[----:B--2---:R-:W-:Y:S04]  /*24140*/  STL.64 [R1+0x1e0], R156 ;  /* 0x0001e09c01007387 */ /* 0x004fe80000100a00 */
[----:B------:R-:W-:Y:S04]  /*24150*/  STL.64 [R1+0x1e8], R158 ;  /* 0x0001e89e01007387 */ /* 0x000fe80000100a00 */
[----:B------:R-:W-:Y:S04]  /*24160*/  STL [R1+0xce4], R2 ;  /* 0x000ce40201007387 */ /* 0x000fe80000100800 */
[----:B------:R-:W1:Y:S04]  /*24170*/  LDS.128 R152, [R2+0x1800] ;  /* 0x0018000002987984 */ /* 0x000e680000000c00 */
[----:B------:R-:W-:Y:S04]  /*24180*/  STL.64 [R1+0x1d0], R148 ;  /* 0x0001d09401007387 */ /* 0x000fe80000100a00 */
[----:B------:R-:W-:Y:S04]  /*24190*/  STL.64 [R1+0x1d8], R150 ;  /* 0x0001d89601007387 */ /* 0x000fe80000100a00 */
[----:B------:R-:W2:Y:S04]  /*241a0*/  LDS.128 R148, [R245] ;  /* 0x00000000f5947984 */ /* 0x000ea80000000c00 */
[----:B------:R-:W2:Y:S04]  /*241b0*/  LDS.128 R156, [R245+0x800] ;  /* 0x00080000f59c7984 */ /* 0x000ea80000000c00 */
[----:B-1----:R-:W-:Y:S04]  /*241c0*/  STL.64 [R1+0x210], R152 ;  /* 0x0002109801007387 */ /* 0x002fe80000100a00 */
[----:B------:R-:W-:Y:S04]  /*241d0*/  STL.64 [R1+0x218], R154 ;  /* 0x0002189a01007387 */ /* 0x000fe80000100a00 */
[----:B------:R-:W1:Y:S04]  /*241e0*/  LDS.128 R152, [R245+0x1000] ;  /* 0x00100000f5987984 */ /* 0x000e680000000c00 */
[----:B--2---:R-:W-:Y:S04]  /*241f0*/  STL.64 [R1+0x1c0], R148 ;  /* 0x0001c09401007387 */ /* 0x004fe80000100a00 */
[----:B------:R-:W-:Y:S04]  /*24200*/  STL.64 [R1+0x1c8], R150 ;  /* 0x0001c89601007387 */ /* 0x000fe80000100a00 */
[----:B------:R-:W2:Y:S04]  /*24210*/  LDS.128 R148, [R245+0x1800] ;  /* 0x00180000f5947984 */ /* 0x000ea80000000c00 */
[----:B------:R-:W-:Y:S04]  /*24220*/  STL.64 [R1+0x130], R156 ;  /* 0x0001309c01007387 */ /* 0x000fe80000100a00 */
[----:B------:R-:W-:Y:S04]  /*24230*/  STL.64 [R1+0x138], R158 ;  /* 0x0001389e01007387 */ /* 0x000fe80000100a00 */
[----:B------:R-:W2:Y:S04]  /*24240*/  LDS.128 R156, [R244] ;  /* 0x00000000f49c7984 */ /* 0x000ea80000000c00 */
[----:B-1----:R-:W-:Y:S04]  /*24250*/  STL.64 [R1+0x120], R152 ;  /* 0x0001209801007387 */ /* 0x002fe80000100a00 */
[----:B------:R-:W-:Y:S04]  /*24260*/  STL.64 [R1+0x128], R154 ;  /* 0x0001289a01007387 */ /* 0x000fe80000100a00 */
[----:B------:R-:W-:Y:S04]  /*24270*/  LDS.128 R152, [R244+0x800] ;  /* 0x00080000f4987984 */ /* 0x000fe80000000c00 */
[----:B--2---:R-:W-:Y:S04]  /*24280*/  STL.64 [R1+0x230], R148 ;  /* 0x0002309401007387 */ /* 0x004fe80000100a00 */
[----:B------:R-:W-:Y:S04]  /*24290*/  STL.64 [R1+0x238], R150 ;  /* 0x0002389601007387 */ /* 0x000fe80000100a00 */
[----:B------:R-:W1:Y:S04]  /*242a0*/  LDS.128 R148, [R244+0x1000] ;  /* 0x00100000f4947984 */ /* 0x000e680000000c00 */
[----:B------:R-:W-:Y:S04]  /*242b0*/  STL.64 [R1+0x110], R156 ;  /* 0x0001109c01007387 */ /* 0x000fe80000100a00 */
[----:B------:R-:W-:Y:S04]  /*242c0*/  STL.64 [R1+0x118], R158 ;  /* 0x0001189e01007387 */ /* 0x000fe80000100a00 */
[----:B------:R-:W2:Y:S04]  /*242d0*/  LDS.128 R156, [R244+0x1800] ;  /* 0x00180000f49c7984 */ /* 0x000ea80000000c00 */
[----:B-1----:R-:W-:Y:S01]  /*242e0*/  STL.64 [R1+0xf0], R148 ;  /* 0x0000f09401007387 */ /* 0x002fe20000100a00 */
[----:B------:R-:W-:-:S03]  /*242f0*/  IMAD.MOV.U32 R2, RZ, RZ, R151 ;  /* 0x000000ffff027224 */ /* 0x000fc600078e0097 */
[----:B------:R-:W-:Y:S04]  /*24300*/  STL.64 [R1+0x100], R152 ;  /* 0x0001009801007387 */ /* 0x000fe80000100a00 */
[----:B------:R-:W-:Y:S04]  /*24310*/  STL.64 [R1+0x108], R154 ;  /* 0x0001089a01007387 */ /* 0x000fe80000100a00 */
[----:B------:R-:W-:Y:S04]  /*24320*/  STL [R1+0xf8], R150 ;  /* 0x0000f89601007387 */ /* 0x000fe80000100800 */
[----:B------:R-:W1:Y:S04]  /*24330*/  LDS.128 R148, [R3+0x800] ;  /* 0x0008000003947984 */ /* 0x000e680000000c00 */
[----:B------:R-:W1:Y:S04]  /*24340*/  LDS.128 R152, [R3] ;  /* 0x0000000003987984 */ /* 0x000e680000000c00 */
[----:B------:R1:W-:Y:S04]  /*24350*/  STL [R1+0xce8], R2 ;  /* 0x000ce80201007387 */ /* 0x0003e80000100800 */
[----:B--2---:R-:W-:Y:S04]  /*24360*/  STL.64 [R1+0x250], R156 ;  /* 0x0002509c01007387 */ /* 0x004fe80000100a00 */
[----:B------:R-:W-:Y:S04]  /*24370*/  STL.64 [R1+0x258], R158 ;  /* 0x0002589e01007387 */ /* 0x000fe80000100a00 */
[----:B-1----:R-:W-:Y:S01]  /*24380*/  STL.64 [R1+0xd0], R148 ;  /* 0x0000d09401007387 */ /* 0x002fe20000100a00 */
[----:B------:R-:W-:-:S03]  /*24390*/  IMAD.MOV.U32 R2, RZ, RZ, R151 ;  /* 0x000000ffff027224 */ /* 0x000fc600078e0097 */
[----:B------:R-:W-:Y:S04]  /*243a0*/  STL.64 [R1+0xe0], R152 ;  /* 0x0000e09801007387 */ /* 0x000fe80000100a00 */
[----:B------:R-:W-:Y:S04]  /*243b0*/  STL.64 [R1+0xe8], R154 ;  /* 0x0000e89a01007387 */ /* 0x000fe80000100a00 */
[----:B------:R-:W-:Y:S04]  /*243c0*/  STL [R1+0xd8], R150 ;  /* 0x0000d89601007387 */ /* 0x000fe80000100800 */
[----:B------:R-:W1:Y:S04]  /*243d0*/  LDS.128 R148, [R3+0x1800] ;  /* 0x0018000003947984 */ /* 0x000e680000000c00 */
[----:B------:R-:W2:Y:S04]  /*243e0*/  LDS.128 R152, [R3+0x1000] ;  /* 0x0010000003987984 */ /* 0x000ea80000000c00 */
[----:B------:R-:W-:Y:S06]  /*243f0*/  BAR.SYNC.DEFER_BLOCKING 0x0 ;  /* 0x0000000000007b1d */ /* 0x000fec0000010000 */
[----:B------:R-:W-:Y:S04]  /*24400*/  STL [R1+0xcec], R2 ;  /* 0x000cec0201007387 */ /* 0x000fe80000100800 */
[----:B------:R3:W-:Y:S04]  /*24410*/  STS.128 [R0], R4 ;  /* 0x0000000400007388 */ /* 0x0007e80000000c00 */
[----:B-1----:R-:W-:Y:S04]  /*24420*/  STL [R1+0x270], R148 ;  /* 0x0002709401007387 */ /* 0x002fe80000100800 */
[----:B--2---:R-:W-:Y:S01]  /*24430*/  STL.64 [R1+0xc0], R152 ;  /* 0x0000c09801007387 */ /* 0x004fe20000100a00 */
[----:B---3--:R-:W-:-:S02]  /*24440*/  IMAD.MOV.U32 R4, RZ, RZ, R144 ;  /* 0x000000ffff047224 */ /* 0x008fc400078e0090 */
[----:B------:R-:W-:Y:S02]  /*24450*/  IMAD.MOV.U32 R5, RZ, RZ, R145 ;  /* 0x000000ffff057224 */ /* 0x000fe400078e0091 */
[----:B------:R-:W-:Y:S02]  /*24460*/  IMAD.MOV.U32 R6, RZ, RZ, R140 ;  /* 0x000000ffff067224 */ /* 0x000fe400078e008c */
[----:B------:R-:W-:Y:S01]  /*24470*/  IMAD.MOV.U32 R7, RZ, RZ, R141 ;  /* 0x000000ffff077224 */ /* 0x000fe200078e008d */
[----:B------:R-:W-:Y:S04]  /*24480*/  STL.64 [R1+0xc8], R154 ;  /* 0x0000c89a01007387 */ /* 0x000fe80000100a00 */
[----:B------:R-:W-:Y:S04]  /*24490*/  STL.64 [R1+0x278], R150 ;  /* 0x0002789601007387 */ /* 0x000fe80000100a00 */
[----:B------:R-:W2:Y:S04]  /*244a0*/  LDL.LU R3, [R1+0xcd8] ;  /* 0x000cd80001037983 */ /* 0x000ea80000300800 */
[----:B------:R1:W-:Y:S04]  /*244b0*/  STS.128 [R0+0x300], R4 ;  /* 0x0003000400007388 */ /* 0x0003e80000000c00 */
[----:B------:R3:W-:Y:S04]  /*244c0*/  STS.128 [R0+0x80], R84 ;  /* 0x0000805400007388 */ /* 0x0007e80000000c00 */
[----:B-1----:R-:W4:Y:S04]  /*244d0*/  LDL.LU R4, [R1+0x780] ;  /* 0x0007800001047983 */ /* 0x002f280000300800 */
[----:B------:R-:W4:Y:S01]  /*244e0*/  LDL.LU R5, [R1+0x784] ;  /* 0x0007840001057983 */ /* 0x000f220000300800 */
[----:B---3--:R-:W-:-:S02]  /*244f0*/  IMAD.MOV.U32 R84, RZ, RZ, R80 ;  /* 0x000000ffff547224 */ /* 0x008fc400078e0050 */
[----:B------:R-:W-:Y:S01]  /*24500*/  IMAD.MOV.U32 R86, RZ, RZ, R76 ;  /* 0x000000ffff567224 */ /* 0x000fe200078e004c */
[----:B------:R-:W4:Y:S01]  /*24510*/  LDL.LU R6, [R1+0x660] ;  /* 0x0006600001067983 */ /* 0x000f220000300800 */
[----:B------:R-:W-:Y:S02]  /*24520*/  IMAD.MOV.U32 R87, RZ, RZ, R77 ;  /* 0x000000ffff577224 */ /* 0x000fe400078e004d */
[----:B------:R-:W-:Y:S01]  /*24530*/  IMAD.MOV.U32 R85, RZ, RZ, R81 ;  /* 0x000000ffff557224 */ /* 0x000fe200078e0051 */
[----:B------:R-:W4:Y:S01]  /*24540*/  LDL.LU R7, [R1+0x664] ;  /* 0x0006640001077983 */ /* 0x000f220000300800 */
[----:B------:R-:W-:Y:S02]  /*24550*/  IMAD.MOV.U32 R76, RZ, RZ, R82 ;  /* 0x000000ffff4c7224 */ /* 0x000fe400078e0052 */
[----:B------:R-:W-:Y:S01]  /*24560*/  IMAD.MOV.U32 R77, RZ, RZ, R83 ;  /* 0x000000ffff4d7224 */ /* 0x000fe200078e0053 */
[----:B------:R-:W3:Y:S04]  /*24570*/  LDL.LU R80, [R1+0x788] ;  /* 0x0007880001507983 */ /* 0x000ee80000300800 */
[----:B------:R-:W3:Y:S04]  /*24580*/  LDL.LU R81, [R1+0x78c] ;  /* 0x00078c0001517983 */ /* 0x000ee80000300800 */
        /* <DEDUP_REMOVED lines=9> */
[----:B------:R2:W-:Y:S02]  /*24620*/  STS.128 [R0+0x400], R84 ;  /* 0x0004005400007388 */ /* 0x0005e40000000c00 */
[----:B--2---:R-:W-:-:S05]  /*24630*/  IMAD R84, R3, c[0x0][0x194], RZ ;  /* 0x0000650003547a24 */ /* 0x004fca00078e02ff */
[C---:B------:R-:W-:Y:S01]  /*24640*/  LEA R3, P6, R84.reuse, c[0x0][0x170], 0x2 ;  /* 0x00005c0054037a11 */ /* 0x040fe200078c10ff */
[----:B----4-:R1:W-:Y:S04]  /*24650*/  STS.128 [R0+0x500], R4 ;  /* 0x0005000400007388 */ /* 0x0103e80000000c00 */
[----:B---3--:R-:W-:Y:S01]  /*24660*/  STS.128 [R0+0x580], R80 ;  /* 0x0005805000007388 */ /* 0x008fe20000000c00 */
[----:B-1----:R-:W-:-:S03]  /*24670*/  LEA.HI.X.SX32 R4, R84, c[0x0][0x174], 0x2, P6 ;  /* 0x00005d0054047a11 */ /* 0x002fc600030f16ff */
[----:B------:R1:W-:Y:S04]  /*24680*/  STS.128 [R0+0x600], R76 ;  /* 0x0006004c00007388 */ /* 0x0003e80000000c00 */
[----:B-1----:R-:W2:Y:S04]  /*24690*/  LDL.LU R76, [R1+0x688] ;  /* 0x00068800014c7983 */ /* 0x002ea80000300800 */
[----:B------:R-:W2:Y:S04]  /*246a0*/  LDL.LU R77, [R1+0x68c] ;  /* 0x00068c00014d7983 */ /* 0x000ea80000300800 */
[----:B------:R-:W2:Y:S04]  /*246b0*/  LDL.LU R78, [R1+0x658] ;  /* 0x00065800014e7983 */ /* 0x000ea80000300800 */
[----:B------:R-:W2:Y:S04]  /*246c0*/  LDL.LU R79, [R1+0x65c] ;  /* 0x00065c00014f7983 */ /* 0x000ea80000300800 */
[----:B------:R-:W3:Y:S04]  /*246d0*/  LDL.LU R247, [R1+0x2d0] ;  /* 0x0002d00001f77983 */ /* 0x000ee80000300800 */
        /* <DEDUP_REMOVED lines=10> */
[----:B------:R-:W4:Y:S01]  /*24780*/  LDL.LU R244, [R1+0x2e4] ;  /* 0x0002e40001f47983 */ /* 0x000f220000300800 */
[----:B------:R-:W-:-:S02]  /*24790*/  IMAD.MOV.U32 R138, RZ, RZ, R204 ;  /* 0x000000ffff8a7224 */ /* 0x000fc400078e00cc */
[----:B------:R-:W-:Y:S02]  /*247a0*/  IMAD.MOV.U32 R139, RZ, RZ, R205 ;  /* 0x000000ffff8b7224 */ /* 0x000fe400078e00cd */
[----:B------:R-:W-:Y:S02]  /*247b0*/  IMAD.MOV.U32 R136, RZ, RZ, R208 ;  /* 0x000000ffff887224 */ /* 0x000fe400078e00d0 */
[----:B------:R-:W-:Y:S02]  /*247c0*/  IMAD.MOV.U32 R137, RZ, RZ, R209 ;  /* 0x000000ffff897224 */ /* 0x000fe400078e00d1 */
[----:B------:R-:W-:Y:S02]  /*247d0*/  IMAD.MOV.U32 R204, RZ, RZ, R210 ;  /* 0x000000ffffcc7224 */ /* 0x000fe400078e00d2 */
[----:B------:R-:W-:Y:S02]  /*247e0*/  IMAD.MOV.U32 R205, RZ, RZ, R211 ;  /* 0x000000ffffcd7224 */ /* 0x000fe400078e00d3 */
[----:B------:R-:W-:-:S02]  /*247f0*/  IMAD.MOV.U32 R140, RZ, RZ, R146 ;  /* 0x000000ffff8c7224 */ /* 0x000fc400078e0092 */
[----:B------:R-:W-:Y:S01]  /*24800*/  IMAD.MOV.U32 R141, RZ, RZ, R147 ;  /* 0x000000ffff8d7224 */ /* 0x000fe200078e0093 */
[----:B------:R1:W-:Y:S04]  /*24810*/  STS.128 [R0+0x100], R88 ;  /* 0x0001005800007388 */ /* 0x0003e80000000c00 */
[----:B------:R-:W-:Y:S04]  /*24820*/  STS.128 [R0+0x180], R132 ;  /* 0x0001808400007388 */ /* 0x000fe80000000c00 */
[----:B------:R-:W-:Y:S04]  /*24830*/  STS.128 [R0+0x200], R136 ;  /* 0x0002008800007388 */ /* 0x000fe80000000c00 */
[----:B------:R-:W-:Y:S04]  /*24840*/  STS.128 [R0+0x280], R204 ;  /* 0x000280cc00007388 */ /* 0x000fe80000000c00 */
[----:B------:R-:W-:Y:S01]  /*24850*/  STS.128 [R0+0x380], R140 ;  /* 0x0003808c00007388 */ /* 0x000fe20000000c00 */
[C---:B-1----:R-:W-:Y:S01]  /*24860*/  IMAD R89, R252.reuse, c[0x0][0x198], RZ ;  /* 0x00006600fc597a24 */ /* 0x042fe200078e02ff */
[----:B------:R-:W-:-:S04]  /*24870*/  ISETP.LT.AND P5, PT, R252, c[0x0][0x17c], !P0 ;  /* 0x00005f00fc007a0c */ /* 0x000fc800047a1270 */
[CC--:B------:R-:W-:Y:S02]  /*24880*/  LEA R6, P6, R89.reuse, R3.reuse, 0x2 ;  /* 0x0000000359067211 */ /* 0x0c0fe400078c10ff */
[C---:B------:R-:W-:Y:S02]  /*24890*/  IADD3 R88, R89.reuse, c[0x0][0x198], RZ ;  /* 0x0000660059587a10 */ /* 0x040fe40007ffe0ff */
[----:B------:R-:W-:Y:S02]  /*248a0*/  LEA.HI.X.SX32 R7, R89, R4, 0x2, P6 ;  /* 0x0000000459077211 */ /* 0x000fe400030f16ff */
[C---:B------:R-:W-:Y:S01]  /*248b0*/  IADD3 R5, R88.reuse, c[0x0][0x198], RZ ;  /* 0x0000660058057a10 */ /* 0x040fe20007ffe0ff */
[----:B--2---:R1:W-:Y:S04]  /*248c0*/  STS.128 [R0+0x680], R76 ;  /* 0x0006804c00007388 */ /* 0x0043e80000000c00 */
[----:B---3--:R-:W-:Y:S04]  /*248d0*/  STS.128 [R0+0x700], R80 ;  /* 0x0007005000007388 */ /* 0x008fe80000000c00 */
[----:B----4-:R2:W-:Y:S04]  /*248e0*/  STS.128 [R0+0x780], R84 ;  /* 0x0007805400007388 */ /* 0x0105e80000000c00 */
[----:B------:R-:W-:Y:S01]  /*248f0*/  BAR.SYNC.DEFER_BLOCKING 0x0 ;  /* 0x0000000000007b1d */ /* 0x000fe20000010000 */
[----:B-1----:R-:W-:-:S04]  /*24900*/  LEA R76, P6, R88, R3, 0x2 ;  /* 0x00000003584c7211 */ /* 0x002fc800078c10ff */
[----:B------:R-:W-:Y:S02]  /*24910*/  LEA.HI.X.SX32 R77, R88, R4, 0x2, P6 ;  /* 0x00000004584d7211 */ /* 0x000fe400030f16ff */
[----:B--2---:R-:W-:Y:S01]  /*24920*/  IADD3 R0, R5, c[0x0][0x198], RZ ;  /* 0x0000660005007a10 */ /* 0x004fe20007ffe0ff */
[----:B------:R1:W-:Y:S04]  /*24930*/  @P5 STG.E [R6.64], R230 ;  /* 0x000000e606005986 */ /* 0x0003e8000c101904 */
[----:B------:R2:W-:Y:S04]  /*24940*/  @P3 STG.E [R76.64], R231 ;  /* 0x000000e74c003986 */ /* 0x0005e8000c101904 */
[----:B-1----:R-:W3:Y:S01]  /*24950*/  LDL.LU R230, [R1+0x300] ;  /* 0x0003000001e67983 */ /* 0x002ee20000300800 */
[----:B------:R-:W-:-:S02]  /*24960*/  IADD3 R7, R252, 0x5, RZ ;  /* 0x00000005fc077810 */ /* 0x000fc40007ffe0ff */
[CC--:B------:R-:W-:Y:S01]  /*24970*/  LEA R6, P6, R0.reuse, R3.reuse, 0x2 ;  /* 0x0000000300067211 */ /* 0x0c0fe200078c10ff */
[----:B--2---:R-:W2:Y:S01]  /*24980*/  LDL.LU R231, [R1+0x304] ;  /* 0x0003040001e77983 */ /* 0x004ea20000300800 */
[----:B------:R-:W-:Y:S02]  /*24990*/  LEA R76, P3, R5, R3, 0x2 ;  /* 0x00000003054c7211 */ /* 0x000fe400078610ff */
[----:B------:R-:W-:Y:S02]  /*249a0*/  ISETP.LT.AND P5, PT, R7, c[0x0][0x17c], !P0 ;  /* 0x00005f0007007a0c */ /* 0x000fe400047a1270 */
[CC--:B------:R-:W-:Y:S02]  /*249b0*/  LEA.HI.X.SX32 R7, R0.reuse, R4.reuse, 0x2, P6 ;  /* 0x0000000400077211 */ /* 0x0c0fe400030f16ff */
[----:B------:R-:W-:Y:S02]  /*249c0*/  LEA.HI.X.SX32 R77, R5, R4, 0x2, P3 ;  /* 0x00000004054d7211 */ /* 0x000fe400018f16ff */
[----:B------:R-:W-:-:S03]  /*249d0*/  IADD3 R0, R0, c[0x0][0x198], RZ ;  /* 0x0000660000007a10 */ /* 0x000fc60007ffe0ff */
[----:B------:R1:W-:Y:S01]  /*249e0*/  @P1 STG.E [R76.64], R247 ;  /* 0x000000f74c001986 */ /* 0x0003e2000c101904 */
[----:B------:R-:W-:-:S03]  /*249f0*/  IADD3 R5, R0, c[0x0][0x198], RZ ;  /* 0x0000660000057a10 */ /* 0x000fc60007ffe0ff */
[----:B------:R4:W-:Y:S04]  /*24a00*/  @P4 STG.E [R6.64], R246 ;  /* 0x000000f606004986 */ /* 0x0009e8000c101904 */
[----:B-1----:R-:W2:Y:S01]  /*24a10*/  LDL.LU R247, [R1+0x310] ;  /* 0x0003100001f77983 */ /* 0x002ea20000300800 */
[----:B------:R-:W-:Y:S02]  /*24a20*/  IADD3 R77, R252, 0x7, RZ ;  /* 0x00000007fc4d7810 */ /* 0x000fe40007ffe0ff */
[-C--:B------:R-:W-:Y:S01]  /*24a30*/  LEA R76, P6, R5, R3.reuse, 0x2 ;  /* 0x00000003054c7211 */ /* 0x080fe200078c10ff */
[----:B----4-:R-:W4:Y:S01]  /*24a40*/  LDL.LU R246, [R1+0x314] ;  /* 0x0003140001f67983 */ /* 0x010f220000300800 */
[----:B------:R-:W-:Y:S02]  /*24a50*/  LEA R6, P1, R0, R3, 0x2 ;  /* 0x0000000300067211 */ /* 0x000fe400078210ff */
[----:B------:R-:W-:-:S02]  /*24a60*/  ISETP.LT.AND P4, PT, R77, c[0x0][0x17c], !P0 ;  /* 0x00005f004d007a0c */ /* 0x000fc40004781270 */
[-C--:B------:R-:W-:Y:S02]  /*24a70*/  LEA.HI.X.SX32 R7, R0, R4.reuse, 0x2, P1 ;  /* 0x0000000400077211 */ /* 0x080fe400008f16ff */
[----:B------:R-:W-:-:S03]  /*24a80*/  LEA.HI.X.SX32 R77, R5, R4, 0x2, P6 ;  /* 0x00000004054d7211 */ /* 0x000fc600030f16ff */
[----:B------:R1:W-:Y:S04]  /*24a90*/  @P2 STG.E [R6.64], R245 ;  /* 0x000000f506002986 */ /* 0x0003e8000c101904 */
[----:B------:R1:W-:Y:S04]  /*24aa0*/  @P5 STG.E [R76.64], R244 ;  /* 0x000000f44c005986 */ /* 0x0003e8000c101904 */
[----:B-1----:R-:W4:Y:S04]  /*24ab0*/  LDL.LU R245, [R1+0x320] ;  /* 0x0003200001f57983 */ /* 0x002f280000300800 */
[----:B------:R-:W4:Y:S01]  /*24ac0*/  LDL.LU R244, [R1+0x324] ;  /* 0x0003240001f47983 */ /* 0x000f220000300800 */
[----:B------:R-:W-:-:S02]  /*24ad0*/  IADD3 R78, R252, 0x6, RZ ;  /* 0x00000006fc4e7810 */ /* 0x000fc40007ffe0ff */
[----:B------:R-:W-:Y:S02]  /*24ae0*/  IADD3 R0, R5, c[0x0][0x198], RZ ;  /* 0x0000660005007a10 */ /* 0x000fe40007ffe0ff */
[----:B------:R-:W-:Y:S02]  /*24af0*/  ISETP.LT.AND P3, PT, R78, c[0x0][0x17c], !P0 ;  /* 0x00005f004e007a0c */ /* 0x000fe40004761270 */
[C---:B------:R-:W-:Y:S02]  /*24b00*/  IADD3 R5, R0.reuse, c[0x0][0x198], RZ ;  /* 0x0000660000057a10 */ /* 0x040fe40007ffe0ff */
[-C--:B------:R-:W-:Y:S02]  /*24b10*/  LEA R6, P2, R0, R3.reuse, 0x2 ;  /* 0x0000000300067211 */ /* 0x080fe400078410ff */
[----:B------:R-:W-:Y:S02]  /*24b20*/  IADD3 R77, R252, 0x9, RZ ;  /* 0x00000009fc4d7810 */ /* 0x000fe40007ffe0ff */
[----:B------:R-:W-:-:S02]  /*24b30*/  LEA R76, P6, R5, R3, 0x2 ;  /* 0x00000003054c7211 */ /* 0x000fc400078c10ff */
[----:B------:R-:W-:Y:S02]  /*24b40*/  IADD3 R78, R252, 0x8, RZ ;  /* 0x00000008fc4e7810 */ /* 0x000fe40007ffe0ff */
[-C--:B------:R-:W-:Y:S02]  /*24b50*/  LEA.HI.X.SX32 R7, R0, R4.reuse, 0x2, P2 ;  /* 0x0000000400077211 */ /* 0x080fe400010f16ff */
[----:B------:R-:W-:Y:S02]  /*24b60*/  ISETP.LT.AND P5, PT, R77, c[0x0][0x17c], !P0 ;  /* 0x00005f004d007a0c */ /* 0x000fe400047a1270 */
[C---:B------:R-:W-:Y:S02]  /*24b70*/  LEA.HI.X.SX32 R77, R5.reuse, R4, 0x2, P6 ;  /* 0x00000004054d7211 */ /* 0x040fe400030f16ff */
[----:B------:R-:W-:Y:S02]  /*24b80*/  IADD3 R0, R5, c[0x0][0x198], RZ ;  /* 0x0000660005007a10 */ /* 0x000fe40007ffe0ff */
[----:B------:R-:W-:-:S02]  /*24b90*/  ISETP.LT.AND P1, PT, R78, c[0x0][0x17c], !P0 ;  /* 0x00005f004e007a0c */ /* 0x000fc40004721270 */
[----:B------:R-:W-:Y:S02]  /*24ba0*/  IADD3 R5, R0, c[0x0][0x198], RZ ;  /* 0x0000660000057a10 */ /* 0x000fe40007ffe0ff */
[----:B------:R-:W-:-:S04]  /*24bb0*/  IADD3 R78, R252, 0xa, RZ ;  /* 0x0000000afc4e7810 */ /* 0x000fc80007ffe0ff */
[----:B------:R-:W-:Y:S01]  /*24bc0*/  ISETP.LT.AND P2, PT, R78, c[0x0][0x17c], !P0 ;  /* 0x00005f004e007a0c */ /* 0x000fe20004741270 */
[----:B---3--:R1:W-:Y:S04]  /*24bd0*/  @P3 STG.E [R6.64], R230 ;  /* 0x000000e606003986 */ /* 0x0083e8000c101904 */
[----:B--2---:R2:W-:Y:S04]  /*24be0*/  @P4 STG.E [R76.64], R231 ;  /* 0x000000e74c004986 */ /* 0x0045e8000c101904 */
[----:B-1----:R-:W3:Y:S01]  /*24bf0*/  LDL.LU R230, [R1+0x330] ;  /* 0x0003300001e67983 */ /* 0x002ee20000300800 */
[----:B------:R-:W-:-:S03]  /*24c00*/  LEA R6, P3, R0, R3, 0x2 ;  /* 0x0000000300067211 */ /* 0x000fc600078610ff */
[----:B--2---:R-:W2:Y:S01]  /*24c10*/  LDL.LU R231, [R1+0x334] ;  /* 0x0003340001e77983 */ /* 0x004ea20000300800 */
[----:B------:R-:W-:Y:S02]  /*24c20*/  IADD3 R77, R252, 0xb, RZ ;  /* 0x0000000bfc4d7810 */ /* 0x000fe40007ffe0ff */
[----:B------:R-:W-:Y:S02]  /*24c30*/  LEA R76, P6, R5, R3, 0x2 ;  /* 0x00000003054c7211 */ /* 0x000fe400078c10ff */
[-C--:B------:R-:W-:Y:S02]  /*24c40*/  LEA.HI.X.SX32 R7, R0, R4.reuse, 0x2, P3 ;  /* 0x0000000400077211 */ /* 0x080fe400018f16ff */
[----:B------:R-:W-:Y:S02]  /*24c50*/  ISETP.LT.AND P4, PT, R77, c[0x0][0x17c], !P0 ;  /* 0x00005f004d007a0c */ /* 0x000fe40004781270 */
[C---:B------:R-:W-:Y:S02]  /*24c60*/  IADD3 R0, R5.reuse, c[0x0][0x198], RZ ;  /* 0x0000660005007a10 */ /* 0x040fe40007ffe0ff */
[----:B------:R-:W-:Y:S01]  /*24c70*/  LEA.HI.X.SX32 R77, R5, R4, 0x2, P6 ;  /* 0x00000004054d7211 */ /* 0x000fe200030f16ff */
[----:B------:R1:W-:Y:S01]  /*24c80*/  @P1 STG.E [R6.64], R247 ;  /* 0x000000f706001986 */ /* 0x0003e2000c101904 */
[----:B------:R-:W-:-:S03]  /*24c90*/  IADD3 R5, R0, c[0x0][0x198], RZ ;  /* 0x0000660000057a10 */ /* 0x000fc60007ffe0ff */
[----:B----4-:R4:W-:Y:S04]  /*24ca0*/  @P5 STG.E [R76.64], R246 ;  /* 0x000000f64c005986 */ /* 0x0109e8000c101904 */
[----:B-1----:R-:W2:Y:S01]  /*24cb0*/  LDL.LU R247, [R1+0x340] ;  /* 0x0003400001f77983 */ /* 0x002ea20000300800 */
[----:B------:R-:W-:-:S03]  /*24cc0*/  LEA R6, P1, R0, R3, 0x2 ;  /* 0x0000000300067211 */ /* 0x000fc600078210ff */
[----:B----4-:R-:W4:Y:S01]  /*24cd0*/  LDL.LU R246, [R1+0x344] ;  /* 0x0003440001f67983 */ /* 0x010f220000300800 */
[----:B------:R-:W-:Y:S02]  /*24ce0*/  IADD3 R77, R252, 0xd, RZ ;  /* 0x0000000dfc4d7810 */ /* 0x000fe40007ffe0ff */
[----:B------:R-:W-:Y:S02]  /*24cf0*/  LEA R76, P6, R5, R3, 0x2 ;  /* 0x00000003054c7211 */ /* 0x000fe400078c10ff */
[-C--:B------:R-:W-:Y:S02]  /*24d00*/  LEA.HI.X.SX32 R7, R0, R4.reuse, 0x2, P1 ;  /* 0x0000000400077211 */ /* 0x080fe400008f16ff */
[----:B------:R-:W-:Y:S02]  /*24d10*/  ISETP.LT.AND P5, PT, R77, c[0x0][0x17c], !P0 ;  /* 0x00005f004d007a0c */ /* 0x000fe400047a1270 */
[----:B------:R-:W-:Y:S01]  /*24d20*/  LEA.HI.X.SX32 R77, R5, R4, 0x2, P6 ;  /* 0x00000004054d7211 */ /* 0x000fe200030f16ff */
        /* <DEDUP_REMOVED lines=14> */
[C---:B------:R-:W-:Y:S02]  /*24e10*/  IADD3 R0, R5.reuse, c[0x0][0x198], RZ ;  /* 0x0000660005007a10 */ /* 0x040fe40007ffe0ff */
[----:B------:R-:W-:Y:S02]  /*24e20*/  LEA.HI.X.SX32 R77, R5, R4, 0x2, P6 ;  /* 0x00000004054d7211 */ /* 0x000fe400030f16ff */
        /* <DEDUP_REMOVED lines=469> */
[----:B------:R-:W-:-:S03]  /*26b80*/  IADD3 R7, R252, 0x53, RZ ;  /* 0x00000053fc077810 */ /* 0x000fc60007ffe0ff */
[----:B--2---:R-:W2:Y:S01]  /*26b90*/  LDL.LU R231, [R1+0x3f4] ;  /* 0x0003f40001e77983 */ /* 0x004ea20000300800 */
[CC--:B------:R-:W-:Y:S02]  /*26ba0*/  LEA R76, P3, R0.reuse, R3.reuse, 0x2 ;  /* 0x00000003004c7211 */ /* 0x0c0fe400078610ff */
        /* <DEDUP_REMOVED lines=749> */
[----:B------:R-:W-:Y:S02]  /*29a80*/  ISETP.LT.AND P2, PT, R78, c[0x0][0x17c], !P0 ;  /* 0x00005f004e007a0c */ /* 0x000fe40004741270 */
[C---:B------:R-:W-:Y:S02]  /*29a90*/  IADD3 R78, R252.reuse, 0xc0, RZ ;  /* 0x000000c0fc4e7810 */ /* 0x040fe40007ffe0ff */
[C---:B------:R-:W-:Y:S01]  /*29aa0*/  IADD3 R81, R252.reuse, 0xdb, RZ ;  /* 0x000000dbfc517810 */ /* 0x040fe20007ffe0ff */
[----:B---3--:R1:W-:Y:S04]  /*29ab0*/  @P3 STG.E [R6.64], R230 ;  /* 0x000000e606003986 */ /* 0x0083e8000c101904 */
[----:B--2---:R2:W-:Y:S01]  /*29ac0*/  @P4 STG.E [R76.64], R231 ;  /* 0x000000e74c004986 */ /* 0x0045e2000c101904 */
[----:B-1----:R-:W-:-:S02]  /*29ad0*/  IADD3 R7, R252, 0xbf, RZ ;  /* 0x000000bffc077810 */ /* 0x002fc40007ffe0ff */
[-C--:B------:R-:W-:Y:S02]  /*29ae0*/  LEA R6, P6, R5, R3.reuse, 0x2 ;  /* 0x0000000305067211 */ /* 0x080fe400078c10ff */
[C---:B--2---:R-:W-:Y:S02]  /*29af0*/  LEA R76, P3, R0.reuse, R3, 0x2 ;  /* 0x00000003004c7211 */ /* 0x044fe400078610ff */
[----:B------:R-:W-:Y:S02]  /*29b00*/  ISETP.LT.AND P4, PT, R7, c[0x0][0x17c], !P0 ;  /* 0x00005f0007007a0c */ /* 0x000fe40004781270 */
[-C--:B------:R-:W-:Y:S02]  /*29b10*/  LEA.HI.X.SX32 R77, R0, R4.reuse, 0x2, P3 ;  /* 0x00000004004d7211 */ /* 0x080fe400018f16ff */
[C---:B------:R-:W-:Y:S02]  /*29b20*/  IADD3 R0, R5.reuse, c[0x0][0x198], RZ ;  /* 0x0000660005007a10 */ /* 0x040fe40007ffe0ff */
[----:B------:R-:W-:-:S02]  /*29b30*/  LEA.HI.X.SX32 R7, R5, R4, 0x2, P6 ;  /* 0x0000000405077211 */ /* 0x000fc400030f16ff */
[----:B------:R-:W-:Y:S01]  /*29b40*/  IADD3 R5, R0, c[0x0][0x198], RZ ;  /* 0x0000660000057a10 */ /* 0x000fe20007ffe0ff */
[----:B------:R1:W-:Y:S04]  /*29b50*/  @P1 STG.E [R76.64], R247 ;  /* 0x000000f74c001986 */ /* 0x0003e8000c101904 */
[----:B----4-:R2:W-:Y:S01]  /*29b60*/  @P5 STG.E [R6.64], R246 ;  /* 0x000000f606005986 */ /* 0x0105e2000c101904 */
[----:B-1----:R-:W-:Y:S02]  /*29b70*/  IADD3 R77, R252, 0xc1, RZ ;  /* 0x000000c1fc4d7810 */ /* 0x002fe40007ffe0ff */
[-C--:B------:R-:W-:Y:S02]  /*29b80*/  LEA R76, P6, R5, R3.reuse, 0x2 ;  /* 0x00000003054c7211 */ /* 0x080fe400078c10ff */
[----:B--2---:R-:W-:-:S02]  /*29b90*/  LEA R6, P1, R0, R3, 0x2 ;  /* 0x0000000300067211 */ /* 0x004fc400078210ff */
[----:B------:R-:W-:Y:S02]  /*29ba0*/  ISETP.LT.AND P5, PT, R77, c[0x0][0x17c], !P0 ;  /* 0x00005f004d007a0c */ /* 0x000fe400047a1270 */
[-C--:B------:R-:W-:Y:S02]  /*29bb0*/  LEA.HI.X.SX32 R7, R0, R4.reuse, 0x2, P1 ;  /* 0x0000000400077211 */ /* 0x080fe400008f16ff */
[C---:B------:R-:W-:Y:S02]  /*29bc0*/  LEA.HI.X.SX32 R77, R5.reuse, R4, 0x2, P6 ;  /* 0x00000004054d7211 */ /* 0x040fe400030f16ff */
[----:B------:R-:W-:Y:S02]  /*29bd0*/  IADD3 R0, R5, c[0x0][0x198], RZ ;  /* 0x0000660005007a10 */ /* 0x000fe40007ffe0ff */
[----:B------:R-:W-:Y:S01]  /*29be0*/  ISETP.LT.AND P3, PT, R78, c[0x0][0x17c], !P0 ;  /* 0x00005f004e007a0c */ /* 0x000fe20004761270 */
[----:B------:R1:W-:Y:S01]  /*29bf0*/  @P2 STG.E [R6.64], R245 ;  /* 0x000000f506002986 */ /* 0x0003e2000c101904 */
[----:B------:R-:W-:-:S03]  /*29c00*/  IADD3 R5, R0, c[0x0][0x198], RZ ;  /* 0x0000660000057a10 */ /* 0x000fc60007ffe0ff */
[----:B------:R2:W-:Y:S01]  /*29c10*/  @P4 STG.E [R76.64], R244 ;  /* 0x000000f44c004986 */ /* 0x0005e2000c101904 */
[C---:B------:R-:W-:Y:S02]  /*29c20*/  IADD3 R78, R252.reuse, 0xc2, RZ ;  /* 0x000000c2fc4e7810 */ /* 0x040fe40007ffe0ff */
[----:B-1----:R-:W-:Y:S02]  /*29c30*/  IADD3 R7, R252, 0xc3, RZ ;  /* 0x000000c3fc077810 */ /* 0x002fe40007ffe0ff */
[-C--:B------:R-:W-:Y:S02]  /*29c40*/  LEA R6, P6, R5, R3.reuse, 0x2 ;  /* 0x0000000305067211 */ /* 0x080fe400078c10ff */
[C---:B--2---:R-:W-:Y:S02]  /*29c50*/  LEA R76, P2, R0.reuse, R3, 0x2 ;  /* 0x00000003004c7211 */ /* 0x044fe400078410ff */
[----:B------:R-:W-:Y:S02]  /*29c60*/  ISETP.LT.AND P4, PT, R7, c[0x0][0x17c], !P0 ;  /* 0x00005f0007007a0c */ /* 0x000fe40004781270 */
[----:B------:R-:W-:-:S02]  /*29c70*/  LEA.HI.X.SX32 R77, R0, R4, 0x2, P2 ;  /* 0x00000004004d7211 */ /* 0x000fc400010f16ff */
[C---:B------:R-:W-:Y:S02]  /*29c80*/  IADD3 R0, R5.reuse, c[0x0][0x198], RZ ;  /* 0x0000660005007a10 */ /* 0x040fe40007ffe0ff */
[----:B------:R-:W-:Y:S02]  /*29c90*/  LEA.HI.X.SX32 R7, R5, R4, 0x2, P6 ;  /* 0x0000000405077211 */ /* 0x000fe400030f16ff */
        /* <DEDUP_REMOVED lines=10> */
[C---:B------:R-:W-:Y:S02]  /*29d40*/  LEA.HI.X.SX32 R77, R5.reuse, R4, 0x2, P6 ;  /* 0x00000004054d7211 */ /* 0x040fe400030f16ff */
[----:B------:R-:W-:Y:S01]  /*29d50*/  IADD3 R0, R5, c[0x0][0x198], RZ ;  /* 0x0000660005007a10 */ /* 0x000fe20007ffe0ff */
[----:B------:R1:W-:Y:S01]  /*29d60*/  @P1 STG.E [R6.64], R200 ;  /* 0x000000c806001986 */ /* 0x0003e2000c101904 */
[----:B------:R-:W-:Y:S02]  /*29d70*/  ISETP.LT.AND P2, PT, R78, c[0x0][0x17c], !P0 ;  /* 0x00005f004e007a0c */ /* 0x000fe40004741270 */
[----:B------:R-:W-:Y:S01]  /*29d80*/  IADD3 R5, R0, c[0x0][0x198], RZ ;  /* 0x0000660000057a10 */ /* 0x000fe20007ffe0ff */
[----:B------:R2:W-:Y:S01]  /*29d90*/  @P4 STG.E [R76.64], R201 ;  /* 0x000000c94c004986 */ /* 0x0005e2000c101904 */
[C---:B------:R-:W-:Y:S02]  /*29da0*/  IADD3 R78, R252.reuse, 0xc6, RZ ;  /* 0x000000c6fc4e7810 */ /* 0x040fe40007ffe0ff */
[----:B-1----:R-:W-:-:S02]  /*29db0*/  IADD3 R7, R252, 0xc7, RZ ;  /* 0x000000c7fc077810 */ /* 0x002fc40007ffe0ff */
[-C--:B------:R-:W-:Y:S02]  /*29dc0*/  LEA R6, P6, R5, R3.reuse, 0x2 ;  /* 0x0000000305067211 */ /* 0x080fe400078c10ff */
[C---:B--2---:R-:W-:Y:S02]  /*29dd0*/  LEA R76, P1, R0.reuse, R3, 0x2 ;  /* 0x00000003004c7211 */ /* 0x044fe400078210ff */
[----:B------:R-:W-:Y:S02]  /*29de0*/  ISETP.LT.AND P4, PT, R7, c[0x0][0x17c], !P0 ;  /* 0x00005f0007007a0c */ /* 0x000fe40004781270 */
[-C--:B------:R-:W-:Y:S02]  /*29df0*/  LEA.HI.X.SX32 R77, R0, R4.reuse, 0x2, P1 ;  /* 0x00000004004d7211 */ /* 0x080fe400008f16ff */
[C---:B------:R-:W-:Y:S02]  /*29e00*/  IADD3 R0, R5.reuse, c[0x0][0x198], RZ ;  /* 0x0000660005007a10 */ /* 0x040fe40007ffe0ff */
[----:B------:R-:W-:-:S02]  /*29e10*/  LEA.HI.X.SX32 R7, R5, R4, 0x2, P6 ;  /* 0x0000000405077211 */ /* 0x000fc400030f16ff */
        /* <DEDUP_REMOVED lines=83> */
[----:B------:R-:W-:Y:S02]  /*2a350*/  ISETP.LT.AND P1, PT, R78, c[0x0][0x17c], !P0 ;  /* 0x00005f004e007a0c */ /* 0x000fe40004721270 */
[----:B------:R-:W-:Y:S01]  /*2a360*/  IADD3 R5, R5, c[0x0][0x198], RZ ;  /* 0x0000660005057a10 */ /* 0x000fe20007ffe0ff */
[----:B------:R1:W-:Y:S01]  /*2a370*/  @P3 STG.E [R6.64], R192 ;  /* 0x000000c006003986 */ /* 0x0003e2000c101904 */
[C---:B------:R-:W-:Y:S02]  /*2a380*/  IADD3 R0, R252.reuse, 0xd7, RZ ;  /* 0x000000d7fc007810 */ /* 0x040fe40007ffe0ff */
[----:B------:R-:W-:Y:S02]  /*2a390*/  IADD3 R78, R252, 0xd6, RZ ;  /* 0x000000d6fc4e7810 */ /* 0x000fe40007ffe0ff */
[----:B------:R-:W-:Y:S01]  /*2a3a0*/  IADD3 R79, R5, c[0x0][0x198], RZ ;  /* 0x00006600054f7a10 */ /* 0x000fe20007ffe0ff */
[----:B------:R2:W-:Y:S01]  /*2a3b0*/  @P4 STG.E [R76.64], R193 ;  /* 0x000000c14c004986 */ /* 0x0005e2000c101904 */
[----:B------:R-:W-:-:S02]  /*2a3c0*/  ISETP.LT.AND P4, PT, R0, c[0x0][0x17c], !P0 ;  /* 0x00005f0000007a0c */ /* 0x000fc40004781270 */
[CC--:B-1----:R-:W-:Y:S02]  /*2a3d0*/  LEA R6, P3, R5.reuse, R3.reuse, 0x2 ;  /* 0x0000000305067211 */ /* 0x0c2fe400078610ff */
[----:B------:R-:W-:Y:S02]  /*2a3e0*/  ISETP.LT.AND P2, PT, R78, c[0x0][0x17c], !P0 ;  /* 0x00005f004e007a0c */ /* 0x000fe40004741270 */
[----:B------:R-:W-:Y:S02]  /*2a3f0*/  LEA.HI.X.SX32 R7, R5, R4, 0x2, P3 ;  /* 0x0000000405077211 */ /* 0x000fe400018f16ff */
[C---:B------:R-:W-:Y:S02]  /*2a400*/  IADD3 R0, R79.reuse, c[0x0][0x198], RZ ;  /* 0x000066004f007a10 */ /* 0x040fe40007ffe0ff */
[----:B--2---:R-:W-:Y:S01]  /*2a410*/  LEA R76, P6, R79, R3, 0x2 ;  /* 0x000000034f4c7211 */ /* 0x004fe200078c10ff */
[----:B------:R1:W-:Y:S01]  /*2a420*/  @P1 STG.E [R6.64], R176 ;  /* 0x000000b006001986 */ /* 0x0003e2000c101904 */
[----:B------:R-:W-:-:S02]  /*2a430*/  IADD3 R78, R252, 0xd8, RZ ;  /* 0x000000d8fc4e7810 */ /* 0x000fc40007ffe0ff */
[-C--:B------:R-:W-:Y:S02]  /*2a440*/  LEA.HI.X.SX32 R77, R79, R4.reuse, 0x2, P6 ;  /* 0x000000044f4d7211 */ /* 0x080fe400030f16ff */
[----:B------:R-:W-:Y:S02]  /*2a450*/  IADD3 R79, R0, c[0x0][0x198], RZ ;  /* 0x00006600004f7a10 */ /* 0x000fe40007ffe0ff */
[----:B------:R-:W-:Y:S02]  /*2a460*/  ISETP.LT.AND P3, PT, R78, c[0x0][0x17c], !P0 ;  /* 0x00005f004e007a0c */ /* 0x000fe40004761270 */
[----:B-1----:R-:W-:Y:S01]  /*2a470*/  LEA R6, P1, R0, R3, 0x2 ;  /* 0x0000000300067211 */ /* 0x002fe200078210ff */
[----:B------:R1:W-:Y:S01]  /*2a480*/  @P5 STG.E [R76.64], R177 ;  /* 0x000000b14c005986 */ /* 0x0003e2000c101904 */
[----:B------:R-:W-:Y:S02]  /*2a490*/  IADD3 R78, R252, 0xd9, RZ ;  /* 0x000000d9fc4e7810 */ /* 0x000fe40007ffe0ff */
[----:B------:R-:W-:-:S02]  /*2a4a0*/  LEA.HI.X.SX32 R7, R0, R4, 0x2, P1 ;  /* 0x0000000400077211 */ /* 0x000fc400008f16ff */
[C---:B------:R-:W-:Y:S02]  /*2a4b0*/  IADD3 R0, R79.reuse, c[0x0][0x198], RZ ;  /* 0x000066004f007a10 */ /* 0x040fe40007ffe0ff */
[----:B------:R-:W-:Y:S01]  /*2a4c0*/  ISETP.LT.AND P5, PT, R78, c[0x0][0x17c], !P0 ;  /* 0x00005f004e007a0c */ /* 0x000fe200047a1270 */
[----:B------:R2:W-:Y:S01]  /*2a4d0*/  @P2 STG.E [R6.64], R112 ;  /* 0x0000007006002986 */ /* 0x0005e2000c101904 */
[C---:B------:R-:W-:Y:S02]  /*2a4e0*/  IADD3 R82, R0.reuse, c[0x0][0x198], RZ ;  /* 0x0000660000527a10 */ /* 0x040fe40007ffe0ff */
[CC--:B-1----:R-:W-:Y:S02]  /*2a4f0*/  LEA R76, P6, R79.reuse, R3.reuse, 0x2 ;  /* 0x000000034f4c7211 */ /* 0x0c2fe400078c10ff */
[----:B------:R-:W-:Y:S02]  /*2a500*/  LEA R78, P2, R0, R3, 0x2 ;  /* 0x00000003004e7211 */ /* 0x000fe400078410ff */
[----:B------:R-:W-:-:S02]  /*2a510*/  LEA.HI.X.SX32 R77, R79, R4, 0x2, P6 ;  /* 0x000000044f4d7211 */ /* 0x000fc400030f16ff */
[----:B------:R-:W-:Y:S02]  /*2a520*/  IADD3 R5, R252, 0xda, RZ ;  /* 0x000000dafc057810 */ /* 0x000fe40007ffe0ff */
[----:B------:R-:W-:Y:S02]  /*2a530*/  LEA R80, P6, R82, R3, 0x2 ;  /* 0x0000000352507211 */ /* 0x000fe400078c10ff */
[----:B------:R-:W-:Y:S01]  /*2a540*/  LEA.HI.X.SX32 R79, R0, R4, 0x2, P2 ;  /* 0x00000004004f7211 */ /* 0x000fe200010f16ff */
[----:B------:R1:W-:Y:S01]  /*2a550*/  @P4 STG.E [R76.64], R113 ;  /* 0x000000714c004986 */ /* 0x0003e2000c101904 */
[----:B------:R-:W-:Y:S02]  /*2a560*/  IADD3 R0, R82, c[0x0][0x198], RZ ;  /* 0x0000660052007a10 */ /* 0x000fe40007ffe0ff */
[----:B------:R-:W-:Y:S02]  /*2a570*/  ISETP.LT.AND P4, PT, R81, c[0x0][0x17c], !P0 ;  /* 0x00005f0051007a0c */ /* 0x000fe40004781270 */
[----:B------:R-:W-:-:S02]  /*2a580*/  ISETP.LT.AND P1, PT, R5, c[0x0][0x17c], !P0 ;  /* 0x00005f0005007a0c */ /* 0x000fc40004721270 */
[-C--:B------:R-:W-:Y:S02]  /*2a590*/  LEA.HI.X.SX32 R81, R82, R4.reuse, 0x2, P6 ;  /* 0x0000000452517211 */ /* 0x080fe400030f16ff */
[----:B------:R-:W-:Y:S01]  /*2a5a0*/  IADD3 R82, R0, c[0x0][0x198], RZ ;  /* 0x0000660000527a10 */ /* 0x000fe20007ffe0ff */
[----:B------:R3:W-:Y:S01]  /*2a5b0*/  @P3 STG.E [R78.64], R232 ;  /* 0x000000e84e003986 */ /* 0x0007e2000c101904 */
[----:B--2---:R-:W-:Y:S02]  /*2a5c0*/  IADD3 R7, R252, 0xdd, RZ ;  /* 0x000000ddfc077810 */ /* 0x004fe40007ffe0ff */
[-C--:B-1----:R-:W-:Y:S02]  /*2a5d0*/  LEA R76, P3, R0, R3.reuse, 0x2 ;  /* 0x00000003004c7211 */ /* 0x082fe400078610ff */
[----:B------:R-:W-:Y:S01]  /*2a5e0*/  LEA R6, P6, R82, R3, 0x2 ;  /* 0x0000000352067211 */ /* 0x000fe200078c10ff */
[----:B------:R1:W-:Y:S01]  /*2a5f0*/  @P5 STG.E [R80.64], R233 ;  /* 0x000000e950005986 */ /* 0x0003e2000c101904 */
[----:B------:R-:W-:-:S02]  /*2a600*/  LEA.HI.X.SX32 R77, R0, R4, 0x2, P3 ;  /* 0x00000004004d7211 */ /* 0x000fc400018f16ff */
[----:B------:R-:W-:Y:S02]  /*2a610*/  ISETP.LT.AND P5, PT, R7, c[0x0][0x17c], !P0 ;  /* 0x00005f0007007a0c */ /* 0x000fe400047a1270 */
[C---:B------:R-:W-:Y:S02]  /*2a620*/  LEA.HI.X.SX32 R7, R82.reuse, R4, 0x2, P6 ;  /* 0x0000000452077211 */ /* 0x040fe400030f16ff */
[----:B------:R-:W-:Y:S02]  /*2a630*/  IADD3 R82, R82, c[0x0][0x198], RZ ;  /* 0x0000660052527a10 */ /* 0x000fe40007ffe0ff */
[----:B------:R-:W-:Y:S01]  /*2a640*/  IADD3 R5, R252, 0xdc, RZ ;  /* 0x000000dcfc057810 */ /* 0x000fe20007ffe0ff */
[----:B------:R2:W-:Y:S01]  /*2a650*/  @P1 STG.E [R76.64], R188 ;  /* 0x000000bc4c001986 */ /* 0x0005e2000c101904 */
[----:B---3--:R-:W-:Y:S02]  /*2a660*/  LEA R78, P1, R82, R3, 0x2 ;  /* 0x00000003524e7211 */ /* 0x008fe400078210ff */
[----:B------:R-:W-:-:S02]  /*2a670*/  ISETP.LT.AND P2, PT, R5, c[0x0][0x17c], !P0 ;  /* 0x00005f0005007a0c */ /* 0x000fc40004741270 */
[C---:B-1----:R-:W-:Y:S02]  /*2a680*/  IADD3 R81, R82.reuse, c[0x0][0x198], RZ ;  /* 0x0000660052517a10 */ /* 0x042fe40007ffe0ff */
[----:B------:R-:W-:Y:S02]  /*2a690*/  LEA.HI.X.SX32 R79, R82, R4, 0x2, P1 ;  /* 0x00000004524f7211 */ /* 0x000fe400008f16ff */
[C---:B------:R-:W-:Y:S02]  /*2a6a0*/  IADD3 R82, R81.reuse, c[0x0][0x198], RZ ;  /* 0x0000660051527a10 */ /* 0x040fe40007ffe0ff */
[----:B------:R-:W-:Y:S02]  /*2a6b0*/  IADD3 R5, R252, 0xde, RZ ;  /* 0x000000defc057810 */ /* 0x000fe40007ffe0ff */
[----:B------:R-:W-:Y:S02]  /*2a6c0*/  LEA R80, P6, R81, R3, 0x2 ;  /* 0x0000000351507211 */ /* 0x000fe400078c10ff */
[----:B------:R-:W-:-:S02]  /*2a6d0*/  IADD3 R83, R82, c[0x0][0x198], RZ ;  /* 0x0000660052537a10 */ /* 0x000fc40007ffe0ff */
[----:B------:R-:W-:Y:S01]  /*2a6e0*/  ISETP.LT.AND P3, PT, R5, c[0x0][0x17c], !P0 ;  /* 0x00005f0005007a0c */ /* 0x000fe20004761270 */
[----:B------:R1:W-:Y:S01]  /*2a6f0*/  @P4 STG.E [R6.64], R189 ;  /* 0x000000bd06004986 */ /* 0x0003e2000c101904 */
[-C--:B------:R-:W-:Y:S02]  /*2a700*/  LEA.HI.X.SX32 R81, R81, R4.reuse, 0x2, P6 ;  /* 0x0000000451517211 */ /* 0x080fe400030f16ff */
[C---:B--2---:R-:W-:Y:S01]  /*2a710*/  LEA R76, P6, R83.reuse, R3, 0x2 ;  /* 0x00000003534c7211 */ /* 0x044fe200078c10ff */
[----:B------:R2:W-:Y:S01]  /*2a720*/  @P2 STG.E [R78.64], R172 ;  /* 0x000000ac4e002986 */ /* 0x0005e2000c101904 */
[C---:B------:R-:W-:Y:S02]  /*2a730*/  IADD3 R5, R252.reuse, 0xdf, RZ ;  /* 0x000000dffc057810 */ /* 0x040fe40007ffe0ff */
[----:B------:R-:W-:Y:S02]  /*2a740*/  LEA.HI.X.SX32 R77, R83, R4, 0x2, P6 ;  /* 0x00000004534d7211 */ /* 0x000fe400030f16ff */
[----:B------:R-:W-:-:S02]  /*2a750*/  IADD3 R0, R252, 0xe0, RZ ;  /* 0x000000e0fc007810 */ /* 0x000fc40007ffe0ff */
[C---:B-1----:R-:W-:Y:S02]  /*2a760*/  LEA R6, P2, R82.reuse, R3, 0x2 ;  /* 0x0000000352067211 */ /* 0x042fe400078410ff */
[----:B------:R-:W-:Y:S02]  /*2a770*/  IADD3 R83, R83, c[0x0][0x198], RZ ;  /* 0x0000660053537a10 */ /* 0x000fe40007ffe0ff */
[----:B------:R-:W-:Y:S02]  /*2a780*/  LEA.HI.X.SX32 R7, R82, R4, 0x2, P2 ;  /* 0x0000000452077211 */ /* 0x000fe400010f16ff */
[----:B------:R-:W-:Y:S01]  /*2a790*/  ISETP.LT.AND P4, PT, R5, c[0x0][0x17c], !P0 ;  /* 0x00005f0005007a0c */ /* 0x000fe20004781270 */
[----:B------:R1:W-:Y:S01]  /*2a7a0*/  @P5 STG.E [R80.64], R173 ;  /* 0x000000ad50005986 */ /* 0x0003e2000c101904 */
[----:B------:R-:W-:Y:S02]  /*2a7b0*/  ISETP.LT.AND P1, PT, R0, c[0x0][0x17c], !P0 ;  /* 0x00005f0000007a0c */ /* 0x000fe40004721270 */
[----:B--2---:R-:W-:Y:S01]  /*2a7c0*/  IADD3 R79, R83, c[0x0][0x198], RZ ;  /* 0x00006600534f7a10 */ /* 0x004fe20007ffe0ff */
[----:B------:R2:W-:Y:S01]  /*2a7d0*/  @P3 STG.E [R6.64], R108 ;  /* 0x0000006c06003986 */ /* 0x0005e2000c101904 */
[----:B------:R-:W-:-:S02]  /*2a7e0*/  IADD3 R5, R252, 0xe1, RZ ;  /* 0x000000e1fc057810 */ /* 0x000fc40007ffe0ff */
[----:B------:R-:W-:Y:S02]  /*2a7f0*/  IADD3 R82, R79, c[0x0][0x198], RZ ;  /* 0x000066004f527a10 */ /* 0x000fe40007ffe0ff */
[----:B------:R-:W-:Y:S02]  /*2a800*/  IADD3 R0, R252, 0xe2, RZ ;  /* 0x000000e2fc007810 */ /* 0x000fe40007ffe0ff */
[-C--:B-1----:R-:W-:Y:S02]  /*2a810*/  LEA R80, P3, R83, R3.reuse, 0x2 ;  /* 0x0000000353507211 */ /* 0x082fe400078610ff */
[----:B------:R-:W-:Y:S02]  /*2a820*/  LEA R78, P6, R79, R3, 0x2 ;  /* 0x000000034f4e7211 */ /* 0x000fe400078c10ff */
[----:B------:R-:W-:Y:S02]  /*2a830*/  LEA.HI.X.SX32 R81, R83, R4, 0x2, P3 ;  /* 0x0000000453517211 */ /* 0x000fe400018f16ff */
[----:B------:R-:W-:-:S02]  /*2a840*/  IADD3 R83, R82, c[0x0][0x198], RZ ;  /* 0x0000660052537a10 */ /* 0x000fc40007ffe0ff */
[----:B------:R-:W-:Y:S01]  /*2a850*/  ISETP.LT.AND P5, PT, R5, c[0x0][0x17c], !P0 ;  /* 0x00005f0005007a0c */ /* 0x000fe200047a1270 */
[----:B------:R1:W-:Y:S01]  /*2a860*/  @P4 STG.E [R76.64], R109 ;  /* 0x0000006d4c004986 */ /* 0x0003e2000c101904 */
[----:B------:R-:W-:Y:S02]  /*2a870*/  ISETP.LT.AND P2, PT, R0, c[0x0][0x17c], !P0 ;  /* 0x00005f0000007a0c */ /* 0x000fe40004741270 */
[----:B------:R-:W-:Y:S01]  /*2a880*/  LEA.HI.X.SX32 R79, R79, R4, 0x2, P6 ;  /* 0x000000044f4f7211 */ /* 0x000fe200030f16ff */
[----:B------:R3:W-:Y:S01]  /*2a890*/  @P1 STG.E [R80.64], R250 ;  /* 0x000000fa50001986 */ /* 0x0007e2000c101904 */
[-C--:B--2---:R-:W-:Y:S02]  /*2a8a0*/  LEA R6, P1, R82, R3.reuse, 0x2 ;  /* 0x0000000352067211 */ /* 0x084fe400078210ff */
[----:B------:R-:W-:Y:S02]  /*2a8b0*/  IADD3 R5, R252, 0xe3, RZ ;  /* 0x000000e3fc057810 */ /* 0x000fe40007ffe0ff */
[----:B-1----:R-:W-:-:S02]  /*2a8c0*/  LEA R76, P6, R83, R3, 0x2 ;  /* 0x00000003534c7211 */ /* 0x002fc400078c10ff */
[----:B------:R-:W-:Y:S02]  /*2a8d0*/  IADD3 R0, R252, 0xe4, RZ ;  /* 0x000000e4fc007810 */ /* 0x000fe40007ffe0ff */
[CC--:B------:R-:W-:Y:S02]  /*2a8e0*/  LEA.HI.X.SX32 R77, R83.reuse, R4.reuse, 0x2, P6 ;  /* 0x00000004534d7211 */ /* 0x0c0fe400030f16ff */
[----:B------:R-:W-:Y:S02]  /*2a8f0*/  IADD3 R83, R83, c[0x0][0x198], RZ ;  /* 0x0000660053537a10 */ /* 0x000fe40007ffe0ff */
[----:B------:R-:W-:Y:S02]  /*2a900*/  LEA.HI.X.SX32 R7, R82, R4, 0x2, P1 ;  /* 0x0000000452077211 */ /* 0x000fe400008f16ff */
[----:B------:R-:W-:Y:S01]  /*2a910*/  ISETP.LT.AND P4, PT, R5, c[0x0][0x17c], !P0 ;  /* 0x00005f0005007a0c */ /* 0x000fe20004781270 */
[----:B------:R1:W-:Y:S01]  /*2a920*/  @P5 STG.E [R78.64], R251 ;  /* 0x000000fb4e005986 */ /* 0x0003e2000c101904 */
[----:B------:R-:W-:-:S02]  /*2a930*/  ISETP.LT.AND P3, PT, R0, c[0x0][0x17c], !P0 ;  /* 0x00005f0000007a0c */ /* 0x000fc40004761270 */
[----:B---3--:R-:W-:Y:S01]  /*2a940*/  IADD3 R81, R83, c[0x0][0x198], RZ ;  /* 0x0000660053517a10 */ /* 0x008fe20007ffe0ff */
[----:B------:R2:W-:Y:S01]  /*2a950*/  @P2 STG.E [R6.64], R202 ;  /* 0x000000ca06002986 */ /* 0x0005e2000c101904 */
[C---:B------:R-:W-:Y:S02]  /*2a960*/  IADD3 R5, R252.reuse, 0xe5, RZ ;  /* 0x000000e5fc057810 */ /* 0x040fe40007ffe0ff */
[----:B------:R-:W-:Y:S02]  /*2a970*/  IADD3 R82, R81, c[0x0][0x198], RZ ;  /* 0x0000660051527a10 */ /* 0x000fe40007ffe0ff */
[----:B------:R-:W-:Y:S02]  /*2a980*/  IADD3 R0, R252, 0xe6, RZ ;  /* 0x000000e6fc007810 */ /* 0x000fe40007ffe0ff */
[----:B-1----:R-:W-:Y:S02]  /*2a990*/  LEA R78, P2, R83, R3, 0x2 ;  /* 0x00000003534e7211 */ /* 0x002fe400078410ff */
[----:B------:R-:W-:-:S02]  /*2a9a0*/  ISETP.LT.AND P5, PT, R5, c[0x0][0x17c], !P0 ;  /* 0x00005f0005007a0c */ /* 0x000fc400047a1270 */
[-C--:B------:R-:W-:Y:S02]  /*2a9b0*/  LEA R80, P6, R81, R3.reuse, 0x2 ;  /* 0x0000000351507211 */ /* 0x080fe400078c10ff */
[-C--:B------:R-:W-:Y:S02]  /*2a9c0*/  LEA.HI.X.SX32 R79, R83, R4.reuse, 0x2, P2 ;  /* 0x00000004534f7211 */ /* 0x080fe400010f16ff */
[----:B------:R-:W-:Y:S01]  /*2a9d0*/  IADD3 R83, R82, c[0x0][0x198], RZ ;  /* 0x0000660052537a10 */ /* 0x000fe20007ffe0ff */
[----:B------:R1:W-:Y:S01]  /*2a9e0*/  @P4 STG.E [R76.64], R203 ;  /* 0x000000cb4c004986 */ /* 0x0003e2000c101904 */
[----:B------:R-:W-:Y:S02]  /*2a9f0*/  ISETP.LT.AND P1, PT, R0, c[0x0][0x17c], !P0 ;  /* 0x00005f0000007a0c */ /* 0x000fe40004721270 */
[----:B------:R-:W-:Y:S01]  /*2aa00*/  LEA.HI.X.SX32 R81, R81, R4, 0x2, P6 ;  /* 0x0000000451517211 */ /* 0x000fe200030f16ff */
[----:B------:R3:W-:Y:S01]  /*2aa10*/  @P3 STG.E [R78.64], R186 ;  /* 0x000000ba4e003986 */ /* 0x0007e2000c101904 */
[----:B--2---:R-:W-:-:S02]  /*2aa20*/  LEA R6, P3, R82, R3, 0x2 ;  /* 0x0000000352067211 */ /* 0x004fc400078610ff */
[C---:B------:R-:W-:Y:S02]  /*2aa30*/  IADD3 R5, R252.reuse, 0xe7, RZ ;  /* 0x000000e7fc057810 */ /* 0x040fe40007ffe0ff */
[C---:B-1----:R-:W-:Y:S02]  /*2aa40*/  LEA R76, P6, R83.reuse, R3, 0x2 ;  /* 0x00000003534c7211 */ /* 0x042fe400078c10ff */
[----:B------:R-:W-:Y:S02]  /*2aa50*/  IADD3 R0, R252, 0xe8, RZ ;  /* 0x000000e8fc007810 */ /* 0x000fe40007ffe0ff */
[CC--:B------:R-:W-:Y:S02]  /*2aa60*/  LEA.HI.X.SX32 R77, R83.reuse, R4.reuse, 0x2, P6 ;  /* 0x00000004534d7211 */ /* 0x0c0fe400030f16ff */
[----:B------:R-:W-:Y:S02]  /*2aa70*/  IADD3 R83, R83, c[0x0][0x198], RZ ;  /* 0x0000660053537a10 */ /* 0x000fe40007ffe0ff */
[----:B------:R-:W-:Y:S01]  /*2aa80*/  LEA.HI.X.SX32 R7, R82, R4, 0x2, P3 ;  /* 0x0000000452077211 */ /* 0x000fe200018f16ff */
[----:B------:R1:W-:Y:S01]  /*2aa90*/  @P5 STG.E [R80.64], R187 ;  /* 0x000000bb50005986 */ /* 0x0003e2000c101904 */
[----:B------:R-:W-:-:S02]  /*2aaa0*/  ISETP.LT.AND P4, PT, R5, c[0x0][0x17c], !P0 ;  /* 0x00005f0005007a0c */ /* 0x000fc40004781270 */
[----:B------:R-:W-:Y:S01]  /*2aab0*/  ISETP.LT.AND P2, PT, R0, c[0x0][0x17c], !P0 ;  /* 0x00005f0000007a0c */ /* 0x000fe20004741270 */
[----:B------:R2:W-:Y:S01]  /*2aac0*/  @P1 STG.E [R6.64], R130 ;  /* 0x0000008206001986 */ /* 0x0005e2000c101904 */
[C---:B------:R-:W-:Y:S02]  /*2aad0*/  IADD3 R5, R252.reuse, 0xe9, RZ ;  /* 0x000000e9fc057810 */ /* 0x040fe40007ffe0ff */
[C---:B---3--:R-:W-:Y:S02]  /*2aae0*/  LEA R78, P1, R83.reuse, R3, 0x2 ;  /* 0x00000003534e7211 */ /* 0x048fe400078210ff */
[----:B-1----:R-:W-:Y:S02]  /*2aaf0*/  IADD3 R81, R83, c[0x0][0x198], RZ ;  /* 0x0000660053517a10 */ /* 0x002fe40007ffe0ff */
[----:B------:R-:W-:Y:S02]  /*2ab00*/  IADD3 R0, R252, 0xea, RZ ;  /* 0x000000eafc007810 */ /* 0x000fe40007ffe0ff */
[----:B------:R-:W-:-:S02]  /*2ab10*/  IADD3 R82, R81, c[0x0][0x198], RZ ;  /* 0x0000660051527a10 */ /* 0x000fc40007ffe0ff */
[----:B------:R-:W-:Y:S02]  /*2ab20*/  ISETP.LT.AND P5, PT, R5, c[0x0][0x17c], !P0 ;  /* 0x00005f0005007a0c */ /* 0x000fe400047a1270 */
        /* <DEDUP_REMOVED lines=96> */
[----:B------:R-:W-:Y:S02]  /*2b130*/  LEA R80, P6, R81, R3, 0x2 ;  /* 0x0000000351507211 */ /* 0x000fe400078c10ff */
[-C--:B------:R-:W-:Y:S02]  /*2b140*/  LEA.HI.X.SX32 R79, R83, R4.reuse, 0x2, P3 ;  /* 0x00000004534f7211 */ /* 0x080fe400018f16ff */
[----:B------:R-:W-:Y:S02]  /*2b150*/  IADD3 R83, R82, c[0x0][0x198], RZ ;  /* 0x0000660052537a10 */ /* 0x000fe40007ffe0ff */
[----:B------:R-:W-:Y:S01]  /*2b160*/  ISETP.LT.AND P2, PT, R0, c[0x0][0x17c], !P0 ;  /* 0x00005f0000007a0c */ /* 0x000fe20004741270 */
[----:B------:R1:W-:Y:S01]  /*2b170*/  @P4 STG.E [R76.64], R115 ;  /* 0x000000734c004986 */ /* 0x0003e2000c101904 */
[----:B------:R-:W-:-:S03]  /*2b180*/  LEA.HI.X.SX32 R81, R81, R4, 0x2, P6 ;  /* 0x0000000451517211 */ /* 0x000fc600030f16ff */
[----:B------:R3:W-:Y:S01]  /*2b190*/  @P1 STG.E [R78.64], R234 ;  /* 0x000000ea4e001986 */ /* 0x0007e2000c101904 */
[-C--:B--2---:R-:W-:Y:S02]  /*2b1a0*/  LEA R6, P1, R82, R3.reuse, 0x2 ;  /* 0x0000000352067211 */ /* 0x084fe400078210ff */
[C---:B------:R-:W-:Y:S02]  /*2b1b0*/  IADD3 R5, R252.reuse, 0xfb, RZ ;  /* 0x000000fbfc057810 */ /* 0x040fe40007ffe0ff */
[----:B------:R-:W-:Y:S02]  /*2b1c0*/  IADD3 R0, R252, 0xfc, RZ ;  /* 0x000000fcfc007810 */ /* 0x000fe40007ffe0ff */
[C---:B-1----:R-:W-:Y:S02]  /*2b1d0*/  LEA R76, P6, R83.reuse, R3, 0x2 ;  /* 0x00000003534c7211 */ /* 0x042fe400078c10ff */
[-C--:B------:R-:W-:Y:S02]  /*2b1e0*/  LEA.HI.X.SX32 R7, R82, R4.reuse, 0x2, P1 ;  /* 0x0000000452077211 */ /* 0x080fe400008f16ff */
[----:B------:R-:W-:-:S02]  /*2b1f0*/  LEA.HI.X.SX32 R77, R83, R4, 0x2, P6 ;  /* 0x00000004534d7211 */ /* 0x000fc400030f16ff */
[----:B------:R-:W-:Y:S02]  /*2b200*/  IADD3 R83, R83, c[0x0][0x198], RZ ;  /* 0x0000660053537a10 */ /* 0x000fe40007ffe0ff */
[----:B------:R-:W-:Y:S01]  /*2b210*/  ISETP.LT.AND P4, PT, R5, c[0x0][0x17c], !P0 ;  /* 0x00005f0005007a0c */ /* 0x000fe20004781270 */
[----:B------:R1:W-:Y:S01]  /*2b220*/  @P5 STG.E [R80.64], R235 ;  /* 0x000000eb50005986 */ /* 0x0003e2000c101904 */
[----:B------:R-:W-:-:S03]  /*2b230*/  ISETP.LT.AND P3, PT, R0, c[0x0][0x17c], !P0 ;  /* 0x00005f0000007a0c */ /* 0x000fc60004761270 */
[----:B------:R2:W-:Y:S01]  /*2b240*/  @P2 STG.E [R6.64], R190 ;  /* 0x000000be06002986 */ /* 0x0005e2000c101904 */
[C---:B---3--:R-:W-:Y:S02]  /*2b250*/  LEA R78, P2, R83.reuse, R3, 0x2 ;  /* 0x00000003534e7211 */ /* 0x048fe400078410ff */
[C---:B------:R-:W-:Y:S02]  /*2b260*/  IADD3 R5, R252.reuse, 0xfd, RZ ;  /* 0x000000fdfc057810 */ /* 0x040fe40007ffe0ff */
[----:B-1----:R-:W-:Y:S02]  /*2b270*/  IADD3 R81, R83, c[0x0][0x198], RZ ;  /* 0x0000660053517a10 */ /* 0x002fe40007ffe0ff */
[----:B------:R-:W-:Y:S02]  /*2b280*/  IADD3 R0, R252, 0xfe, RZ ;  /* 0x000000fefc007810 */ /* 0x000fe40007ffe0ff */
[----:B------:R-:W-:Y:S02]  /*2b290*/  IADD3 R82, R81, c[0x0][0x198], RZ ;  /* 0x0000660051527a10 */ /* 0x000fe40007ffe0ff */
[----:B------:R-:W-:-:S02]  /*2b2a0*/  LEA.HI.X.SX32 R79, R83, R4, 0x2, P2 ;  /* 0x00000004534f7211 */ /* 0x000fc400010f16ff */
[----:B------:R-:W-:Y:S02]  /*2b2b0*/  ISETP.LT.AND P5, PT, R5, c[0x0][0x17c], !P0 ;  /* 0x00005f0005007a0c */ /* 0x000fe400047a1270 */
[C---:B------:R-:W-:Y:S02]  /*2b2c0*/  LEA R80, P6, R81.reuse, R3, 0x2 ;  /* 0x0000000351507211 */ /* 0x040fe400078c10ff */
[----:B------:R-:W-:Y:S02]  /*2b2d0*/  ISETP.LT.AND P1, PT, R0, c[0x0][0x17c], !P0 ;  /* 0x00005f0000007a0c */ /* 0x000fe40004721270 */
[----:B------:R-:W-:Y:S01]  /*2b2e0*/  IADD3 R83, R82, c[0x0][0x198], RZ ;  /* 0x0000660052537a10 */ /* 0x000fe20007ffe0ff */
        /* <DEDUP_REMOVED lines=9> */
[----:B------:R-:W-:Y:S02]  /*2b380*/  ISETP.LT.AND P4, PT, R5, c[0x0][0x17c], !P0 ;  /* 0x00005f0005007a0c */ /* 0x000fe40004781270 */
[----:B------:R-:W-:Y:S02]  /*2b390*/  IADD3 R83, R83, c[0x0][0x198], RZ ;  /* 0x0000660053537a10 */ /* 0x000fe40007ffe0ff */
[----:B------:R-:W-:Y:S01]  /*2b3a0*/  ISETP.LT.AND P2, PT, R0, c[0x0][0x17c], !P0 ;  /* 0x00005f0000007a0c */ /* 0x000fe20004741270 */
[----:B------:R1:W-:Y:S01]  /*2b3b0*/  @P5 STG.E [R80.64], R175 ;  /* 0x000000af50005986 */ /* 0x0003e2000c101904 */
[----:B------:R-:W-:-:S03]  /*2b3c0*/  IADD3 R5, R252, 0x101, RZ ;  /* 0x00000101fc057810 */ /* 0x000fc60007ffe0ff */
[----:B------:R2:W-:Y:S01]  /*2b3d0*/  @P1 STG.E [R6.64], R110 ;  /* 0x0000006e06001986 */ /* 0x0005e2000c101904 */
[C---:B---3--:R-:W-:Y:S02]  /*2b3e0*/  LEA R78, P1, R83.reuse, R3, 0x2 ;  /* 0x00000003534e7211 */ /* 0x048fe400078210ff */
[----:B------:R-:W-:Y:S02]  /*2b3f0*/  IADD3 R0, R252, 0x102, RZ ;  /* 0x00000102fc007810 */ /* 0x000fe40007ffe0ff */
[C---:B-1----:R-:W-:Y:S02]  /*2b400*/  IADD3 R81, R83.reuse, c[0x0][0x198], RZ ;  /* 0x0000660053517a10 */ /* 0x042fe40007ffe0ff */
[----:B------:R-:W-:Y:S02]  /*2b410*/  LEA.HI.X.SX32 R79, R83, R4, 0x2, P1 ;  /* 0x00000004534f7211 */ /* 0x000fe400008f16ff */
[----:B------:R-:W-:Y:S02]  /*2b420*/  IADD3 R82, R81, c[0x0][0x198], RZ ;  /* 0x0000660051527a10 */ /* 0x000fe40007ffe0ff */
[----:B------:R-:W-:-:S02]  /*2b430*/  ISETP.LT.AND P5, PT, R5, c[0x0][0x17c], !P0 ;  /* 0x00005f0005007a0c */ /* 0x000fc400047a1270 */
[----:B------:R-:W-:Y:S02]  /*2b440*/  ISETP.LT.AND P3, PT, R0, c[0x0][0x17c], !P0 ;  /* 0x00005f0000007a0c */ /* 0x000fe40004761270 */
[CC--:B------:R-:W-:Y:S01]  /*2b450*/  LEA R80, P6, R81.reuse, R3.reuse, 0x2 ;  /* 0x0000000351507211 */ /* 0x0c0fe200078c10ff */
[----:B------:R1:W-:Y:S01]  /*2b460*/  @P4 STG.E [R76.64], R111 ;  /* 0x0000006f4c004986 */ /* 0x0003e2000c101904 */
[C---:B------:R-:W-:Y:S02]  /*2b470*/  IADD3 R83, R82.reuse, c[0x0][0x198], RZ ;  /* 0x0000660052537a10 */ /* 0x040fe40007ffe0ff */
[----:B------:R-:W-:Y:S01]  /*2b480*/  LEA.HI.X.SX32 R81, R81, R4, 0x2, P6 ;  /* 0x0000000451517211 */ /* 0x000fe200030f16ff */
[----:B------:R3:W-:Y:S01]  /*2b490*/  @P2 STG.E [R78.64], R104 ;  /* 0x000000684e002986 */ /* 0x0007e2000c101904 */
[----:B--2---:R-:W-:Y:S02]  /*2b4a0*/  LEA R6, P2, R82, R3, 0x2 ;  /* 0x0000000352067211 */ /* 0x004fe400078410ff */
[----:B------:R-:W-:-:S02]  /*2b4b0*/  IADD3 R5, R252, 0x103, RZ ;  /* 0x00000103fc057810 */ /* 0x000fc40007ffe0ff */
[----:B------:R-:W-:Y:S02]  /*2b4c0*/  IADD3 R0, R252, 0x104, RZ ;  /* 0x00000104fc007810 */ /* 0x000fe40007ffe0ff */
[----:B-1----:R-:W-:Y:S02]  /*2b4d0*/  LEA R76, P6, R83, R3, 0x2 ;  /* 0x00000003534c7211 */ /* 0x002fe400078c10ff */
[-C--:B------:R-:W-:Y:S02]  /*2b4e0*/  LEA.HI.X.SX32 R7, R82, R4.reuse, 0x2, P2 ;  /* 0x0000000452077211 */ /* 0x080fe400010f16ff */
[----:B------:R-:W-:Y:S02]  /*2b4f0*/  ISETP.LT.AND P4, PT, R5, c[0x0][0x17c], !P0 ;  /* 0x00005f0005007a0c */ /* 0x000fe40004781270 */
[----:B------:R-:W-:Y:S02]  /*2b500*/  LEA.HI.X.SX32 R77, R83, R4, 0x2, P6 ;  /* 0x00000004534d7211 */ /* 0x000fe400030f16ff */
[----:B------:R-:W-:-:S02]  /*2b510*/  ISETP.LT.AND P1, PT, R0, c[0x0][0x17c], !P0 ;  /* 0x00005f0000007a0c */ /* 0x000fc40004721270 */
[----:B------:R-:W-:Y:S01]  /*2b520*/  IADD3 R83, R83, c[0x0][0x198], RZ ;  /* 0x0000660053537a10 */ /* 0x000fe20007ffe0ff */
[----:B------:R1:W-:Y:S01]  /*2b530*/  @P5 STG.E [R80.64], R105 ;  /* 0x0000006950005986 */ /* 0x0003e2000c101904 */
[----:B------:R-:W-:-:S03]  /*2b540*/  IADD3 R5, R252, 0x105, RZ ;  /* 0x00000105fc057810 */ /* 0x000fc60007ffe0ff */
[----:B------:R2:W-:Y:S01]  /*2b550*/  @P3 STG.E [R6.64], R64 ;  /* 0x0000004006003986 */ /* 0x0005e2000c101904 */
[C---:B---3--:R-:W-:Y:S02]  /*2b560*/  LEA R78, P3, R83.reuse, R3, 0x2 ;  /* 0x00000003534e7211 */ /* 0x048fe400078610ff */
[----:B------:R-:W-:Y:S02]  /*2b570*/  IADD3 R0, R252, 0x106, RZ ;  /* 0x00000106fc007810 */ /* 0x000fe40007ffe0ff */
[C---:B------:R-:W-:Y:S02]  /*2b580*/  LEA.HI.X.SX32 R79, R83.reuse, R4, 0x2, P3 ;  /* 0x00000004534f7211 */ /* 0x040fe400018f16ff */
[----:B-1----:R-:W-:Y:S02]  /*2b590*/  IADD3 R81, R83, c[0x0][0x198], RZ ;  /* 0x0000660053517a10 */ /* 0x002fe40007ffe0ff */
[----:B------:R-:W-:Y:S02]  /*2b5a0*/  ISETP.LT.AND P5, PT, R5, c[0x0][0x17c], !P0 ;  /* 0x00005f0005007a0c */ /* 0x000fe400047a1270 */
[----:B------:R-:W-:-:S02]  /*2b5b0*/  ISETP.LT.AND P2, PT, R0, c[0x0][0x17c], !P0 ;  /* 0x00005f0000007a0c */ /* 0x000fc40004741270 */
[C---:B------:R-:W-:Y:S01]  /*2b5c0*/  IADD3 R82, R81.reuse, c[0x0][0x198], RZ ;  /* 0x0000660051527a10 */ /* 0x040fe20007ffe0ff */
[----:B------:R1:W-:Y:S01]  /*2b5d0*/  @P4 STG.E [R76.64], R65 ;  /* 0x000000414c004986 */ /* 0x0003e2000c101904 */
[----:B------:R-:W-:-:S03]  /*2b5e0*/  LEA R80, P6, R81, R3, 0x2 ;  /* 0x0000000351507211 */ /* 0x000fc600078c10ff */
[----:B------:R3:W-:Y:S01]  /*2b5f0*/  @P1 STG.E [R78.64], R16 ;  /* 0x000000104e001986 */ /* 0x0007e2000c101904 */
[----:B--2---:R-:W-:Y:S02]  /*2b600*/  LEA R6, P1, R82, R3, 0x2 ;  /* 0x0000000352067211 */ /* 0x004fe400078210ff */
[C---:B------:R-:W-:Y:S02]  /*2b610*/  IADD3 R5, R252.reuse, 0x107, RZ ;  /* 0x00000107fc057810 */ /* 0x040fe40007ffe0ff */
[----:B------:R-:W-:Y:S02]  /*2b620*/  IADD3 R0, R252, 0x108, RZ ;  /* 0x00000108fc007810 */ /* 0x000fe40007ffe0ff */
[-C--:B------:R-:W-:Y:S02]  /*2b630*/  LEA.HI.X.SX32 R81, R81, R4.reuse, 0x2, P6 ;  /* 0x0000000451517211 */ /* 0x080fe400030f16ff */
[C---:B-1----:R-:W-:Y:S02]  /*2b640*/  IADD3 R76, R82.reuse, c[0x0][0x198], RZ ;  /* 0x00006600524c7a10 */ /* 0x042fe40007ffe0ff */
[----:B------:R-:W-:-:S02]  /*2b650*/  LEA.HI.X.SX32 R7, R82, R4, 0x2, P1 ;  /* 0x0000000452077211 */ /* 0x000fc400008f16ff */
[----:B------:R-:W-:Y:S02]  /*2b660*/  ISETP.LT.AND P4, PT, R5, c[0x0][0x17c], !P0 ;  /* 0x00005f0005007a0c */ /* 0x000fe40004781270 */
[----:B------:R-:W-:Y:S02]  /*2b670*/  ISETP.LT.AND P3, PT, R0, c[0x0][0x17c], !P0 ;  /* 0x00005f0000007a0c */ /* 0x000fe40004761270 */
[C---:B------:R-:W-:Y:S01]  /*2b680*/  IADD3 R77, R76.reuse, c[0x0][0x198], RZ ;  /* 0x000066004c4d7a10 */ /* 0x040fe20007ffe0ff */
[----:B------:R1:W-:Y:S01]  /*2b690*/  @P5 STG.E [R80.64], R17 ;  /* 0x0000001150005986 */ /* 0x0003e2000c101904 */
[----:B------:R-:W-:-:S03]  /*2b6a0*/  LEA R64, P6, R76, R3, 0x2 ;  /* 0x000000034c407211 */ /* 0x000fc600078c10ff */
[----:B------:R2:W-:Y:S01]  /*2b6b0*/  @P2 STG.E [R6.64], R32 ;  /* 0x0000002006002986 */ /* 0x0005e2000c101904 */
[C---:B---3--:R-:W-:Y:S02]  /*2b6c0*/  LEA R16, P2, R77.reuse, R3, 0x2 ;  /* 0x000000034d107211 */ /* 0x048fe400078410ff */
[C---:B------:R-:W-:Y:S02]  /*2b6d0*/  IADD3 R5, R252.reuse, 0x109, RZ ;  /* 0x00000109fc057810 */ /* 0x040fe40007ffe0ff */
[----:B------:R-:W-:Y:S02]  /*2b6e0*/  IADD3 R0, R252, 0x10a, RZ ;  /* 0x0000010afc007810 */ /* 0x000fe40007ffe0ff */
[C---:B------:R-:W-:Y:S02]  /*2b6f0*/  IADD3 R78, R77.reuse, c[0x0][0x198], RZ ;  /* 0x000066004d4e7a10 */ /* 0x040fe40007ffe0ff */
[-C--:B------:R-:W-:Y:S02]  /*2b700*/  LEA.HI.X.SX32 R65, R76, R4.reuse, 0x2, P6 ;  /* 0x000000044c417211 */ /* 0x080fe400030f16ff */
[----:B-1----:R-:W-:-:S02]  /*2b710*/  LEA.HI.X.SX32 R17, R77, R4, 0x2, P2 ;  /* 0x000000044d117211 */ /* 0x002fc400010f16ff */
[----:B------:R-:W-:Y:S02]  /*2b720*/  ISETP.LT.AND P5, PT, R5, c[0x0][0x17c], !P0 ;  /* 0x00005f0005007a0c */ /* 0x000fe400047a1270 */
[----:B------:R-:W-:Y:S02]  /*2b730*/  ISETP.LT.AND P1, PT, R0, c[0x0][0x17c], !P0 ;  /* 0x00005f0000007a0c */ /* 0x000fe40004721270 */
[C---:B------:R-:W-:Y:S01]  /*2b740*/  IADD3 R79, R78.reuse, c[0x0][0x198], RZ ;  /* 0x000066004e4f7a10 */ /* 0x040fe20007ffe0ff */
[----:B------:R1:W-:Y:S01]  /*2b750*/  @P4 STG.E [R64.64], R33 ;  /* 0x0000002140004986 */ /* 0x0003e2000c101904 */
[----:B------:R-:W-:-:S03]  /*2b760*/  LEA R76, P6, R78, R3, 0x2 ;  /* 0x000000034e4c7211 */ /* 0x000fc600078c10ff */
[----:B------:R3:W-:Y:S01]  /*2b770*/  @P3 STG.E [R16.64], R100 ;  /* 0x0000006410003986 */ /* 0x0007e2000c101904 */
[C---:B--2---:R-:W-:Y:S02]  /*2b780*/  LEA R6, P3, R79.reuse, R3, 0x2 ;  /* 0x000000034f067211 */ /* 0x044fe400078610ff */
[C---:B------:R-:W-:Y:S02]  /*2b790*/  IADD3 R5, R252.reuse, 0x10b, RZ ;  /* 0x0000010bfc057810 */ /* 0x040fe40007ffe0ff */
[----:B------:R-:W-:Y:S02]  /*2b7a0*/  IADD3 R0, R252, 0x10c, RZ ;  /* 0x0000010cfc007810 */ /* 0x000fe40007ffe0ff */
[C---:B-1----:R-:W-:Y:S02]  /*2b7b0*/  IADD3 R64, R79.reuse, c[0x0][0x198], RZ ;  /* 0x000066004f407a10 */ /* 0x042fe40007ffe0ff */
[-C--:B------:R-:W-:Y:S02]  /*2b7c0*/  LEA.HI.X.SX32 R77, R78, R4.reuse, 0x2, P6 ;  /* 0x000000044e4d7211 */ /* 0x080fe400030f16ff */
[----:B------:R-:W-:-:S02]  /*2b7d0*/  LEA.HI.X.SX32 R7, R79, R4, 0x2, P3 ;  /* 0x000000044f077211 */ /* 0x000fc400018f16ff */
[----:B------:R-:W-:Y:S02]  /*2b7e0*/  ISETP.LT.AND P4, PT, R5, c[0x0][0x17c], !P0 ;  /* 0x00005f0005007a0c */ /* 0x000fe40004781270 */
[----:B---3--:R-:W-:Y:S02]  /*2b7f0*/  IADD3 R17, R64, c[0x0][0x198], RZ ;  /* 0x0000660040117a10 */ /* 0x008fe40007ffe0ff */
[----:B------:R-:W-:Y:S01]  /*2b800*/  ISETP.LT.AND P2, PT, R0, c[0x0][0x17c], !P0 ;  /* 0x00005f0000007a0c */ /* 0x000fe20004741270 */
[----:B------:R1:W-:Y:S01]  /*2b810*/  @P5 STG.E [R76.64], R101 ;  /* 0x000000654c005986 */ /* 0x0003e2000c101904 */
[-C--:B------:R-:W-:Y:S02]  /*2b820*/  LEA R32, P6, R64, R3.reuse, 0x2 ;  /* 0x0000000340207211 */ /* 0x080fe400078c10ff */
[C---:B------:R-:W-:Y:S01]  /*2b830*/  IADD3 R65, R17.reuse, c[0x0][0x198], RZ ;  /* 0x0000660011417a10 */ /* 0x040fe20007ffe0ff */
[----:B------:R2:W-:Y:S01]  /*2b840*/  @P1 STG.E [R6.64], R48 ;  /* 0x0000003006001986 */ /* 0x0005e2000c101904 */
[----:B------:R-:W-:-:S02]  /*2b850*/  LEA R16, P1, R17, R3, 0x2 ;  /* 0x0000000311107211 */ /* 0x000fc400078210ff */
[C---:B------:R-:W-:Y:S02]  /*2b860*/  IADD3 R5, R252.reuse, 0x10d, RZ ;  /* 0x0000010dfc057810 */ /* 0x040fe40007ffe0ff */
[----:B------:R-:W-:Y:S02]  /*2b870*/  IADD3 R0, R252, 0x10e, RZ ;  /* 0x0000010efc007810 */ /* 0x000fe40007ffe0ff */
[-C--:B------:R-:W-:Y:S02]  /*2b880*/  LEA.HI.X.SX32 R33, R64, R4.reuse, 0x2, P6 ;  /* 0x0000000440217211 */ /* 0x080fe400030f16ff */
[----:B-1----:R-:W-:Y:S02]  /*2b890*/  IADD3 R76, R65, c[0x0][0x198], RZ ;  /* 0x00006600414c7a10 */ /* 0x002fe40007ffe0ff */
[----:B------:R-:W-:Y:S02]  /*2b8a0*/  LEA.HI.X.SX32 R17, R17, R4, 0x2, P1 ;  /* 0x0000000411117211 */ /* 0x000fe400008f16ff */
[----:B------:R-:W-:-:S02]  /*2b8b0*/  ISETP.LT.AND P5, PT, R5, c[0x0][0x17c], !P0 ;  /* 0x00005f0005007a0c */ /* 0x000fc400047a1270 */
[----:B------:R-:W-:Y:S02]  /*2b8c0*/  ISETP.LT.AND P3, PT, R0, c[0x0][0x17c], !P0 ;  /* 0x00005f0000007a0c */ /* 0x000fe40004761270 */
[CC--:B------:R-:W-:Y:S01]  /*2b8d0*/  LEA R64, P6, R65.reuse, R3.reuse, 0x2 ;  /* 0x0000000341407211 */ /* 0x0c0fe200078c10ff */
[----:B------:R1:W-:Y:S01]  /*2b8e0*/  @P4 STG.E [R32.64], R49 ;  /* 0x0000003120004986 */ /* 0x0003e2000c101904 */
[C---:B--2---:R-:W-:Y:S02]  /*2b8f0*/  IADD3 R48, R76.reuse, c[0x0][0x198], RZ ;  /* 0x000066004c307a10 */ /* 0x044fe40007ffe0ff */
[----:B------:R-:W-:Y:S01]  /*2b900*/  LEA.HI.X.SX32 R65, R65, R4, 0x2, P6 ;  /* 0x0000000441417211 */ /* 0x000fe200030f16ff */
[----:B------:R2:W-:Y:S01]  /*2b910*/  @P2 STG.E [R16.64], R20 ;  /* 0x0000001410002986 */ /* 0x0005e2000c101904 */
[----:B------:R-:W-:Y:S02]  /*2b920*/  LEA R6, P2, R76, R3, 0x2 ;  /* 0x000000034c067211 */ /* 0x000fe400078410ff */
[----:B------:R-:W-:-:S02]  /*2b930*/  IADD3 R5, R252, 0x10f, RZ ;  /* 0x0000010ffc057810 */ /* 0x000fc40007ffe0ff */
[----:B------:R-:W-:Y:S02]  /*2b940*/  IADD3 R0, R252, 0x110, RZ ;  /* 0x00000110fc007810 */ /* 0x000fe40007ffe0ff */
[----:B-1----:R-:W-:Y:S02]  /*2b950*/  LEA R32, P6, R48, R3, 0x2 ;  /* 0x0000000330207211 */ /* 0x002fe400078c10ff */
[-C--:B------:R-:W-:Y:S02]  /*2b960*/  LEA.HI.X.SX32 R7, R76, R4.reuse, 0x2, P2 ;  /* 0x000000044c077211 */ /* 0x080fe400010f16ff */
[C---:B------:R-:W-:Y:S02]  /*2b970*/  LEA.HI.X.SX32 R33, R48.reuse, R4, 0x2, P6 ;  /* 0x0000000430217211 */ /* 0x040fe400030f16ff */
[----:B------:R-:W-:Y:S01]  /*2b980*/  IADD3 R48, R48, c[0x0][0x198], RZ ;  /* 0x0000660030307a10 */ /* 0x000fe20007ffe0ff */
[----:B------:R1:W-:Y:S01]  /*2b990*/  @P5 STG.E [R64.64], R21 ;  /* 0x0000001540005986 */ /* 0x0003e2000c101904 */
[----:B------:R-:W-:-:S02]  /*2b9a0*/  ISETP.LT.AND P4, PT, R5, c[0x0][0x17c], !P0 ;  /* 0x00005f0005007a0c */ /* 0x000fc40004781270 */
[----:B------:R-:W-:Y:S01]  /*2b9b0*/  ISETP.LT.AND P1, PT, R0, c[0x0][0x17c], !P0 ;  /* 0x00005f0000007a0c */ /* 0x000fe20004721270 */
[----:B------:R3:W-:Y:S01]  /*2b9c0*/  @P3 STG.E [R6.64], R36 ;  /* 0x0000002406003986 */ /* 0x0007e2000c101904 */
[----:B--2---:R-:W-:Y:S02]  /*2b9d0*/  LEA R16, P3, R48, R3, 0x2 ;  /* 0x0000000330107211 */ /* 0x004fe400078610ff */
[C---:B------:R-:W-:Y:S02]  /*2b9e0*/  IADD3 R5, R252.reuse, 0x111, RZ ;  /* 0x00000111fc057810 */ /* 0x040fe40007ffe0ff */
[----:B------:R-:W-:Y:S02]  /*2b9f0*/  IADD3 R0, R252, 0x112, RZ ;  /* 0x00000112fc007810 */ /* 0x000fe40007ffe0ff */
[C---:B-1----:R-:W-:Y:S02]  /*2ba00*/  IADD3 R21, R48.reuse, c[0x0][0x198], RZ ;  /* 0x0000660030157a10 */ /* 0x042fe40007ffe0ff */
[----:B------:R-:W-:-:S02]  /*2ba10*/  LEA.HI.X.SX32 R17, R48, R4, 0x2, P3 ;  /* 0x0000000430117211 */ /* 0x000fc400018f16ff */
[----:B------:R-:W-:Y:S02]  /*2ba20*/  IADD3 R48, R21, c[0x0][0x198], RZ ;  /* 0x0000660015307a10 */ /* 0x000fe40007ffe0ff */
[----:B------:R-:W-:Y:S02]  /*2ba30*/  ISETP.LT.AND P5, PT, R5, c[0x0][0x17c], !P0 ;  /* 0x00005f0005007a0c */ /* 0x000fe400047a1270 */
[----:B------:R-:W-:Y:S02]  /*2ba40*/  ISETP.LT.AND P2, PT, R0, c[0x0][0x17c], !P0 ;  /* 0x00005f0000007a0c */ /* 0x000fe40004741270 */
[CC--:B------:R-:W-:Y:S01]  /*2ba50*/  LEA R20, P6, R21.reuse, R3.reuse, 0x2 ;  /* 0x0000000315147211 */ /* 0x0c0fe200078c10ff */
[----:B------:R1:W-:Y:S01]  /*2ba60*/  @P4 STG.E [R32.64], R37 ;  /* 0x0000002520004986 */ /* 0x0003e2000c101904 */
[C---:B---3--:R-:W-:Y:S02]  /*2ba70*/  IADD3 R36, R48.reuse, c[0x0][0x198], RZ ;  /* 0x0000660030247a10 */ /* 0x048fe40007ffe0ff */
[----:B------:R-:W-:Y:S01]  /*2ba80*/  LEA.HI.X.SX32 R21, R21, R4, 0x2, P6 ;  /* 0x0000000415157211 */ /* 0x000fe200030f16ff */
[----:B------:R2:W-:Y:S01]  /*2ba90*/  @P1 STG.E [R16.64], R72 ;  /* 0x0000004810001986 */ /* 0x0005e2000c101904 */
[----:B------:R-:W-:-:S02]  /*2baa0*/  LEA R6, P1, R48, R3, 0x2 ;  /* 0x0000000330067211 */ /* 0x000fc400078210ff */
[----:B------:R-:W-:Y:S02]  /*2bab0*/  IADD3 R5, R252, 0x113, RZ ;  /* 0x00000113fc057810 */ /* 0x000fe40007ffe0ff */
[-C--:B------:R-:W-:Y:S02]  /*2bac0*/  LEA.HI.X.SX32 R7, R48, R4.reuse, 0x2, P1 ;  /* 0x0000000430077211 */ /* 0x080fe400008f16ff */
[----:B-1----:R-:W-:Y:S02]  /*2bad0*/  LEA R32, P6, R36, R3, 0x2 ;  /* 0x0000000324207211 */ /* 0x002fe400078c10ff */
[----:B------:R-:W-:Y:S02]  /*2bae0*/  IADD3 R0, R252, 0x114, RZ ;  /* 0x00000114fc007810 */ /* 0x000fe40007ffe0ff */
[----:B------:R-:W-:Y:S02]  /*2baf0*/  ISETP.LT.AND P4, PT, R5, c[0x0][0x17c], !P0 ;  /* 0x00005f0005007a0c */ /* 0x000fe40004781270 */
[----:B------:R-:W-:-:S02]  /*2bb00*/  LEA.HI.X.SX32 R33, R36, R4, 0x2, P6 ;  /* 0x0000000424217211 */ /* 0x000fc400030f16ff */
[----:B------:R-:W-:Y:S01]  /*2bb10*/  IADD3 R36, R36, c[0x0][0x198], RZ ;  /* 0x0000660024247a10 */ /* 0x000fe20007ffe0ff */
[----:B------:R1:W-:Y:S01]  /*2bb20*/  @P5 STG.E [R20.64], R73 ;  /* 0x0000004914005986 */ /* 0x0003e2000c101904 */
[----:B------:R-:W-:-:S03]  /*2bb30*/  ISETP.LT.AND P3, PT, R0, c[0x0][0x17c], !P0 ;  /* 0x00005f0000007a0c */ /* 0x000fc60004761270 */
[----:B------:R-:W-:Y:S01]  /*2bb40*/  @P2 STG.E [R6.64], R8 ;  /* 0x0000000806002986 */ /* 0x000fe2000c101904 */
[----:B--2---:R-:W-:Y:S02]  /*2bb50*/  LEA R16, P2, R36, R3, 0x2 ;  /* 0x0000000324107211 */ /* 0x004fe400078410ff */
[----:B------:R-:W-:Y:S02]  /*2bb60*/  IADD3 R5, R252, 0x115, RZ ;  /* 0x00000115fc057810 */ /* 0x000fe40007ffe0ff */
[C---:B------:R-:W-:Y:S02]  /*2bb70*/  LEA.HI.X.SX32 R17, R36.reuse, R4, 0x2, P2 ;  /* 0x0000000424117211 */ /* 0x040fe400010f16ff */
[----:B-1----:R-:W-:Y:S02]  /*2bb80*/  IADD3 R21, R36, c[0x0][0x198], RZ ;  /* 0x0000660024157a10 */ /* 0x002fe40007ffe0ff */
[----:B------:R-:W-:Y:S02]  /*2bb90*/  IADD3 R0, R252, 0x116, RZ ;  /* 0x00000116fc007810 */ /* 0x000fe40007ffe0ff */
[----:B------:R-:W-:Y:S01]  /*2bba0*/  IADD3 R36, R21, c[0x0][0x198], RZ ;  /* 0x0000660015247a10 */ /* 0x000fe20007ffe0ff */
[----:B------:R1:W-:Y:S01]  /*2bbb0*/  @P4 STG.E [R32.64], R9 ;  /* 0x0000000920004986 */ /* 0x0003e2000c101904 */
[----:B------:R-:W-:-:S02]  /*2bbc0*/  ISETP.LT.AND P5, PT, R5, c[0x0][0x17c], !P0 ;  /* 0x00005f0005007a0c */ /* 0x000fc400047a1270 */
[CC--:B------:R-:W-:Y:S02]  /*2bbd0*/  LEA R20, P6, R21.reuse, R3.reuse, 0x2 ;  /* 0x0000000315147211 */ /* 0x0c0fe400078c10ff */
[----:B------:R-:W-:Y:S01]  /*2bbe0*/  ISETP.LT.AND P1, PT, R0, c[0x0][0x17c], !P0 ;  /* 0x00005f0000007a0c */ /* 0x000fe20004721270 */
[----:B------:R2:W-:Y:S01]  /*2bbf0*/  @P3 STG.E [R16.64], R24 ;  /* 0x0000001810003986 */ /* 0x0005e2000c101904 */
[----:B------:R-:W-:Y:S02]  /*2bc00*/  LEA.HI.X.SX32 R21, R21, R4, 0x2, P6 ;  /* 0x0000000415157211 */ /* 0x000fe400030f16ff */
[C---:B-1----:R-:W-:Y:S02]  /*2bc10*/  IADD3 R32, R36.reuse, c[0x0][0x198], RZ ;  /* 0x0000660024207a10 */ /* 0x042fe40007ffe0ff */
[-C--:B------:R-:W-:Y:S02]  /*2bc20*/  LEA R6, P3, R36, R3.reuse, 0x2 ;  /* 0x0000000324067211 */ /* 0x080fe400078610ff */
[----:B------:R-:W-:-:S02]  /*2bc30*/  LEA R8, P6, R32, R3, 0x2 ;  /* 0x0000000320087211 */ /* 0x000fc400078c10ff */
[C---:B------:R-:W-:Y:S02]  /*2bc40*/  IADD3 R5, R252.reuse, 0x117, RZ ;  /* 0x00000117fc057810 */ /* 0x040fe40007ffe0ff */
[----:B------:R-:W-:Y:S02]  /*2bc50*/  IADD3 R0, R252, 0x118, RZ ;  /* 0x00000118fc007810 */ /* 0x000fe40007ffe0ff */
[-C--:B------:R-:W-:Y:S02]  /*2bc60*/  LEA.HI.X.SX32 R7, R36, R4.reuse, 0x2, P3 ;  /* 0x0000000424077211 */ /* 0x080fe400018f16ff */
[C---:B------:R-:W-:Y:S02]  /*2bc70*/  LEA.HI.X.SX32 R9, R32.reuse, R4, 0x2, P6 ;  /* 0x0000000420097211 */ /* 0x040fe400030f16ff */
[----:B------:R-:W-:Y:S02]  /*2bc80*/  ISETP.LT.AND P4, PT, R5, c[0x0][0x17c], !P0 ;  /* 0x00005f0005007a0c */ /* 0x000fe40004781270 */
[----:B------:R-:W-:-:S02]  /*2bc90*/  IADD3 R32, R32, c[0x0][0x198], RZ ;  /* 0x0000660020207a10 */ /* 0x000fc40007ffe0ff */
[----:B------:R-:W-:Y:S01]  /*2bca0*/  ISETP.LT.AND P2, PT, R0, c[0x0][0x17c], !P0 ;  /* 0x00005f0000007a0c */ /* 0x000fe20004741270 */
[----:B------:R1:W-:Y:S01]  /*2bcb0*/  @P5 STG.E [R20.64], R25 ;  /* 0x0000001914005986 */ /* 0x0003e2000c101904 */
[----:B------:R-:W-:-:S03]  /*2bcc0*/  IADD3 R5, R252, 0x119, RZ ;  /* 0x00000119fc057810 */ /* 0x000fc60007ffe0ff */
[----:B------:R3:W-:Y:S01]  /*2bcd0*/  @P1 STG.E [R6.64], R40 ;  /* 0x0000002806001986 */ /* 0x0007e2000c101904 */
[----:B--2---:R-:W-:Y:S02]  /*2bce0*/  LEA R16, P1, R32, R3, 0x2 ;  /* 0x0000000320107211 */ /* 0x004fe400078210ff */
        /* <DEDUP_REMOVED lines=11> */
[----:B---3--:R-:W-:Y:S02]  /*2bda0*/  LEA R6, P2, R24, R3, 0x2 ;  /* 0x0000000318067211 */ /* 0x008fe400078410ff */
        /* <DEDUP_REMOVED lines=11> */
[C---:B--2---:R-:W-:Y:S02]  /*2be60*/  LEA R16, P3, R25.reuse, R3, 0x2 ;  /* 0x0000000319107211 */ /* 0x044fe400078610ff */
[----:B------:R-:W-:Y:S02]  /*2be70*/  IADD3 R0, R252, 0x11e, RZ ;  /* 0x0000011efc007810 */ /* 0x000fe40007ffe0ff */
[C---:B-1----:R-:W-:Y:S02]  /*2be80*/  IADD3 R21, R25.reuse, c[0x0][0x198], RZ ;  /* 0x0000660019157a10 */ /* 0x042fe40007ffe0ff */
[----:B------:R-:W-:Y:S02]  /*2be90*/  LEA.HI.X.SX32 R17, R25, R4, 0x2, P3 ;  /* 0x0000000419117211 */ /* 0x000fe400018f16ff */
[----:B------:R-:W-:Y:S02]  /*2bea0*/  IADD3 R24, R21, c[0x0][0x198], RZ ;  /* 0x0000660015187a10 */ /* 0x000fe40007ffe0ff */
[----:B------:R-:W-:-:S02]  /*2beb0*/  ISETP.LT.AND P5, PT, R5, c[0x0][0x17c], !P0 ;  /* 0x00005f0005007a0c */ /* 0x000fc400047a1270 */
[----:B------:R-:W-:Y:S01]  /*2bec0*/  ISETP.LT.AND P2, PT, R0, c[0x0][0x17c], !P0 ;  /* 0x00005f0000007a0c */ /* 0x000fe20004741270 */
[----:B------:R1:W-:Y:S01]  /*2bed0*/  @P4 STG.E [R8.64], R13 ;  /* 0x0000000d08004986 */ /* 0x0003e2000c101904 */
[----:B---3--:R-:W-:Y:S02]  /*2bee0*/  IADD3 R12, R24, c[0x0][0x198], RZ ;  /* 0x00006600180c7a10 */ /* 0x008fe40007ffe0ff */
[-C--:B------:R-:W-:Y:S01]  /*2bef0*/  LEA R20, P6, R21, R3.reuse, 0x2 ;  /* 0x0000000315147211 */ /* 0x080fe200078c10ff */
[----:B------:R2:W-:Y:S01]  /*2bf00*/  @P1 STG.E [R16.64], R28 ;  /* 0x0000001c10001986 */ /* 0x0005e2000c101904 */
[----:B------:R-:W-:Y:S02]  /*2bf10*/  IADD3 R5, R252, 0x11f, RZ ;  /* 0x0000011ffc057810 */ /* 0x000fe40007ffe0ff */
[----:B------:R-:W-:Y:S02]  /*2bf20*/  LEA R6, P1, R24, R3, 0x2 ;  /* 0x0000000318067211 */ /* 0x000fe400078210ff */
[----:B------:R-:W-:-:S02]  /*2bf30*/  IADD3 R0, R252, 0x120, RZ ;  /* 0x00000120fc007810 */ /* 0x000fc40007ffe0ff */
[-C--:B------:R-:W-:Y:S02]  /*2bf40*/  LEA.HI.X.SX32 R21, R21, R4.reuse, 0x2, P6 ;  /* 0x0000000415157211 */ /* 0x080fe400030f16ff */
[----:B-1----:R-:W-:Y:S02]  /*2bf50*/  IADD3 R13, R12, c[0x0][0x198], RZ ;  /* 0x000066000c0d7a10 */ /* 0x002fe40007ffe0ff */
[----:B------:R-:W-:Y:S02]  /*2bf60*/  ISETP.LT.AND P4, PT, R5, c[0x0][0x17c], !P0 ;  /* 0x00005f0005007a0c */ /* 0x000fe40004781270 */
[----:B------:R-:W-:Y:S02]  /*2bf70*/  LEA.HI.X.SX32 R7, R24, R4, 0x2, P1 ;  /* 0x0000000418077211 */ /* 0x000fe400008f16ff */
[----:B------:R-:W-:Y:S02]  /*2bf80*/  LEA R8, P6, R12, R3, 0x2 ;  /* 0x000000030c087211 */ /* 0x000fe400078c10ff */
[----:B------:R-:W-:-:S02]  /*2bf90*/  ISETP.LT.AND P3, PT, R0, c[0x0][0x17c], !P0 ;  /* 0x00005f0000007a0c */ /* 0x000fc40004761270 */
[C---:B--2---:R-:W-:Y:S01]  /*2bfa0*/  IADD3 R17, R13.reuse, c[0x0][0x198], RZ ;  /* 0x000066000d117a10 */ /* 0x044fe20007ffe0ff */
[----:B------:R1:W-:Y:S01]  /*2bfb0*/  @P5 STG.E [R20.64], R29 ;  /* 0x0000001d14005986 */ /* 0x0003e2000c101904 */
[----:B------:R-:W-:Y:S02]  /*2bfc0*/  IADD3 R5, R252, 0x121, RZ ;  /* 0x00000121fc057810 */ /* 0x000fe40007ffe0ff */
[----:B------:R-:W-:Y:S01]  /*2bfd0*/  LEA.HI.X.SX32 R9, R12, R4, 0x2, P6 ;  /* 0x000000040c097211 */ /* 0x000fe200030f16ff */
[----:B------:R2:W-:Y:S01]  /*2bfe0*/  @P2 STG.E [R6.64], R44 ;  /* 0x0000002c06002986 */ /* 0x0005e2000c101904 */
[----:B------:R-:W-:Y:S02]  /*2bff0*/  LEA R12, P2, R13, R3, 0x2 ;  /* 0x000000030d0c7211 */ /* 0x000fe400078410ff */
[----:B------:R-:W-:Y:S02]  /*2c000*/  IADD3 R0, R252, 0x122, RZ ;  /* 0x00000122fc007810 */ /* 0x000fe40007ffe0ff */
[----:B------:R-:W-:-:S02]  /*2c010*/  ISETP.LT.AND P5, PT, R5, c[0x0][0x17c], !P0 ;  /* 0x00005f0005007a0c */ /* 0x000fc400047a1270 */
[C---:B-1----:R-:W-:Y:S02]  /*2c020*/  IADD3 R20, R17.reuse, c[0x0][0x198], RZ ;  /* 0x0000660011147a10 */ /* 0x042fe40007ffe0ff */
        /* <DEDUP_REMOVED lines=18> */
[----:B------:R-:W-:Y:S02]  /*2c150*/  IADD3 R5, R252, 0x125, RZ ;  /* 0x00000125fc057810 */ /* 0x000fe40007ffe0ff */
[C---:B---3--:R-:W-:Y:S02]  /*2c160*/  LEA R12, P1, R21.reuse, R3, 0x2 ;  /* 0x00000003150c7211 */ /* 0x048fe400078210ff */
[----:B-1----:R-:W-:-:S04]  /*2c170*/  IADD3 R17, R21, c[0x0][0x198], RZ ;  /* 0x0000660015117a10 */ /* 0x002fc80007ffe0ff */
[----:B------:R-:W-:Y:S02]  /*2c180*/  IADD3 R20, R17, c[0x0][0x198], RZ ;  /* 0x0000660011147a10 */ /* 0x000fe40007ffe0ff */
[----:B------:R-:W-:Y:S02]  /*2c190*/  IADD3 R0, R252, 0x126, RZ ;  /* 0x00000126fc007810 */ /* 0x000fe40007ffe0ff */
[----:B------:R-:W-:Y:S02]  /*2c1a0*/  ISETP.LT.AND P5, PT, R5, c[0x0][0x17c], !P0 ;  /* 0x00005f0005007a0c */ /* 0x000fe400047a1270 */
[----:B------:R-:W-:Y:S02]  /*2c1b0*/  LEA R16, P6, R17, R3, 0x2 ;  /* 0x0000000311107211 */ /* 0x000fe400078c10ff */
[----:B------:R-:W-:Y:S02]  /*2c1c0*/  LEA.HI.X.SX32 R13, R21, R4, 0x2, P1 ;  /* 0x00000004150d7211 */ /* 0x000fe400008f16ff */
[----:B------:R-:W-:Y:S01]  /*2c1d0*/  IADD3 R21, R20, c[0x0][0x198], RZ ;  /* 0x0000660014157a10 */ /* 0x000fe20007ffe0ff */
[----:B------:R1:W-:Y:S01]  /*2c1e0*/  @P4 STG.E [R8.64], R67 ;  /* 0x0000004308004986 */ /* 0x0003e2000c101904 */
[----:B------:R-:W-:-:S02]  /*2c1f0*/  ISETP.LT.AND P3, PT, R0, c[0x0][0x17c], !P0 ;  /* 0x00005f0000007a0c */ /* 0x000fc40004761270 */
[-C--:B------:R-:W-:Y:S01]  /*2c200*/  LEA.HI.X.SX32 R17, R17, R4.reuse, 0x2, P6 ;  /* 0x0000000411117211 */ /* 0x080fe200030f16ff */
[----:B------:R-:W-:Y:S01]  /*2c210*/  @P2 STG.E [R12.64], R18 ;  /* 0x000000120c002986 */ /* 0x000fe2000c101904 */
[----:B------:R-:W-:Y:S02]  /*2c220*/  IADD3 R5, R252, 0x127, RZ ;  /* 0x00000127fc057810 */ /* 0x000fe40007ffe0ff */
[-C--:B--2---:R-:W-:Y:S02]  /*2c230*/  LEA R6, P2, R20, R3.reuse, 0x2 ;  /* 0x0000000314067211 */ /* 0x084fe400078410ff */
[C---:B-1----:R-:W-:Y:S02]  /*2c240*/  LEA R8, P6, R21.reuse, R3, 0x2 ;  /* 0x0000000315087211 */ /* 0x042fe400078c10ff */
[----:B------:R-:W-:Y:S02]  /*2c250*/  IADD3 R0, R252, 0x128, RZ ;  /* 0x00000128fc007810 */ /* 0x000fe40007ffe0ff */
[----:B------:R-:W-:-:S02]  /*2c260*/  LEA.HI.X.SX32 R9, R21, R4, 0x2, P6 ;  /* 0x0000000415097211 */ /* 0x000fc400030f16ff */
[----:B------:R-:W-:Y:S01]  /*2c270*/  IADD3 R21, R21, c[0x0][0x198], RZ ;  /* 0x0000660015157a10 */ /* 0x000fe20007ffe0ff */
[----:B------:R1:W-:Y:S01]  /*2c280*/  @P5 STG.E [R16.64], R19 ;  /* 0x0000001310005986 */ /* 0x0003e2000c101904 */
[----:B------:R-:W-:Y:S02]  /*2c290*/  ISETP.LT.AND P4, PT, R5, c[0x0][0x17c], !P0 ;  /* 0x00005f0005007a0c */ /* 0x000fe40004781270 */
[----:B------:R-:W-:Y:S02]  /*2c2a0*/  LEA.HI.X.SX32 R7, R20, R4, 0x2, P2 ;  /* 0x0000000414077211 */ /* 0x000fe400010f16ff */
[----:B------:R-:W-:Y:S02]  /*2c2b0*/  ISETP.LT.AND P1, PT, R0, c[0x0][0x17c], !P0 ;  /* 0x00005f0000007a0c */ /* 0x000fe40004721270 */
[----:B------:R-:W-:Y:S01]  /*2c2c0*/  IADD3 R5, R252, 0x129, RZ ;  /* 0x00000129fc057810 */ /* 0x000fe20007ffe0ff */
[----:B------:R2:W-:Y:S01]  /*2c2d0*/  @P3 STG.E [R6.64], R34 ;  /* 0x0000002206003986 */ /* 0x0005e2000c101904 */
[----:B-1----:R-:W-:-:S02]  /*2c2e0*/  IADD3 R17, R21, c[0x0][0x198], RZ ;  /* 0x0000660015117a10 */ /* 0x002fc40007ffe0ff */
[-C--:B------:R-:W-:Y:S02]  /*2c2f0*/  LEA R12, P3, R21, R3.reuse, 0x2 ;  /* 0x00000003150c7211 */ /* 0x080fe400078610ff */
[----:B------:R-:W-:Y:S02]  /*2c300*/  IADD3 R18, R17, c[0x0][0x198], RZ ;  /* 0x0000660011127a10 */ /* 0x000fe40007ffe0ff */
[----:B------:R-:W-:Y:S02]  /*2c310*/  IADD3 R0, R252, 0x12a, RZ ;  /* 0x0000012afc007810 */ /* 0x000fe40007ffe0ff */
[----:B------:R-:W-:Y:S02]  /*2c320*/  ISETP.LT.AND P5, PT, R5, c[0x0][0x17c], !P0 ;  /* 0x00005f0005007a0c */ /* 0x000fe400047a1270 */
[----:B------:R-:W-:Y:S02]  /*2c330*/  LEA R16, P6, R17, R3, 0x2 ;  /* 0x0000000311107211 */ /* 0x000fe400078c10ff */
[----:B------:R-:W-:-:S02]  /*2c340*/  LEA.HI.X.SX32 R13, R21, R4, 0x2, P3 ;  /* 0x00000004150d7211 */ /* 0x000fc400018f16ff */
[----:B------:R-:W-:Y:S01]  /*2c350*/  IADD3 R19, R18, c[0x0][0x198], RZ ;  /* 0x0000660012137a10 */ /* 0x000fe20007ffe0ff */
        /* <DEDUP_REMOVED lines=10> */
[----:B------:R-:W-:Y:S01]  /*2c400*/  LEA.HI.X.SX32 R7, R18, R4, 0x2, P1 ;  /* 0x0000000412077211 */ /* 0x000fe200008f16ff */
[----:B------:R1:W-:Y:S01]  /*2c410*/  @P5 STG.E [R16.64], R103 ;  /* 0x0000006710005986 */ /* 0x0003e2000c101904 */
[----:B------:R-:W-:Y:S02]  /*2c420*/  ISETP.LT.AND P4, PT, R5, c[0x0][0x17c], !P0 ;  /* 0x00005f0005007a0c */ /* 0x000fe40004781270 */
[----:B------:R-:W-:Y:S01]  /*2c430*/  ISETP.LT.AND P3, PT, R0, c[0x0][0x17c], !P0 ;  /* 0x00005f0000007a0c */ /* 0x000fe20004761270 */
[----:B------:R2:W-:Y:S01]  /*2c440*/  @P2 STG.E [R6.64], R50 ;  /* 0x0000003206002986 */ /* 0x0005e2000c101904 */
[----:B------:R-:W-:-:S02]  /*2c450*/  IADD3 R5, R252, 0x12d, RZ ;  /* 0x0000012dfc057810 */ /* 0x000fc40007ffe0ff */
[CC--:B---3--:R-:W-:Y:S02]  /*2c460*/  LEA R12, P2, R19.reuse, R3.reuse, 0x2 ;  /* 0x00000003130c7211 */ /* 0x0c8fe400078410ff */
[----:B-1----:R-:W-:Y:S02]  /*2c470*/  IADD3 R17, R19, c[0x0][0x198], RZ ;  /* 0x0000660013117a10 */ /* 0x002fe40007ffe0ff */
[----:B------:R-:W-:Y:S02]  /*2c480*/  IADD3 R0, R252, 0x12e, RZ ;  /* 0x0000012efc007810 */ /* 0x000fe40007ffe0ff */
[----:B------:R-:W-:Y:S02]  /*2c490*/  IADD3 R18, R17, c[0x0][0x198], RZ ;  /* 0x0000660011127a10 */ /* 0x000fe40007ffe0ff */
[----:B------:R-:W-:Y:S02]  /*2c4a0*/  ISETP.LT.AND P5, PT, R5, c[0x0][0x17c], !P0 ;  /* 0x00005f0005007a0c */ /* 0x000fe400047a1270 */
[----:B------:R-:W-:-:S02]  /*2c4b0*/  LEA R16, P6, R17, R3, 0x2 ;  /* 0x0000000311107211 */ /* 0x000fc400078c10ff */
        /* <DEDUP_REMOVED lines=44> */
[----:B-1----:R-:W-:Y:S02]  /*2c780*/  IADD3 R17, R19, c[0x0][0x198], RZ ;  /* 0x0000660013117a10 */ /* 0x002fe40007ffe0ff */
[----:B------:R-:W-:Y:S02]  /*2c790*/  ISETP.LT.AND P5, PT, R5, c[0x0][0x17c], !P0 ;  /* 0x00005f0005007a0c */ /* 0x000fe400047a1270 */
[----:B------:R-:W-:Y:S02]  /*2c7a0*/  IADD3 R18, R17, c[0x0][0x198], RZ ;  /* 0x0000660011127a10 */ /* 0x000fe40007ffe0ff */
[----:B------:R-:W-:-:S02]  /*2c7b0*/  LEA.HI.X.SX32 R13, R19, R4, 0x2, P3 ;  /* 0x00000004130d7211 */ /* 0x000fc400018f16ff */
[----:B------:R-:W-:Y:S02]  /*2c7c0*/  IADD3 R5, R252, 0x137, RZ ;  /* 0x00000137fc057810 */ /* 0x000fe40007ffe0ff */
[----:B------:R-:W-:Y:S01]  /*2c7d0*/  ISETP.LT.AND P2, PT, R0, c[0x0][0x17c], !P0 ;  /* 0x00005f0000007a0c */ /* 0x000fe20004741270 */
[----:B------:R1:W-:Y:S01]  /*2c7e0*/  @P4 STG.E [R8.64], R11 ;  /* 0x0000000b08004986 */ /* 0x0003e2000c101904 */
[C---:B--2---:R-:W-:Y:S02]  /*2c7f0*/  IADD3 R10, R18.reuse, c[0x0][0x198], RZ ;  /* 0x00006600120a7a10 */ /* 0x044fe40007ffe0ff */
[-C--:B------:R-:W-:Y:S01]  /*2c800*/  LEA R16, P6, R17, R3.reuse, 0x2 ;  /* 0x0000000311107211 */ /* 0x080fe200078c10ff */
[----:B------:R2:W-:Y:S01]  /*2c810*/  @P1 STG.E [R12.64], R26 ;  /* 0x0000001a0c001986 */ /* 0x0005e2000c101904 */
[----:B------:R-:W-:Y:S02]  /*2c820*/  ISETP.LT.AND P4, PT, R5, c[0x0][0x17c], !P0 ;  /* 0x00005f0005007a0c */ /* 0x000fe40004781270 */
[----:B------:R-:W-:-:S02]  /*2c830*/  LEA R6, P1, R18, R3, 0x2 ;  /* 0x0000000312067211 */ /* 0x000fc400078210ff */
[----:B------:R-:W-:Y:S02]  /*2c840*/  IADD3 R0, R252, 0x138, RZ ;  /* 0x00000138fc007810 */ /* 0x000fe40007ffe0ff */
[-C--:B------:R-:W-:Y:S02]  /*2c850*/  LEA.HI.X.SX32 R17, R17, R4.reuse, 0x2, P6 ;  /* 0x0000000411117211 */ /* 0x080fe400030f16ff */
[C---:B-1----:R-:W-:Y:S02]  /*2c860*/  IADD3 R11, R10.reuse, c[0x0][0x198], RZ ;  /* 0x000066000a0b7a10 */ /* 0x042fe40007ffe0ff */
[----:B------:R-:W-:Y:S02]  /*2c870*/  LEA R8, P6, R10, R3, 0x2 ;  /* 0x000000030a087211 */ /* 0x000fe400078c10ff */
[----:B------:R-:W-:Y:S02]  /*2c880*/  LEA.HI.X.SX32 R7, R18, R4, 0x2, P1 ;  /* 0x0000000412077211 */ /* 0x000fe400008f16ff */
[----:B--2---:R-:W-:-:S02]  /*2c890*/  IADD3 R13, R11, c[0x0][0x198], RZ ;  /* 0x000066000b0d7a10 */ /* 0x004fc40007ffe0ff */
[----:B------:R-:W-:Y:S01]  /*2c8a0*/  ISETP.LT.AND P3, PT, R0, c[0x0][0x17c], !P0 ;  /* 0x00005f0000007a0c */ /* 0x000fe20004761270 */
[----:B------:R1:W-:Y:S01]  /*2c8b0*/  @P5 STG.E [R16.64], R27 ;  /* 0x0000001b10005986 */ /* 0x0003e2000c101904 */
[----:B------:R-:W-:-:S03]  /*2c8c0*/  LEA.HI.X.SX32 R9, R10, R4, 0x2, P6 ;  /* 0x000000040a097211 */ /* 0x000fc600030f16ff */
[----:B------:R-:W-:Y:S01]  /*2c8d0*/  @P2 STG.E [R6.64], R42 ;  /* 0x0000002a06002986 */ /* 0x000fe2000c101904 */
[----:B------:R-:W-:-:S03]  /*2c8e0*/  LEA R10, P2, R11, R3, 0x2 ;  /* 0x000000030b0a7211 */ /* 0x000fc600078410ff */
[----:B------:R2:W-:Y:S01]  /*2c8f0*/  @P4 STG.E [R8.64], R43 ;  /* 0x0000002b08004986 */ /* 0x0005e2000c101904 */
[----:B-1----:R-:W-:Y:S02]  /*2c900*/  IADD3 R16, R13, c[0x0][0x198], RZ ;  /* 0x000066000d107a10 */ /* 0x002fe40007ffe0ff */
[----:B------:R-:W-:Y:S02]  /*2c910*/  LEA.HI.X.SX32 R11, R11, R4, 0x2, P2 ;  /* 0x000000040b0b7211 */ /* 0x000fe400010f16ff */
[----:B--2---:R-:W-:-:S03]  /*2c920*/  IADD3 R9, R16, c[0x0][0x198], RZ ;  /* 0x0000660010097a10 */ /* 0x004fc60007ffe0ff */
[----:B------:R1:W-:Y:S01]  /*2c930*/  @P3 STG.E [R10.64], R70 ;  /* 0x000000460a003986 */ /* 0x0003e2000c101904 */
[----:B------:R-:W-:Y:S02]  /*2c940*/  IADD3 R17, R9, c[0x0][0x198], RZ ;  /* 0x0000660009117a10 */ /* 0x000fe40007ffe0ff */
[----:B------:R-:W-:Y:S02]  /*2c950*/  LEA R6, P3, R16, R3, 0x2 ;  /* 0x0000000310067211 */ /* 0x000fe400078610ff */
[----:B------:R-:W-:Y:S02]  /*2c960*/  IADD3 R18, R17, c[0x0][0x198], RZ ;  /* 0x0000660011127a10 */ /* 0x000fe40007ffe0ff */
[C---:B------:R-:W-:Y:S02]  /*2c970*/  IADD3 R5, R252.reuse, 0x139, RZ ;  /* 0x00000139fc057810 */ /* 0x040fe40007ffe0ff */
[----:B------:R-:W-:Y:S02]  /*2c980*/  IADD3 R0, R252, 0x13a, RZ ;  /* 0x0000013afc007810 */ /* 0x000fe40007ffe0ff */
[----:B------:R-:W-:-:S02]  /*2c990*/  LEA.HI.X.SX32 R7, R16, R4, 0x2, P3 ;  /* 0x0000000410077211 */ /* 0x000fc400018f16ff */
[----:B------:R-:W-:Y:S02]  /*2c9a0*/  IADD3 R16, R18, c[0x0][0x198], RZ ;  /* 0x0000660012107a10 */ /* 0x000fe40007ffe0ff */
[----:B------:R-:W-:Y:S02]  /*2c9b0*/  ISETP.LT.AND P5, PT, R5, c[0x0][0x17c], !P0 ;  /* 0x00005f0005007a0c */ /* 0x000fe400047a1270 */
[----:B------:R-:W-:Y:S02]  /*2c9c0*/  ISETP.LT.AND P1, PT, R0, c[0x0][0x17c], !P0 ;  /* 0x00005f0000007a0c */ /* 0x000fe40004721270 */
[----:B------:R-:W-:Y:S02]  /*2c9d0*/  IADD3 R5, R252, 0x13b, RZ ;  /* 0x0000013bfc057810 */ /* 0x000fe40007ffe0ff */
[----:B------:R-:W-:Y:S02]  /*2c9e0*/  IADD3 R19, R16, c[0x0][0x198], RZ ;  /* 0x0000660010137a10 */ /* 0x000fe40007ffe0ff */
[----:B------:R-:W-:-:S02]  /*2c9f0*/  LEA R12, P6, R13, R3, 0x2 ;  /* 0x000000030d0c7211 */ /* 0x000fc400078c10ff */
[----:B------:R-:W-:Y:S02]  /*2ca00*/  ISETP.LT.AND P4, PT, R5, c[0x0][0x17c], !P0 ;  /* 0x00005f0005007a0c */ /* 0x000fe40004781270 */
[----:B------:R-:W-:Y:S02]  /*2ca10*/  IADD3 R20, R19, c[0x0][0x198], RZ ;  /* 0x0000660013147a10 */ /* 0x000fe40007ffe0ff */
[----:B------:R-:W-:Y:S02]  /*2ca20*/  IADD3 R0, R252, 0x13c, RZ ;  /* 0x0000013cfc007810 */ /* 0x000fe40007ffe0ff */
[----:B------:R-:W-:Y:S02]  /*2ca30*/  LEA.HI.X.SX32 R13, R13, R4, 0x2, P6 ;  /* 0x000000040d0d7211 */ /* 0x000fe400030f16ff */
[----:B------:R-:W-:Y:S02]  /*2ca40*/  LEA R8, P6, R9, R3, 0x2 ;  /* 0x0000000309087211 */ /* 0x000fe400078c10ff */
[----:B------:R-:W-:Y:S01]  /*2ca50*/  IADD3 R21, R20, c[0x0][0x198], RZ ;  /* 0x0000660014157a10 */ /* 0x000fe20007ffe0ff */
[----:B------:R-:W-:Y:S01]  /*2ca60*/  @P5 STG.E [R12.64], R71 ;  /* 0x000000470c005986 */ /* 0x000fe2000c101904 */
[----:B------:R-:W-:-:S02]  /*2ca70*/  ISETP.LT.AND P2, PT, R0, c[0x0][0x17c], !P0 ;  /* 0x00005f0000007a0c */ /* 0x000fc40004741270 */
[----:B------:R-:W-:Y:S01]  /*2ca80*/  LEA.HI.X.SX32 R9, R9, R4, 0x2, P6 ;  /* 0x0000000409097211 */ /* 0x000fe200030f16ff */
[----:B------:R2:W-:Y:S01]  /*2ca90*/  @P1 STG.E [R6.64], R14 ;  /* 0x0000000e06001986 */ /* 0x0005e2000c101904 */
[----:B-1----:R-:W-:-:S03]  /*2caa0*/  LEA R10, P1, R17, R3, 0x2 ;  /* 0x00000003110a7211 */ /* 0x002fc600078210ff */
[----:B------:R1:W-:Y:S01]  /*2cab0*/  @P4 STG.E [R8.64], R15 ;  /* 0x0000000f08004986 */ /* 0x0003e2000c101904 */
[----:B------:R-:W-:Y:S02]  /*2cac0*/  LEA.HI.X.SX32 R11, R17, R4, 0x2, P1 ;  /* 0x00000004110b7211 */ /* 0x000fe400008f16ff */
[----:B--2---:R-:W-:-:S04]  /*2cad0*/  IADD3 R14, R21, c[0x0][0x198], RZ ;  /* 0x00006600150e7a10 */ /* 0x004fc80007ffe0ff */
[----:B-1----:R-:W-:Y:S02]  /*2cae0*/  IADD3 R15, R14, c[0x0][0x198], RZ ;  /* 0x000066000e0f7a10 */ /* 0x002fe40007ffe0ff */
[----:B------:R-:W-:Y:S02]  /*2caf0*/  LEA R12, P6, R18, R3, 0x2 ;  /* 0x00000003120c7211 */ /* 0x000fe400078c10ff */
[C---:B------:R-:W-:Y:S02]  /*2cb00*/  IADD3 R5, R252.reuse, 0x13d, RZ ;  /* 0x0000013dfc057810 */ /* 0x040fe40007ffe0ff */
[----:B------:R-:W-:Y:S01]  /*2cb10*/  IADD3 R17, R15, c[0x0][0x198], RZ ;  /* 0x000066000f117a10 */ /* 0x000fe20007ffe0ff */
[----:B------:R1:W-:Y:S01]  /*2cb20*/  @P2 STG.E [R10.64], R30 ;  /* 0x0000001e0a002986 */ /* 0x0003e2000c101904 */
[----:B------:R-:W-:Y:S02]  /*2cb30*/  IADD3 R0, R252, 0x13e, RZ ;  /* 0x0000013efc007810 */ /* 0x000fe40007ffe0ff */
[----:B------:R-:W-:-:S02]  /*2cb40*/  LEA.HI.X.SX32 R13, R18, R4, 0x2, P6 ;  /* 0x00000004120d7211 */ /* 0x000fc400030f16ff */
[-C--:B------:R-:W-:Y:S02]  /*2cb50*/  LEA R6, P2, R16, R3.reuse, 0x2 ;  /* 0x0000000310067211 */ /* 0x080fe400078410ff */
[----:B------:R-:W-:Y:S02]  /*2cb60*/  ISETP.LT.AND P5, PT, R5, c[0x0][0x17c], !P0 ;  /* 0x00005f0005007a0c */ /* 0x000fe400047a1270 */
[----:B------:R-:W-:Y:S02]  /*2cb70*/  IADD3 R18, R17, c[0x0][0x198], RZ ;  /* 0x0000660011127a10 */ /* 0x000fe40007ffe0ff */
[----:B------:R-:W-:Y:S02]  /*2cb80*/  ISETP.LT.AND P3, PT, R0, c[0x0][0x17c], !P0 ;  /* 0x00005f0000007a0c */ /* 0x000fe40004761270 */
[----:B------:R-:W-:Y:S02]  /*2cb90*/  LEA R8, P6, R19, R3, 0x2 ;  /* 0x0000000313087211 */ /* 0x000fe400078c10ff */
[----:B------:R-:W-:-:S02]  /*2cba0*/  LEA.HI.X.SX32 R7, R16, R4, 0x2, P2 ;  /* 0x0000000410077211 */ /* 0x000fc400010f16ff */
[----:B------:R-:W-:Y:S02]  /*2cbb0*/  IADD3 R16, R18, c[0x0][0x198], RZ ;  /* 0x0000660012107a10 */ /* 0x000fe40007ffe0ff */
[----:B------:R-:W-:Y:S02]  /*2cbc0*/  LEA.HI.X.SX32 R9, R19, R4, 0x2, P6 ;  /* 0x0000000413097211 */ /* 0x000fe400030f16ff */
[----:B------:R-:W-:Y:S01]  /*2cbd0*/  IADD3 R19, R16, c[0x0][0x198], RZ ;  /* 0x0000660010137a10 */ /* 0x000fe20007ffe0ff */
[----:B------:R2:W-:Y:S01]  /*2cbe0*/  @P5 STG.E [R12.64], R31 ;  /* 0x0000001f0c005986 */ /* 0x0005e2000c101904 */
[C---:B------:R-:W-:Y:S02]  /*2cbf0*/  IADD3 R5, R252.reuse, 0x13f, RZ ;  /* 0x0000013ffc057810 */ /* 0x040fe40007ffe0ff */
[----:B------:R-:W-:Y:S01]  /*2cc00*/  IADD3 R22, R19, c[0x0][0x198], RZ ;  /* 0x0000660013167a10 */ /* 0x000fe20007ffe0ff */
[----:B------:R3:W-:Y:S01]  /*2cc10*/  @P3 STG.E [R6.64], R46 ;  /* 0x0000002e06003986 */ /* 0x0007e2000c101904 */
[----:B------:R-:W-:-:S02]  /*2cc20*/  IADD3 R0, R252, 0x140, RZ ;  /* 0x00000140fc007810 */ /* 0x000fc40007ffe0ff */
[-C--:B-1----:R-:W-:Y:S02]  /*2cc30*/  LEA R10, P3, R20, R3.reuse, 0x2 ;  /* 0x00000003140a7211 */ /* 0x082fe400078610ff */
[----:B------:R-:W-:Y:S02]  /*2cc40*/  ISETP.LT.AND P4, PT, R5, c[0x0][0x17c], !P0 ;  /* 0x00005f0005007a0c */ /* 0x000fe40004781270 */
[----:B------:R-:W-:Y:S02]  /*2cc50*/  IADD3 R23, R22, c[0x0][0x198], RZ ;  /* 0x0000660016177a10 */ /* 0x000fe40007ffe0ff */
[----:B------:R-:W-:Y:S02]  /*2cc60*/  ISETP.LT.AND P1, PT, R0, c[0x0][0x17c], !P0 ;  /* 0x00005f0000007a0c */ /* 0x000fe40004721270 */
[----:B--2---:R-:W-:Y:S02]  /*2cc70*/  LEA R12, P6, R21, R3, 0x2 ;  /* 0x00000003150c7211 */ /* 0x004fe400078c10ff */
[----:B------:R-:W-:-:S02]  /*2cc80*/  LEA.HI.X.SX32 R11, R20, R4, 0x2, P3 ;  /* 0x00000004140b7211 */ /* 0x000fc400018f16ff */
[----:B------:R-:W-:Y:S02]  /*2cc90*/  IADD3 R20, R23, c[0x0][0x198], RZ ;  /* 0x0000660017147a10 */ /* 0x000fe40007ffe0ff */
[----:B------:R-:W-:Y:S02]  /*2cca0*/  LEA.HI.X.SX32 R13, R21, R4, 0x2, P6 ;  /* 0x00000004150d7211 */ /* 0x000fe400030f16ff */
[----:B------:R-:W-:Y:S01]  /*2ccb0*/  IADD3 R21, R20, c[0x0][0x198], RZ ;  /* 0x0000660014157a10 */ /* 0x000fe20007ffe0ff */
[----:B------:R1:W-:Y:S03]  /*2ccc0*/  @P4 STG.E [R8.64], R47 ;  /* 0x0000002f08004986 */ /* 0x0003e6000c101904 */
[----:B------:R-:W-:Y:S01]  /*2ccd0*/  IADD3 R24, R21, c[0x0][0x198], RZ ;  /* 0x0000660015187a10 */ /* 0x000fe20007ffe0ff */
[----:B------:R2:W-:Y:S01]  /*2cce0*/  @P1 STG.E [R10.64], R52 ;  /* 0x000000340a001986 */ /* 0x0005e2000c101904 */
[----:B---3--:R-:W-:-:S02]  /*2ccf0*/  LEA R6, P1, R14, R3, 0x2 ;  /* 0x000000030e067211 */ /* 0x008fc400078210ff */
[----:B------:R-:W-:Y:S02]  /*2cd00*/  IADD3 R25, R24, c[0x0][0x198], RZ ;  /* 0x0000660018197a10 */ /* 0x000fe40007ffe0ff */
[----:B------:R-:W-:Y:S02]  /*2cd10*/  LEA.HI.X.SX32 R7, R14, R4, 0x2, P1 ;  /* 0x000000040e077211 */ /* 0x000fe400008f16ff */
[----:B------:R-:W-:Y:S02]  /*2cd20*/  IADD3 R14, R25, c[0x0][0x198], RZ ;  /* 0x00006600190e7a10 */ /* 0x000fe40007ffe0ff */
[----:B-1----:R-:W-:-:S04]  /*2cd30*/  LEA R8, P6, R15, R3, 0x2 ;  /* 0x000000030f087211 */ /* 0x002fc800078c10ff */
[----:B------:R-:W-:Y:S02]  /*2cd40*/  LEA.HI.X.SX32 R9, R15, R4, 0x2, P6 ;  /* 0x000000040f097211 */ /* 0x000fe400030f16ff */
[----:B------:R-:W-:-:S04]  /*2cd50*/  IADD3 R15, R14, c[0x0][0x198], RZ ;  /* 0x000066000e0f7a10 */ /* 0x000fc80007ffe0ff */
[----:B------:R-:W-:-:S04]  /*2cd60*/  IADD3 R28, R15, c[0x0][0x198], RZ ;  /* 0x000066000f1c7a10 */ /* 0x000fc80007ffe0ff */
[----:B------:R-:W-:-:S04]  /*2cd70*/  IADD3 R29, R28, c[0x0][0x198], RZ ;  /* 0x000066001c1d7a10 */ /* 0x000fc80007ffe0ff */
[----:B------:R-:W-:-:S04]  /*2cd80*/  IADD3 R30, R29, c[0x0][0x198], RZ ;  /* 0x000066001d1e7a10 */ /* 0x000fc80007ffe0ff */
[----:B------:R-:W-:Y:S02]  /*2cd90*/  IADD3 R31, R30, c[0x0][0x198], RZ ;  /* 0x000066001e1f7a10 */ /* 0x000fe40007ffe0ff */
[C---:B------:R-:W-:Y:S02]  /*2cda0*/  IADD3 R5, R252.reuse, 0x141, RZ ;  /* 0x00000141fc057810 */ /* 0x040fe40007ffe0ff */
[----:B------:R-:W-:Y:S02]  /*2cdb0*/  IADD3 R32, R31, c[0x0][0x198], RZ ;  /* 0x000066001f207a10 */ /* 0x000fe40007ffe0ff */
[----:B------:R-:W-:Y:S02]  /*2cdc0*/  IADD3 R0, R252, 0x142, RZ ;  /* 0x00000142fc007810 */ /* 0x000fe40007ffe0ff */
[----:B------:R-:W-:Y:S02]  /*2cdd0*/  IADD3 R33, R32, c[0x0][0x198], RZ ;  /* 0x0000660020217a10 */ /* 0x000fe40007ffe0ff */
[----:B------:R-:W-:-:S02]  /*2cde0*/  ISETP.LT.AND P5, PT, R5, c[0x0][0x17c], !P0 ;  /* 0x00005f0005007a0c */ /* 0x000fc400047a1270 */
[----:B------:R-:W-:Y:S02]  /*2cdf0*/  ISETP.LT.AND P2, PT, R0, c[0x0][0x17c], !P0 ;  /* 0x00005f0000007a0c */ /* 0x000fe40004741270 */
[----:B------:R-:W-:Y:S02]  /*2ce00*/  IADD3 R34, R33, c[0x0][0x198], RZ ;  /* 0x0000660021227a10 */ /* 0x000fe40007ffe0ff */
[----:B------:R-:W-:Y:S02]  /*2ce10*/  IADD3 R5, R252, 0x143, RZ ;  /* 0x00000143fc057810 */ /* 0x000fe40007ffe0ff */
[----:B------:R-:W-:Y:S02]  /*2ce20*/  IADD3 R35, R34, c[0x0][0x198], RZ ;  /* 0x0000660022237a10 */ /* 0x000fe40007ffe0ff */
[----:B------:R-:W-:Y:S02]  /*2ce30*/  IADD3 R0, R252, 0x144, RZ ;  /* 0x00000144fc007810 */ /* 0x000fe40007ffe0ff */
[----:B------:R-:W-:-:S02]  /*2ce40*/  ISETP.LT.AND P4, PT, R5, c[0x0][0x17c], !P0 ;  /* 0x00005f0005007a0c */ /* 0x000fc40004781270 */
[----:B------:R-:W-:Y:S02]  /*2ce50*/  IADD3 R36, R35, c[0x0][0x198], RZ ;  /* 0x0000660023247a10 */ /* 0x000fe40007ffe0ff */
[----:B------:R-:W-:Y:S01]  /*2ce60*/  ISETP.LT.AND P3, PT, R0, c[0x0][0x17c], !P0 ;  /* 0x00005f0000007a0c */ /* 0x000fe20004761270 */
[----:B------:R1:W-:Y:S01]  /*2ce70*/  @P5 STG.E [R12.64], R53 ;  /* 0x000000350c005986 */ /* 0x0003e2000c101904 */
[----:B------:R-:W-:-:S03]  /*2ce80*/  IADD3 R37, R36, c[0x0][0x198], RZ ;  /* 0x0000660024257a10 */ /* 0x000fc60007ffe0ff */
[----:B------:R3:W-:Y:S01]  /*2ce90*/  @P2 STG.E [R6.64], R60 ;  /* 0x0000003c06002986 */ /* 0x0007e2000c101904 */
[----:B--2---:R-:W-:Y:S02]  /*2cea0*/  LEA R10, P2, R17, R3, 0x2 ;  /* 0x00000003110a7211 */ /* 0x004fe400078410ff */
[C---:B------:R-:W-:Y:S02]  /*2ceb0*/  IADD3 R5, R252.reuse, 0x145, RZ ;  /* 0x00000145fc057810 */ /* 0x040fe40007ffe0ff */
[----:B------:R-:W-:Y:S02]  /*2cec0*/  IADD3 R0, R252, 0x146, RZ ;  /* 0x00000146fc007810 */ /* 0x000fe40007ffe0ff */
[----:B------:R-:W-:Y:S02]  /*2ced0*/  IADD3 R41, R37, c[0x0][0x198], RZ ;  /* 0x0000660025297a10 */ /* 0x000fe40007ffe0ff */
[----:B------:R-:W-:Y:S02]  /*2cee0*/  LEA.HI.X.SX32 R11, R17, R4, 0x2, P2 ;  /* 0x00000004110b7211 */ /* 0x000fe400010f16ff */
[----:B------:R-:W-:-:S02]  /*2cef0*/  ISETP.LT.AND P5, PT, R5, c[0x0][0x17c], !P0 ;  /* 0x00005f0005007a0c */ /* 0x000fc400047a1270 */
[----:B------:R-:W-:Y:S01]  /*2cf00*/  ISETP.LT.AND P1, PT, R0, c[0x0][0x17c], !P0 ;  /* 0x00005f0000007a0c */ /* 0x000fe20004721270 */
[----:B------:R2:W-:Y:S01]  /*2cf10*/  @P4 STG.E [R8.64], R61 ;  /* 0x0000003d08004986 */ /* 0x0005e2000c101904 */
[----:B------:R-:W-:Y:S02]  /*2cf20*/  IADD3 R42, R41, c[0x0][0x198], RZ ;  /* 0x00006600292a7a10 */ /* 0x000fe40007ffe0ff */
[-C--:B-1----:R-:W-:Y:S01]  /*2cf30*/  LEA R12, P6, R18, R3.reuse, 0x2 ;  /* 0x00000003120c7211 */ /* 0x082fe200078c10ff */
[----:B------:R1:W-:Y:S01]  /*2cf40*/  @P3 STG.E [R10.64], R96 ;  /* 0x000000600a003986 */ /* 0x0003e2000c101904 */
[----:B---3--:R-:W-:Y:S02]  /*2cf50*/  LEA R6, P3, R16, R3, 0x2 ;  /* 0x0000000310067211 */ /* 0x008fe400078610ff */
[----:B------:R-:W-:Y:S02]  /*2cf60*/  IADD3 R5, R252, 0x147, RZ ;  /* 0x00000147fc057810 */ /* 0x000fe40007ffe0ff */
[----:B------:R-:W-:-:S02]  /*2cf70*/  IADD3 R43, R42, c[0x0][0x198], RZ ;  /* 0x000066002a2b7a10 */ /* 0x000fc40007ffe0ff */
[----:B------:R-:W-:Y:S02]  /*2cf80*/  IADD3 R0, R252, 0x148, RZ ;  /* 0x00000148fc007810 */ /* 0x000fe40007ffe0ff */
[-C--:B------:R-:W-:Y:S02]  /*2cf90*/  LEA.HI.X.SX32 R13, R18, R4.reuse, 0x2, P6 ;  /* 0x00000004120d7211 */ /* 0x080fe400030f16ff */
[----:B------:R-:W-:Y:S02]  /*2cfa0*/  LEA.HI.X.SX32 R7, R16, R4, 0x2, P3 ;  /* 0x0000000410077211 */ /* 0x000fe400018f16ff */
[----:B------:R-:W-:Y:S02]  /*2cfb0*/  ISETP.LT.AND P4, PT, R5, c[0x0][0x17c], !P0 ;  /* 0x00005f0005007a0c */ /* 0x000fe40004781270 */
[----:B------:R-:W-:Y:S02]  /*2cfc0*/  IADD3 R44, R43, c[0x0][0x198], RZ ;  /* 0x000066002b2c7a10 */ /* 0x000fe40007ffe0ff */
[----:B------:R-:W-:Y:S01]  /*2cfd0*/  ISETP.LT.AND P2, PT, R0, c[0x0][0x17c], !P0 ;  /* 0x00005f0000007a0c */ /* 0x000fe20004741270 */
[----:B------:R-:W-:Y:S01]  /*2cfe0*/  @P5 STG.E [R12.64], R97 ;  /* 0x000000610c005986 */ /* 0x000fe2000c101904 */
[----:B--2---:R-:W-:-:S02]  /*2cff0*/  LEA R8, P6, R19, R3, 0x2 ;  /* 0x0000000313087211 */ /* 0x004fc400078c10ff */
[----:B------:R-:W-:Y:S01]  /*2d000*/  IADD3 R45, R44, c[0x0][0x198], RZ ;  /* 0x000066002c2d7a10 */ /* 0x000fe20007ffe0ff */
[----:B------:R2:W-:Y:S01]  /*2d010*/  @P1 STG.E [R6.64], R124 ;  /* 0x0000007c06001986 */ /* 0x0005e2000c101904 */
[C---:B-1----:R-:W-:Y:S02]  /*2d020*/  LEA R10, P1, R22.reuse, R3, 0x2 ;  /* 0x00000003160a7211 */ /* 0x042fe400078210ff */
[-C--:B------:R-:W-:Y:S02]  /*2d030*/  LEA.HI.X.SX32 R9, R19, R4.reuse, 0x2, P6 ;  /* 0x0000000413097211 */ /* 0x080fe400030f16ff */
[----:B------:R-:W-:Y:S02]  /*2d040*/  IADD3 R46, R45, c[0x0][0x198], RZ ;  /* 0x000066002d2e7a10 */ /* 0x000fe40007ffe0ff */
[----:B------:R-:W-:Y:S01]  /*2d050*/  LEA.HI.X.SX32 R11, R22, R4, 0x2, P1 ;  /* 0x00000004160b7211 */ /* 0x000fe200008f16ff */
[----:B------:R1:W-:Y:S01]  /*2d060*/  @P4 STG.E [R8.64], R125 ;  /* 0x0000007d08004986 */ /* 0x0003e2000c101904 */
[----:B------:R-:W-:-:S02]  /*2d070*/  IADD3 R5, R252, 0x149, RZ ;  /* 0x00000149fc057810 */ /* 0x000fc40007ffe0ff */
[----:B------:R-:W-:Y:S01]  /*2d080*/  IADD3 R47, R46, c[0x0][0x198], RZ ;  /* 0x000066002e2f7a10 */ /* 0x000fe20007ffe0ff */
[----:B------:R3:W-:Y:S01]  /*2d090*/  @P2 STG.E [R10.64], R56 ;  /* 0x000000380a002986 */ /* 0x0007e2000c101904 */
[----:B------:R-:W-:Y:S02]  /*2d0a0*/  IADD3 R0, R252, 0x14a, RZ ;  /* 0x0000014afc007810 */ /* 0x000fe40007ffe0ff */
[----:B--2---:R-:W-:Y:S02]  /*2d0b0*/  LEA R6, P2, R20, R3, 0x2 ;  /* 0x0000000314067211 */ /* 0x004fe400078410ff */
[----:B------:R-:W-:Y:S02]  /*2d0c0*/  ISETP.LT.AND P5, PT, R5, c[0x0][0x17c], !P0 ;  /* 0x00005f0005007a0c */ /* 0x000fe400047a1270 */
[----:B------:R-:W-:Y:S02]  /*2d0d0*/  IADD3 R48, R47, c[0x0][0x198], RZ ;  /* 0x000066002f307a10 */ /* 0x000fe40007ffe0ff */
[----:B------:R-:W-:-:S02]  /*2d0e0*/  ISETP.LT.AND P3, PT, R0, c[0x0][0x17c], !P0 ;  /* 0x00005f0000007a0c */ /* 0x000fc40004761270 */
[-C--:B------:R-:W-:Y:S02]  /*2d0f0*/  LEA.HI.X.SX32 R7, R20, R4.reuse, 0x2, P2 ;  /* 0x0000000414077211 */ /* 0x080fe400010f16ff */
[C---:B------:R-:W-:Y:S02]  /*2d100*/  LEA R12, P6, R23.reuse, R3, 0x2 ;  /* 0x00000003170c7211 */ /* 0x040fe400078c10ff */
[----:B------:R-:W-:Y:S02]  /*2d110*/  IADD3 R20, R48, c[0x0][0x198], RZ ;  /* 0x0000660030147a10 */ /* 0x000fe40007ffe0ff */
[C---:B------:R-:W-:Y:S02]  /*2d120*/  IADD3 R5, R252.reuse, 0x14b, RZ ;  /* 0x0000014bfc057810 */ /* 0x040fe40007ffe0ff */
[----:B------:R-:W-:Y:S02]  /*2d130*/  IADD3 R0, R252, 0x14c, RZ ;  /* 0x0000014cfc007810 */ /* 0x000fe40007ffe0ff */
[----:B------:R-:W-:-:S02]  /*2d140*/  LEA.HI.X.SX32 R13, R23, R4, 0x2, P6 ;  /* 0x00000004170d7211 */ /* 0x000fc400030f16ff */
[----:B------:R-:W-:Y:S02]  /*2d150*/  IADD3 R27, R20, c[0x0][0x198], RZ ;  /* 0x00006600141b7a10 */ /* 0x000fe40007ffe0ff */
[----:B------:R-:W-:Y:S02]  /*2d160*/  ISETP.LT.AND P4, PT, R5, c[0x0][0x17c], !P0 ;  /* 0x00005f0005007a0c */ /* 0x000fe40004781270 */
[----:B------:R-:W-:Y:S01]  /*2d170*/  ISETP.LT.AND P1, PT, R0, c[0x0][0x17c], !P0 ;  /* 0x00005f0000007a0c */ /* 0x000fe20004721270 */
[----:B------:R2:W-:Y:S01]  /*2d180*/  @P5 STG.E [R12.64], R57 ;  /* 0x000000390c005986 */ /* 0x0005e2000c101904 */
[----:B------:R-:W-:Y:S02]  /*2d190*/  IADD3 R19, R27, c[0x0][0x198], RZ ;  /* 0x000066001b137a10 */ /* 0x000fe40007ffe0ff */
[-C--:B-1----:R-:W-:Y:S01]  /*2d1a0*/  LEA R8, P6, R21, R3.reuse, 0x2 ;  /* 0x0000000315087211 */ /* 0x082fe200078c10ff */
[----:B------:R1:W-:Y:S01]  /*2d1b0*/  @P3 STG.E [R6.64], R92 ;  /* 0x0000005c06003986 */ /* 0x0003e2000c101904 */
[----:B---3--:R-:W-:-:S02]  /*2d1c0*/  LEA R10, P3, R24, R3, 0x2 ;  /* 0x00000003180a7211 */ /* 0x008fc400078610ff */
[C---:B------:R-:W-:Y:S02]  /*2d1d0*/  IADD3 R5, R252.reuse, 0x14d, RZ ;  /* 0x0000014dfc057810 */ /* 0x040fe40007ffe0ff */
[----:B------:R-:W-:Y:S02]  /*2d1e0*/  IADD3 R26, R19, c[0x0][0x198], RZ ;  /* 0x00006600131a7a10 */ /* 0x000fe40007ffe0ff */
[----:B------:R-:W-:Y:S02]  /*2d1f0*/  IADD3 R0, R252, 0x14e, RZ ;  /* 0x0000014efc007810 */ /* 0x000fe40007ffe0ff */
[-C--:B------:R-:W-:Y:S02]  /*2d200*/  LEA.HI.X.SX32 R9, R21, R4.reuse, 0x2, P6 ;  /* 0x0000000415097211 */ /* 0x080fe400030f16ff */
[----:B--2---:R-:W-:Y:S02]  /*2d210*/  LEA R12, P6, R25, R3, 0x2 ;  /* 0x00000003190c7211 */ /* 0x004fe400078c10ff */
[----:B------:R-:W-:-:S02]  /*2d220*/  LEA.HI.X.SX32 R11, R24, R4, 0x2, P3 ;  /* 0x00000004180b7211 */ /* 0x000fc400018f16ff */
[----:B------:R-:W-:Y:S02]  /*2d230*/  ISETP.LT.AND P5, PT, R5, c[0x0][0x17c], !P0 ;  /* 0x00005f0005007a0c */ /* 0x000fe400047a1270 */
[----:B------:R-:W-:Y:S02]  /*2d240*/  IADD3 R18, R26, c[0x0][0x198], RZ ;  /* 0x000066001a127a10 */ /* 0x000fe40007ffe0ff */
[----:B------:R-:W-:Y:S01]  /*2d250*/  ISETP.LT.AND P2, PT, R0, c[0x0][0x17c], !P0 ;  /* 0x00005f0000007a0c */ /* 0x000fe20004741270 */
[----:B------:R-:W-:Y:S01]  /*2d260*/  @P4 STG.E [R8.64], R93 ;  /* 0x0000005d08004986 */ /* 0x000fe2000c101904 */
[----:B------:R-:W-:Y:S02]  /*2d270*/  LEA.HI.X.SX32 R13, R25, R4, 0x2, P6 ;  /* 0x00000004190d7211 */ /* 0x000fe400030f16ff */
[----:B------:R-:W-:Y:S01]  /*2d280*/  IADD3 R25, R18, c[0x0][0x198], RZ ;  /* 0x0000660012197a10 */ /* 0x000fe20007ffe0ff */
[----:B------:R2:W-:Y:S01]  /*2d290*/  @P1 STG.E [R10.64], R120 ;  /* 0x000000780a001986 */ /* 0x0005e2000c101904 */
[----:B-1----:R-:W-:-:S02]  /*2d2a0*/  LEA R6, P1, R14, R3, 0x2 ;  /* 0x000000030e067211 */ /* 0x002fc400078210ff */
[----:B------:R-:W-:Y:S02]  /*2d2b0*/  IADD3 R21, R25, c[0x0][0x198], RZ ;  /* 0x0000660019157a10 */ /* 0x000fe40007ffe0ff */
[----:B------:R-:W-:Y:S01]  /*2d2c0*/  LEA.HI.X.SX32 R7, R14, R4, 0x2, P1 ;  /* 0x000000040e077211 */ /* 0x000fe200008f16ff */
[----:B------:R1:W-:Y:S01]  /*2d2d0*/  @P5 STG.E [R12.64], R121 ;  /* 0x000000790c005986 */ /* 0x0003e2000c101904 */
[----:B------:R-:W-:-:S03]  /*2d2e0*/  IADD3 R24, R21, c[0x0][0x198], RZ ;  /* 0x0000660015187a10 */ /* 0x000fc60007ffe0ff */
[----:B------:R3:W-:Y:S01]  /*2d2f0*/  @P2 STG.E [R6.64], R225 ;  /* 0x000000e106002986 */ /* 0x0007e2000c101904 */
[----:B------:R-:W-:Y:S02]  /*2d300*/  IADD3 R17, R24, c[0x0][0x198], RZ ;  /* 0x0000660018117a10 */ /* 0x000fe40007ffe0ff */
[-C--:B--2---:R-:W-:Y:S02]  /*2d310*/  LEA R10, P2, R28, R3.reuse, 0x2 ;  /* 0x000000031c0a7211 */ /* 0x084fe400078410ff */
[C---:B------:R-:W-:Y:S02]  /*2d320*/  IADD3 R5, R252.reuse, 0x14f, RZ ;  /* 0x0000014ffc057810 */ /* 0x040fe40007ffe0ff */
[----:B------:R-:W-:Y:S02]  /*2d330*/  IADD3 R0, R252, 0x150, RZ ;  /* 0x00000150fc007810 */ /* 0x000fe40007ffe0ff */
[----:B------:R-:W-:Y:S02]  /*2d340*/  LEA R8, P6, R15, R3, 0x2 ;  /* 0x000000030f087211 */ /* 0x000fe400078c10ff */
[----:B------:R-:W-:-:S02]  /*2d350*/  LEA.HI.X.SX32 R11, R28, R4, 0x2, P2 ;  /* 0x000000041c0b7211 */ /* 0x000fc400010f16ff */
[----:B------:R-:W-:Y:S02]  /*2d360*/  IADD3 R28, R17, c[0x0][0x198], RZ ;  /* 0x00006600111c7a10 */ /* 0x000fe40007ffe0ff */
[----:B------:R-:W-:Y:S02]  /*2d370*/  ISETP.LT.AND P4, PT, R5, c[0x0][0x17c], !P0 ;  /* 0x00005f0005007a0c */ /* 0x000fe40004781270 */
[----:B------:R-:W-:Y:S02]  /*2d380*/  ISETP.LT.AND P3, PT, R0, c[0x0][0x17c], !P0 ;  /* 0x00005f0000007a0c */ /* 0x000fe40004761270 */
[----:B------:R-:W-:Y:S02]  /*2d390*/  LEA.HI.X.SX32 R9, R15, R4, 0x2, P6 ;  /* 0x000000040f097211 */ /* 0x000fe400030f16ff */
[----:B------:R-:W-:Y:S02]  /*2d3a0*/  IADD3 R15, R28, c[0x0][0x198], RZ ;  /* 0x000066001c0f7a10 */ /* 0x000fe40007ffe0ff */
[----:B------:R-:W-:-:S02]  /*2d3b0*/  IADD3 R5, R252, 0x151, RZ ;  /* 0x00000151fc057810 */ /* 0x000fc40007ffe0ff */
[----:B------:R-:W-:Y:S02]  /*2d3c0*/  IADD3 R23, R15, c[0x0][0x198], RZ ;  /* 0x000066000f177a10 */ /* 0x000fe40007ffe0ff */
[----:B------:R-:W-:Y:S02]  /*2d3d0*/  IADD3 R0, R252, 0x152, RZ ;  /* 0x00000152fc007810 */ /* 0x000fe40007ffe0ff */
[----:B------:R-:W-:Y:S01]  /*2d3e0*/  IADD3 R16, R23, c[0x0][0x198], RZ ;  /* 0x0000660017107a10 */ /* 0x000fe20007ffe0ff */
[----:B------:R-:W-:Y:S01]  /*2d3f0*/  @P4 STG.E [R8.64], R224 ;  /* 0x000000e008004986 */ /* 0x000fe2000c101904 */
[----:B------:R-:W-:Y:S02]  /*2d400*/  ISETP.LT.AND P5, PT, R5, c[0x0][0x17c], !P0 ;  /* 0x00005f0005007a0c */ /* 0x000fe400047a1270 */
[----:B------:R-:W-:Y:S01]  /*2d410*/  ISETP.LT.AND P1, PT, R0, c[0x0][0x17c], !P0 ;  /* 0x00005f0000007a0c */ /* 0x000fe20004721270 */
[----:B------:R2:W-:Y:S01]  /*2d420*/  @P3 STG.E [R10.64], R223 ;  /* 0x000000df0a003986 */ /* 0x0005e2000c101904 */
[----:B-1----:R-:W-:-:S02]  /*2d430*/  LEA R12, P6, R29, R3, 0x2 ;  /* 0x000000031d0c7211 */ /* 0x002fc400078c10ff */
[----:B---3--:R-:W-:Y:S02]  /*2d440*/  LEA R6, P3, R30, R3, 0x2 ;  /* 0x000000031e067211 */ /* 0x008fe400078610ff */
[-C--:B------:R-:W-:Y:S02]  /*2d450*/  LEA.HI.X.SX32 R13, R29, R4.reuse, 0x2, P6 ;  /* 0x000000041d0d7211 */ /* 0x080fe400030f16ff */
[----:B--2---:R-:W-:Y:S02]  /*2d460*/  IADD3 R10, R16, c[0x0][0x198], RZ ;  /* 0x00006600100a7a10 */ /* 0x004fe40007ffe0ff */
[----:B------:R-:W-:Y:S02]  /*2d470*/  LEA.HI.X.SX32 R7, R30, R4, 0x2, P3 ;  /* 0x000000041e077211 */ /* 0x000fe400018f16ff */
[----:B------:R-:W-:Y:S01]  /*2d480*/  IADD3 R40, R10, c[0x0][0x198], RZ ;  /* 0x000066000a287a10 */ /* 0x000fe20007ffe0ff */
[----:B------:R-:W-:Y:S03]  /*2d490*/  @P5 STG.E [R12.64], R222 ;  /* 0x000000de0c005986 */ /* 0x000fe6000c101904 */
[----:B------:R-:W-:Y:S01]  /*2d4a0*/  IADD3 R65, R40, c[0x0][0x198], RZ ;  /* 0x0000660028417a10 */ /* 0x000fe20007ffe0ff */
[----:B------:R1:W-:Y:S01]  /*2d4b0*/  @P1 STG.E [R6.64], R221 ;  /* 0x000000dd06001986 */ /* 0x0003e2000c101904 */
[----:B------:R-:W-:-:S02]  /*2d4c0*/  IADD3 R5, R252, 0x153, RZ ;  /* 0x00000153fc057810 */ /* 0x000fc40007ffe0ff */
[----:B------:R-:W-:Y:S02]  /*2d4d0*/  IADD3 R0, R252, 0x154, RZ ;  /* 0x00000154fc007810 */ /* 0x000fe40007ffe0ff */
[----:B-1----:R-:W-:-:S04]  /*2d4e0*/  IADD3 R7, R65, c[0x0][0x198], RZ ;  /* 0x0000660041077a10 */ /* 0x002fc80007ffe0ff */
[----:B------:R-:W-:-:S04]  /*2d4f0*/  IADD3 R61, R7, c[0x0][0x198], RZ ;  /* 0x00006600073d7a10 */ /* 0x000fc80007ffe0ff */
[----:B------:R-:W-:Y:S02]  /*2d500*/  IADD3 R64, R61, c[0x0][0x198], RZ ;  /* 0x000066003d407a10 */ /* 0x000fe40007ffe0ff */
[----:B------:R-:W-:Y:S02]  /*2d510*/  ISETP.LT.AND P4, PT, R5, c[0x0][0x17c], !P0 ;  /* 0x00005f0005007a0c */ /* 0x000fe40004781270 */
[----:B------:R-:W-:Y:S02]  /*2d520*/  ISETP.LT.AND P2, PT, R0, c[0x0][0x17c], !P0 ;  /* 0x00005f0000007a0c */ /* 0x000fe40004741270 */
[----:B------:R-:W-:Y:S02]  /*2d530*/  IADD3 R39, R64, c[0x0][0x198], RZ ;  /* 0x0000660040277a10 */ /* 0x000fe40007ffe0ff */
[----:B------:R-:W-:Y:S02]  /*2d540*/  IADD3 R5, R252, 0x155, RZ ;  /* 0x00000155fc057810 */ /* 0x000fe40007ffe0ff */
[----:B------:R-:W-:-:S02]  /*2d550*/  LEA R8, P6, R31, R3, 0x2 ;  /* 0x000000031f087211 */ /* 0x000fc400078c10ff */
[----:B------:R-:W-:Y:S02]  /*2d560*/  LEA R12, P1, R32, R3, 0x2 ;  /* 0x00000003200c7211 */ /* 0x000fe400078210ff */
[----:B------:R-:W-:Y:S02]  /*2d570*/  IADD3 R22, R39, c[0x0][0x198], RZ ;  /* 0x0000660027167a10 */ /* 0x000fe40007ffe0ff */
[----:B------:R-:W-:Y:S02]  /*2d580*/  IADD3 R0, R252, 0x156, RZ ;  /* 0x00000156fc007810 */ /* 0x000fe40007ffe0ff */
[----:B------:R-:W-:Y:S02]  /*2d590*/  ISETP.LT.AND P5, PT, R5, c[0x0][0x17c], !P0 ;  /* 0x00005f0005007a0c */ /* 0x000fe400047a1270 */
[-C--:B------:R-:W-:Y:S02]  /*2d5a0*/  LEA.HI.X.SX32 R9, R31, R4.reuse, 0x2, P6 ;  /* 0x000000041f097211 */ /* 0x080fe400030f16ff */
[----:B------:R-:W-:-:S02]  /*2d5b0*/  LEA.HI.X.SX32 R13, R32, R4, 0x2, P1 ;  /* 0x00000004200d7211 */ /* 0x000fc400008f16ff */
[----:B------:R-:W-:Y:S02]  /*2d5c0*/  IADD3 R60, R22, c[0x0][0x198], RZ ;  /* 0x00006600163c7a10 */ /* 0x000fe40007ffe0ff */
[----:B------:R-:W-:Y:S01]  /*2d5d0*/  ISETP.LT.AND P3, PT, R0, c[0x0][0x17c], !P0 ;  /* 0x00005f0000007a0c */ /* 0x000fe20004761270 */
[----:B------:R1:W-:Y:S01]  /*2d5e0*/  @P4 STG.E [R8.64], R220 ;  /* 0x000000dc08004986 */ /* 0x0003e2000c101904 */
[C---:B------:R-:W-:Y:S02]  /*2d5f0*/  LEA R30, P6, R33.reuse, R3, 0x2 ;  /* 0x00000003211e7211 */ /* 0x040fe400078c10ff */
[----:B------:R-:W-:Y:S01]  /*2d600*/  IADD3 R5, R252, 0x157, RZ ;  /* 0x00000157fc057810 */ /* 0x000fe20007ffe0ff */
[----:B------:R2:W-:Y:S01]  /*2d610*/  @P2 STG.E [R12.64], R171 ;  /* 0x000000ab0c002986 */ /* 0x0005e2000c101904 */
[----:B------:R-:W-:Y:S02]  /*2d620*/  IADD3 R11, R60, c[0x0][0x198], RZ ;  /* 0x000066003c0b7a10 */ /* 0x000fe40007ffe0ff */
[----:B------:R-:W-:-:S02]  /*2d630*/  LEA.HI.X.SX32 R31, R33, R4, 0x2, P6 ;  /* 0x00000004211f7211 */ /* 0x000fc400030f16ff */
[----:B------:R-:W-:Y:S02]  /*2d640*/  IADD3 R0, R252, 0x158, RZ ;  /* 0x00000158fc007810 */ /* 0x000fe40007ffe0ff */
[-C--:B-1----:R-:W-:Y:S02]  /*2d650*/  LEA R8, P2, R34, R3.reuse, 0x2 ;  /* 0x0000000322087211 */ /* 0x082fe400078410ff */
[----:B------:R-:W-:Y:S02]  /*2d660*/  ISETP.LT.AND P4, PT, R5, c[0x0][0x17c], !P0 ;  /* 0x00005f0005007a0c */ /* 0x000fe40004781270 */
[----:B------:R-:W-:Y:S02]  /*2d670*/  IADD3 R38, R11, c[0x0][0x198], RZ ;  /* 0x000066000b267a10 */ /* 0x000fe40007ffe0ff */
[----:B------:R-:W-:Y:S02]  /*2d680*/  IADD3 R5, R252, 0x159, RZ ;  /* 0x00000159fc057810 */ /* 0x000fe40007ffe0ff */
[----:B------:R-:W-:-:S02]  /*2d690*/  LEA R32, P6, R35, R3, 0x2 ;  /* 0x0000000323207211 */ /* 0x000fc400078c10ff */
[-C--:B------:R-:W-:Y:S01]  /*2d6a0*/  LEA.HI.X.SX32 R9, R34, R4.reuse, 0x2, P2 ;  /* 0x0000000422097211 */ /* 0x080fe200010f16ff */
[----:B------:R1:W-:Y:S01]  /*2d6b0*/  @P5 STG.E [R30.64], R170 ;  /* 0x000000aa1e005986 */ /* 0x0003e2000c101904 */
[----:B------:R-:W-:Y:S02]  /*2d6c0*/  ISETP.LT.AND P1, PT, R0, c[0x0][0x17c], !P0 ;  /* 0x00005f0000007a0c */ /* 0x000fe40004721270 */
[----:B------:R-:W-:Y:S02]  /*2d6d0*/  IADD3 R57, R38, c[0x0][0x198], RZ ;  /* 0x0000660026397a10 */ /* 0x000fe40007ffe0ff */
[----:B------:R-:W-:Y:S01]  /*2d6e0*/  ISETP.LT.AND P5, PT, R5, c[0x0][0x17c], !P0 ;  /* 0x00005f0005007a0c */ /* 0x000fe200047a1270 */
[----:B------:R3:W-:Y:S01]  /*2d6f0*/  @P3 STG.E [R8.64], R169 ;  /* 0x000000a908003986 */ /* 0x0007e2000c101904 */
[----:B------:R-:W-:Y:S02]  /*2d700*/  LEA.HI.X.SX32 R33, R35, R4, 0x2, P6 ;  /* 0x0000000423217211 */ /* 0x000fe400030f16ff */
[----:B--2---:R-:W-:-:S02]  /*2d710*/  LEA R12, P3, R36, R3, 0x2 ;  /* 0x00000003240c7211 */ /* 0x004fc400078610ff */
[----:B------:R-:W-:Y:S02]  /*2d720*/  IADD3 R6, R57, c[0x0][0x198], RZ ;  /* 0x0000660039067a10 */ /* 0x000fe40007ffe0ff */
[C---:B-1----:R-:W-:Y:S02]  /*2d730*/  LEA R30, P6, R37.reuse, R3, 0x2 ;  /* 0x00000003251e7211 */ /* 0x042fe400078c10ff */
[----:B------:R-:W-:Y:S02]  /*2d740*/  IADD3 R5, R252, 0x15b, RZ ;  /* 0x0000015bfc057810 */ /* 0x000fe40007ffe0ff */
[-C--:B------:R-:W-:Y:S01]  /*2d750*/  LEA.HI.X.SX32 R31, R37, R4.reuse, 0x2, P6 ;  /* 0x00000004251f7211 */ /* 0x080fe200030f16ff */
[----:B------:R1:W-:Y:S01]  /*2d760*/  @P4 STG.E [R32.64], R168 ;  /* 0x000000a820004986 */ /* 0x0003e2000c101904 */
[----:B------:R-:W-:Y:S02]  /*2d770*/  LEA.HI.X.SX32 R13, R36, R4, 0x2, P3 ;  /* 0x00000004240d7211 */ /* 0x000fe400018f16ff */
[----:B------:R-:W-:-:S02]  /*2d780*/  IADD3 R37, R6, c[0x0][0x198], RZ ;  /* 0x0000660006257a10 */ /* 0x000fc40007ffe0ff */
[----:B------:R-:W-:Y:S02]  /*2d790*/  ISETP.LT.AND P4, PT, R5, c[0x0][0x17c], !P0 ;  /* 0x00005f0005007a0c */ /* 0x000fe40004781270 */
[C---:B------:R-:W-:Y:S01]  /*2d7a0*/  IADD3 R5, R252.reuse, 0x15d, RZ ;  /* 0x0000015dfc057810 */ /* 0x040fe20007ffe0ff */
[----:B------:R2:W-:Y:S01]  /*2d7b0*/  @P1 STG.E [R12.64], R167 ;  /* 0x000000a70c001986 */ /* 0x0005e2000c101904 */
[----:B------:R-:W-:Y:S02]  /*2d7c0*/  IADD3 R0, R252, 0x15a, RZ ;  /* 0x0000015afc007810 */ /* 0x000fe40007ffe0ff */
[----:B---3--:R-:W-:Y:S01]  /*2d7d0*/  IADD3 R8, R37, c[0x0][0x198], RZ ;  /* 0x0000660025087a10 */ /* 0x008fe20007ffe0ff */
[----:B------:R-:W-:Y:S01]  /*2d7e0*/  @P5 STG.E [R30.64], R166 ;  /* 0x000000a61e005986 */ /* 0x000fe2000c101904 */
[----:B------:R-:W-:Y:S02]  /*2d7f0*/  ISETP.LT.AND P5, PT, R5, c[0x0][0x17c], !P0 ;  /* 0x00005f0005007a0c */ /* 0x000fe400047a1270 */
[----:B------:R-:W-:-:S02]  /*2d800*/  ISETP.LT.AND P2, PT, R0, c[0x0][0x17c], !P0 ;  /* 0x00005f0000007a0c */ /* 0x000fc40004741270 */
[----:B------:R-:W-:Y:S02]  /*2d810*/  IADD3 R5, R8, c[0x0][0x198], RZ ;  /* 0x0000660008057a10 */ /* 0x000fe40007ffe0ff */
[----:B------:R-:W-:Y:S02]  /*2d820*/  IADD3 R0, R252, 0x15c, RZ ;  /* 0x0000015cfc007810 */ /* 0x000fe40007ffe0ff */
[-C--:B-1----:R-:W-:Y:S02]  /*2d830*/  LEA R32, P1, R41, R3.reuse, 0x2 ;  /* 0x0000000329207211 */ /* 0x082fe400078210ff */
[----:B------:R-:W-:Y:S02]  /*2d840*/  IADD3 R53, R5, c[0x0][0x198], RZ ;  /* 0x0000660005357a10 */ /* 0x000fe40007ffe0ff */
[----:B------:R-:W-:Y:S02]  /*2d850*/  LEA R34, P6, R42, R3, 0x2 ;  /* 0x000000032a227211 */ /* 0x000fe400078c10ff */
[----:B------:R-:W-:-:S02]  /*2d860*/  ISETP.LT.AND P3, PT, R0, c[0x0][0x17c], !P0 ;  /* 0x00005f0000007a0c */ /* 0x000fc40004761270 */
[----:B------:R-:W-:Y:S02]  /*2d870*/  IADD3 R0, R252, 0x15e, RZ ;  /* 0x0000015efc007810 */ /* 0x000fe40007ffe0ff */
[-C--:B------:R-:W-:Y:S02]  /*2d880*/  LEA.HI.X.SX32 R33, R41, R4.reuse, 0x2, P1 ;  /* 0x0000000429217211 */ /* 0x080fe400008f16ff */
[----:B------:R-:W-:Y:S02]  /*2d890*/  IADD3 R56, R53, c[0x0][0x198], RZ ;  /* 0x0000660035387a10 */ /* 0x000fe40007ffe0ff */
[----:B------:R-:W-:Y:S02]  /*2d8a0*/  LEA.HI.X.SX32 R35, R42, R4, 0x2, P6 ;  /* 0x000000042a237211 */ /* 0x000fe400030f16ff */
[----:B------:R-:W-:Y:S02]  /*2d8b0*/  ISETP.LT.AND P1, PT, R0, c[0x0][0x17c], !P0 ;  /* 0x00005f0000007a0c */ /* 0x000fe40004721270 */
[----:B------:R-:W-:Y:S01]  /*2d8c0*/  IADD3 R9, R252, 0x15f, RZ ;  /* 0x0000015ffc097810 */ /* 0x000fe20007ffe0ff */
[----:B------:R-:W-:Y:S01]  /*2d8d0*/  @P2 STG.E [R32.64], R165 ;  /* 0x000000a520002986 */ /* 0x000fe2000c101904 */
[----:B------:R-:W-:-:S03]  /*2d8e0*/  IADD3 R0, R56, c[0x0][0x198], RZ ;  /* 0x0000660038007a10 */ /* 0x000fc60007ffe0ff */
[----:B------:R1:W-:Y:S01]  /*2d8f0*/  @P4 STG.E [R34.64], R164 ;  /* 0x000000a422004986 */ /* 0x0003e2000c101904 */
[----:B------:R-:W-:Y:S02]  /*2d900*/  ISETP.LT.AND P4, PT, R9, c[0x0][0x17c], !P0 ;  /* 0x00005f0009007a0c */ /* 0x000fe40004781270 */
[----:B------:R-:W-:Y:S02]  /*2d910*/  IADD3 R9, R0, c[0x0][0x198], RZ ;  /* 0x0000660000097a10 */ /* 0x000fe40007ffe0ff */
[----:B--2---:R-:W-:Y:S02]  /*2d920*/  LEA R12, P2, R43, R3, 0x2 ;  /* 0x000000032b0c7211 */ /* 0x004fe400078410ff */
[----:B------:R-:W-:Y:S02]  /*2d930*/  IADD3 R36, R9, c[0x0][0x198], RZ ;  /* 0x0000660009247a10 */ /* 0x000fe40007ffe0ff */
[----:B------:R-:W-:Y:S02]  /*2d940*/  IADD3 R14, R252, 0x160, RZ ;  /* 0x00000160fc0e7810 */ /* 0x000fe40007ffe0ff */
[----:B------:R-:W-:-:S02]  /*2d950*/  IADD3 R52, R36, c[0x0][0x198], RZ ;  /* 0x0000660024347a10 */ /* 0x000fc40007ffe0ff */
[----:B------:R-:W-:Y:S02]  /*2d960*/  LEA.HI.X.SX32 R13, R43, R4, 0x2, P2 ;  /* 0x000000042b0d7211 */ /* 0x000fe400010f16ff */
[----:B------:R-:W-:Y:S02]  /*2d970*/  ISETP.LT.AND P2, PT, R14, c[0x0][0x17c], !P0 ;  /* 0x00005f000e007a0c */ /* 0x000fe40004741270 */
[----:B------:R-:W-:Y:S01]  /*2d980*/  IADD3 R14, R52, c[0x0][0x198], RZ ;  /* 0x00006600340e7a10 */ /* 0x000fe20007ffe0ff */
[----:B------:R2:W-:Y:S03]  /*2d990*/  @P3 STG.E [R12.64], R163 ;  /* 0x000000a30c003986 */ /* 0x0005e6000c101904 */
[----:B-1----:R-:W-:Y:S02]  /*2d9a0*/  IADD3 R35, R14, c[0x0][0x198], RZ ;  /* 0x000066000e237a10 */ /* 0x002fe40007ffe0ff */
[----:B------:R-:W-:-:S02]  /*2d9b0*/  LEA R30, P6, R44, R3, 0x2 ;  /* 0x000000032c1e7211 */ /* 0x000fc400078c10ff */
[----:B------:R-:W-:Y:S02]  /*2d9c0*/  LEA R32, P3, R45, R3, 0x2 ;  /* 0x000000032d207211 */ /* 0x000fe400078610ff */
[----:B--2---:R-:W-:Y:S02]  /*2d9d0*/  IADD3 R13, R35, c[0x0][0x198], RZ ;  /* 0x00006600230d7a10 */ /* 0x004fe40007ffe0ff */
[-C--:B------:R-:W-:Y:S02]  /*2d9e0*/  LEA.HI.X.SX32 R31, R44, R4.reuse, 0x2, P6 ;  /* 0x000000042c1f7211 */ /* 0x080fe400030f16ff */
[----:B------:R-:W-:Y:S02]  /*2d9f0*/  IADD3 R50, R13, c[0x0][0x198], RZ ;  /* 0x000066000d327a10 */ /* 0x000fe40007ffe0ff */
[----:B------:R-:W-:Y:S02]  /*2da00*/  LEA.HI.X.SX32 R33, R45, R4, 0x2, P3 ;  /* 0x000000042d217211 */ /* 0x000fe400018f16ff */
[----:B------:R-:W-:Y:S01]  /*2da10*/  IADD3 R51, R50, c[0x0][0x198], RZ ;  /* 0x0000660032337a10 */ /* 0x000fe20007ffe0ff */
[----:B------:R1:W-:Y:S01]  /*2da20*/  @P5 STG.E [R30.64], R162 ;  /* 0x000000a21e005986 */ /* 0x0003e2000c101904 */
[----:B------:R-:W-:-:S02]  /*2da30*/  IADD3 R34, R252, 0x161, RZ ;  /* 0x00000161fc227810 */ /* 0x000fc40007ffe0ff */
[-C--:B------:R-:W-:Y:S01]  /*2da40*/  LEA R42, P6, R46, R3.reuse, 0x2 ;  /* 0x000000032e2a7211 */ /* 0x080fe200078c10ff */
[----:B------:R-:W-:Y:S01]  /*2da50*/  @P1 STG.E [R32.64], R161 ;  /* 0x000000a120001986 */ /* 0x000fe2000c101904 */
[----:B------:R-:W-:Y:S02]  /*2da60*/  LEA R44, P1, R47, R3, 0x2 ;  /* 0x000000032f2c7211 */ /* 0x000fe400078210ff */
[----:B------:R-:W-:Y:S02]  /*2da70*/  ISETP.LT.AND P5, PT, R34, c[0x0][0x17c], !P0 ;  /* 0x00005f0022007a0c */ /* 0x000fe400047a1270 */
[----:B-1----:R-:W-:Y:S02]  /*2da80*/  IADD3 R30, R51, c[0x0][0x198], RZ ;  /* 0x00006600331e7a10 */ /* 0x002fe40007ffe0ff */
[----:B------:R-:W-:Y:S02]  /*2da90*/  LEA.HI.X.SX32 R43, R46, R4, 0x2, P6 ;  /* 0x000000042e2b7211 */ /* 0x000fe400030f16ff */
[----:B------:R-:W-:-:S02]  /*2daa0*/  IADD3 R34, R30, c[0x0][0x198], RZ ;  /* 0x000066001e227a10 */ /* 0x000fc40007ffe0ff */
[----:B------:R-:W-:Y:S02]  /*2dab0*/  LEA.HI.X.SX32 R45, R47, R4, 0x2, P1 ;  /* 0x000000042f2d7211 */ /* 0x000fe400008f16ff */
[----:B------:R-:W-:Y:S01]  /*2dac0*/  IADD3 R12, R252, 0x164, RZ ;  /* 0x00000164fc0c7810 */ /* 0x000fe20007ffe0ff */
[----:B------:R1:W-:Y:S01]  /*2dad0*/  @P4 STG.E [R42.64], R160 ;  /* 0x000000a02a004986 */ /* 0x0003e2000c101904 */
[----:B------:R-:W-:Y:S02]  /*2dae0*/  IADD3 R49, R34, c[0x0][0x198], RZ ;  /* 0x0000660022317a10 */ /* 0x000fe40007ffe0ff */
[----:B------:R-:W-:Y:S01]  /*2daf0*/  ISETP.LT.AND P1, PT, R12, c[0x0][0x17c], !P0 ;  /* 0x00005f000c007a0c */ /* 0x000fe20004721270 */
[----:B------:R2:W-:Y:S01]  /*2db00*/  @P2 STG.E [R44.64], R54 ;  /* 0x000000362c002986 */ /* 0x0005e2000c101904 */
[----:B------:R-:W-:Y:S02]  /*2db10*/  IADD3 R12, R49, c[0x0][0x198], RZ ;  /* 0x00006600310c7a10 */ /* 0x000fe40007ffe0ff */
[----:B------:R-:W-:-:S02]  /*2db20*/  IADD3 R29, R252, 0x162, RZ ;  /* 0x00000162fc1d7810 */ /* 0x000fc40007ffe0ff */
[-C--:B-1----:R-:W-:Y:S02]  /*2db30*/  LEA R42, P2, R20, R3.reuse, 0x2 ;  /* 0x00000003142a7211 */ /* 0x082fe400078410ff */
[----:B------:R-:W-:Y:S02]  /*2db40*/  LEA R46, P6, R48, R3, 0x2 ;  /* 0x00000003302e7211 */ /* 0x000fe400078c10ff */
[-C--:B------:R-:W-:Y:S02]  /*2db50*/  LEA.HI.X.SX32 R43, R20, R4.reuse, 0x2, P2 ;  /* 0x00000004142b7211 */ /* 0x080fe400010f16ff */
[----:B------:R-:W-:Y:S02]  /*2db60*/  IADD3 R20, R12, c[0x0][0x198], RZ ;  /* 0x000066000c147a10 */ /* 0x000fe40007ffe0ff */
[----:B------:R-:W-:Y:S02]  /*2db70*/  ISETP.LT.AND P3, PT, R29, c[0x0][0x17c], !P0 ;  /* 0x00005f001d007a0c */ /* 0x000fe40004761270 */
[----:B------:R-:W-:-:S02]  /*2db80*/  LEA.HI.X.SX32 R47, R48, R4, 0x2, P6 ;  /* 0x00000004302f7211 */ /* 0x000fc400030f16ff */
[----:B------:R-:W-:Y:S02]  /*2db90*/  IADD3 R48, R20, c[0x0][0x198], RZ ;  /* 0x0000660014307a10 */ /* 0x000fe40007ffe0ff */
[C---:B------:R-:W-:Y:S02]  /*2dba0*/  LEA R66, P6, R27.reuse, R3, 0x2 ;  /* 0x000000031b427211 */ /* 0x040fe400078c10ff */
[----:B------:R-:W-:Y:S02]  /*2dbb0*/  IADD3 R29, R252, 0x163, RZ ;  /* 0x00000163fc1d7810 */ /* 0x000fe40007ffe0ff */
[----:B------:R-:W-:Y:S02]  /*2dbc0*/  IADD3 R33, R48, c[0x0][0x198], RZ ;  /* 0x0000660030217a10 */ /* 0x000fe40007ffe0ff */
[----:B------:R-:W-:Y:S01]  /*2dbd0*/  LEA.HI.X.SX32 R67, R27, R4, 0x2, P6 ;  /* 0x000000041b437211 */ /* 0x000fe200030f16ff */
[----:B------:R1:W-:Y:S01]  /*2dbe0*/  @P5 STG.E [R46.64], R55 ;  /* 0x000000372e005986 */ /* 0x0003e2000c101904 */
[----:B------:R-:W-:-:S02]  /*2dbf0*/  ISETP.LT.AND P4, PT, R29, c[0x0][0x17c], !P0 ;  /* 0x00005f001d007a0c */ /* 0x000fc40004781270 */
[----:B------:R-:W-:Y:S01]  /*2dc00*/  IADD3 R27, R33, c[0x0][0x198], RZ ;  /* 0x00006600211b7a10 */ /* 0x000fe20007ffe0ff */
[----:B------:R3:W-:Y:S01]  /*2dc10*/  @P3 STG.E [R42.64], R62 ;  /* 0x0000003e2a003986 */ /* 0x0007e2000c101904 */
[C---:B--2---:R-:W-:Y:S02]  /*2dc20*/  LEA R44, P3, R19.reuse, R3, 0x2 ;  /* 0x00000003132c7211 */ /* 0x044fe400078610ff */
[----:B------:R-:W-:Y:S02]  /*2dc30*/  IADD3 R31, R252, 0x165, RZ ;  /* 0x00000165fc1f7810 */ /* 0x000fe40007ffe0ff */
[----:B------:R-:W-:Y:S02]  /*2dc40*/  LEA.HI.X.SX32 R45, R19, R4, 0x2, P3 ;  /* 0x00000004132d7211 */ /* 0x000fe400018f16ff */
[----:B-1----:R-:W-:-:S04]  /*2dc50*/  IADD3 R47, R27, c[0x0][0x198], RZ ;  /* 0x000066001b2f7a10 */ /* 0x002fc80007ffe0ff */
[----:B------:R-:W-:Y:S01]  /*2dc60*/  IADD3 R19, R47, c[0x0][0x198], RZ ;  /* 0x000066002f137a10 */ /* 0x000fe20007ffe0ff */
[----:B------:R1:W-:Y:S01]  /*2dc70*/  @P4 STG.E [R66.64], R63 ;  /* 0x0000003f42004986 */ /* 0x0003e2000c101904 */
[C---:B------:R-:W-:Y:S02]  /*2dc80*/  IADD3 R29, R252.reuse, 0x166, RZ ;  /* 0x00000166fc1d7810 */ /* 0x040fe40007ffe0ff */
[----:B------:R-:W-:Y:S02]  /*2dc90*/  ISETP.LT.AND P5, PT, R31, c[0x0][0x17c], !P0 ;  /* 0x00005f001f007a0c */ /* 0x000fe400047a1270 */
[----:B------:R-:W-:Y:S01]  /*2dca0*/  IADD3 R32, R19, c[0x0][0x198], RZ ;  /* 0x0000660013207a10 */ /* 0x000fe20007ffe0ff */
[----:B------:R2:W-:Y:S01]  /*2dcb0*/  @P1 STG.E [R44.64], R98 ;  /* 0x000000622c001986 */ /* 0x0005e2000c101904 */
[----:B------:R-:W-:Y:S02]  /*2dcc0*/  IADD3 R31, R252, 0x167, RZ ;  /* 0x00000167fc1f7810 */ /* 0x000fe40007ffe0ff */
[----:B------:R-:W-:-:S02]  /*2dcd0*/  LEA R54, P4, R26, R3, 0x2 ;  /* 0x000000031a367211 */ /* 0x000fc400078810ff */
[----:B---3--:R-:W-:Y:S02]  /*2dce0*/  LEA R42, P1, R18, R3, 0x2 ;  /* 0x00000003122a7211 */ /* 0x008fe400078210ff */
[----:B------:R-:W-:Y:S02]  /*2dcf0*/  ISETP.LT.AND P2, PT, R29, c[0x0][0x17c], !P0 ;  /* 0x00005f001d007a0c */ /* 0x000fe40004741270 */
[----:B------:R-:W-:Y:S02]  /*2dd00*/  IADD3 R46, R32, c[0x0][0x198], RZ ;  /* 0x00006600202e7a10 */ /* 0x000fe40007ffe0ff */
[----:B------:R-:W-:Y:S02]  /*2dd10*/  ISETP.LT.AND P3, PT, R31, c[0x0][0x17c], !P0 ;  /* 0x00005f001f007a0c */ /* 0x000fe40004761270 */
[----:B------:R-:W-:Y:S02]  /*2dd20*/  LEA.HI.X.SX32 R55, R26, R4, 0x2, P4 ;  /* 0x000000041a377211 */ /* 0x000fe400020f16ff */
[----:B------:R-:W-:-:S02]  /*2dd30*/  IADD3 R26, R252, 0x16a, RZ ;  /* 0x0000016afc1a7810 */ /* 0x000fc40007ffe0ff */
[-C--:B------:R-:W-:Y:S02]  /*2dd40*/  LEA.HI.X.SX32 R43, R18, R4.reuse, 0x2, P1 ;  /* 0x00000004122b7211 */ /* 0x080fe400008f16ff */
[----:B------:R-:W-:Y:S02]  /*2dd50*/  IADD3 R18, R46, c[0x0][0x198], RZ ;  /* 0x000066002e127a10 */ /* 0x000fe40007ffe0ff */
[C---:B------:R-:W-:Y:S02]  /*2dd60*/  LEA R62, P6, R25.reuse, R3, 0x2 ;  /* 0x00000003193e7211 */ /* 0x040fe400078c10ff */
[----:B------:R-:W-:Y:S02]  /*2dd70*/  ISETP.LT.AND P1, PT, R26, c[0x0][0x17c], !P0 ;  /* 0x00005f001a007a0c */ /* 0x000fe40004721270 */
[----:B------:R-:W-:Y:S02]  /*2dd80*/  IADD3 R26, R18, c[0x0][0x198], RZ ;  /* 0x00006600121a7a10 */ /* 0x000fe40007ffe0ff */
[----:B-1----:R-:W-:Y:S01]  /*2dd90*/  LEA.HI.X.SX32 R63, R25, R4, 0x2, P6 ;  /* 0x00000004193f7211 */ /* 0x002fe200030f16ff */
[----:B------:R1:W-:Y:S01]  /*2dda0*/  @P5 STG.E [R54.64], R99 ;  /* 0x0000006336005986 */ /* 0x0003e2000c101904 */
[----:B------:R-:W-:-:S02]  /*2ddb0*/  IADD3 R29, R252, 0x168, RZ ;  /* 0x00000168fc1d7810 */ /* 0x000fc40007ffe0ff */
[----:B--2---:R-:W-:Y:S01]  /*2ddc0*/  IADD3 R45, R26, c[0x0][0x198], RZ ;  /* 0x000066001a2d7a10 */ /* 0x004fe20007ffe0ff */
[----:B------:R-:W-:Y:S01]  /*2ddd0*/  @P2 STG.E [R42.64], R126 ;  /* 0x0000007e2a002986 */ /* 0x000fe2000c101904 */
[----:B------:R-:W-:-:S03]  /*2dde0*/  ISETP.LT.AND P4, PT, R29, c[0x0][0x17c], !P0 ;  /* 0x00005f001d007a0c */ /* 0x000fc60004781270 */
[----:B------:R2:W-:Y:S01]  /*2ddf0*/  @P3 STG.E [R62.64], R127 ;  /* 0x0000007f3e003986 */ /* 0x0005e2000c101904 */
[CC--:B------:R-:W-:Y:S02]  /*2de00*/  LEA R66, P3, R24.reuse, R3.reuse, 0x2 ;  /* 0x0000000318427211 */ /* 0x0c0fe400078610ff */
[----:B------:R-:W-:Y:S02]  /*2de10*/  IADD3 R31, R45, c[0x0][0x198], RZ ;  /* 0x000066002d1f7a10 */ /* 0x000fe40007ffe0ff */
[----:B------:R-:W-:Y:S02]  /*2de20*/  LEA.HI.X.SX32 R67, R24, R4, 0x2, P3 ;  /* 0x0000000418437211 */ /* 0x000fe400018f16ff */
[----:B-1----:R-:W-:Y:S02]  /*2de30*/  LEA R54, P2, R21, R3, 0x2 ;  /* 0x0000000315367211 */ /* 0x002fe400078410ff */
[----:B------:R-:W-:Y:S02]  /*2de40*/  IADD3 R24, R31, c[0x0][0x198], RZ ;  /* 0x000066001f187a10 */ /* 0x000fe40007ffe0ff */
[----:B------:R-:W-:-:S02]  /*2de50*/  IADD3 R29, R252, 0x169, RZ ;  /* 0x00000169fc1d7810 */ /* 0x000fc40007ffe0ff */
[----:B------:R-:W-:Y:S02]  /*2de60*/  LEA.HI.X.SX32 R55, R21, R4, 0x2, P2 ;  /* 0x0000000415377211 */ /* 0x000fe400010f16ff */
[----:B------:R-:W-:Y:S02]  /*2de70*/  IADD3 R44, R24, c[0x0][0x198], RZ ;  /* 0x00006600182c7a10 */ /* 0x000fe40007ffe0ff */
[----:B------:R-:W-:Y:S02]  /*2de80*/  ISETP.LT.AND P5, PT, R29, c[0x0][0x17c], !P0 ;  /* 0x00005f001d007a0c */ /* 0x000fe400047a1270 */
[C---:B------:R-:W-:Y:S02]  /*2de90*/  IADD3 R29, R252.reuse, 0x16b, RZ ;  /* 0x0000016bfc1d7810 */ /* 0x040fe40007ffe0ff */
[----:B------:R-:W-:Y:S01]  /*2dea0*/  IADD3 R25, R252, 0x16c, RZ ;  /* 0x0000016cfc197810 */ /* 0x000fe20007ffe0ff */
[----:B------:R1:W-:Y:S01]  /*2deb0*/  @P4 STG.E [R54.64], R58 ;  /* 0x0000003a36004986 */ /* 0x0003e2000c101904 */
[----:B------:R-:W-:-:S02]  /*2dec0*/  IADD3 R21, R44, c[0x0][0x198], RZ ;  /* 0x000066002c157a10 */ /* 0x000fc40007ffe0ff */
[----:B------:R-:W-:Y:S02]  /*2ded0*/  ISETP.LT.AND P2, PT, R29, c[0x0][0x17c], !P0 ;  /* 0x00005f001d007a0c */ /* 0x000fe40004741270 */
[----:B--2---:R-:W-:Y:S02]  /*2dee0*/  LEA R62, P4, R17, R3, 0x2 ;  /* 0x00000003113e7211 */ /* 0x004fe400078810ff */
[----:B------:R-:W-:Y:S02]  /*2def0*/  ISETP.LT.AND P3, PT, R25, c[0x0][0x17c], !P0 ;  /* 0x00005f0019007a0c */ /* 0x000fe40004761270 */
[----:B------:R-:W-:Y:S02]  /*2df00*/  IADD3 R29, R252, 0x16d, RZ ;  /* 0x0000016dfc1d7810 */ /* 0x000fe40007ffe0ff */
[----:B------:R-:W-:Y:S02]  /*2df10*/  IADD3 R25, R21, c[0x0][0x198], RZ ;  /* 0x0000660015197a10 */ /* 0x000fe40007ffe0ff */
[----:B------:R-:W-:-:S02]  /*2df20*/  LEA.HI.X.SX32 R63, R17, R4, 0x2, P4 ;  /* 0x00000004113f7211 */ /* 0x000fc400020f16ff */
[----:B------:R-:W-:Y:S02]  /*2df30*/  ISETP.LT.AND P4, PT, R29, c[0x0][0x17c], !P0 ;  /* 0x00005f001d007a0c */ /* 0x000fe40004781270 */
[----:B------:R-:W-:Y:S01]  /*2df40*/  IADD3 R29, R25, c[0x0][0x198], RZ ;  /* 0x00006600191d7a10 */ /* 0x000fe20007ffe0ff */
[----:B------:R2:W-:Y:S01]  /*2df50*/  @P5 STG.E [R66.64], R59 ;  /* 0x0000003b42005986 */ /* 0x0005e2000c101904 */
[CC--:B------:R-:W-:Y:S02]  /*2df60*/  LEA R68, P5, R28.reuse, R3.reuse, 0x2 ;  /* 0x000000031c447211 */ /* 0x0c0fe400078a10ff */
[----:B------:R-:W-:Y:S01]  /*2df70*/  IADD3 R17, R29, c[0x0][0x198], RZ ;  /* 0x000066001d117a10 */ /* 0x000fe20007ffe0ff */
[----:B------:R3:W-:Y:S01]  /*2df80*/  @P1 STG.E [R62.64], R94 ;  /* 0x0000005e3e001986 */ /* 0x0007e2000c101904 */
[----:B------:R-:W-:Y:S02]  /*2df90*/  LEA.HI.X.SX32 R69, R28, R4, 0x2, P5 ;  /* 0x000000041c457211 */ /* 0x000fe400028f16ff */
[----:B-1----:R-:W-:-:S02]  /*2dfa0*/  LEA R54, P1, R15, R3, 0x2 ;  /* 0x000000030f367211 */ /* 0x002fc400078210ff */
[----:B------:R-:W-:Y:S02]  /*2dfb0*/  IADD3 R28, R17, c[0x0][0x198], RZ ;  /* 0x00006600111c7a10 */ /* 0x000fe40007ffe0ff */
[----:B------:R-:W-:Y:S02]  /*2dfc0*/  IADD3 R41, R252, 0x16e, RZ ;  /* 0x0000016efc297810 */ /* 0x000fe40007ffe0ff */
[----:B------:R-:W-:Y:S02]  /*2dfd0*/  LEA.HI.X.SX32 R55, R15, R4, 0x2, P1 ;  /* 0x000000040f377211 */ /* 0x000fe400008f16ff */
[----:B------:R-:W-:Y:S02]  /*2dfe0*/  IADD3 R43, R28, c[0x0][0x198], RZ ;  /* 0x000066001c2b7a10 */ /* 0x000fe40007ffe0ff */
[----:B------:R-:W-:Y:S01]  /*2dff0*/  ISETP.LT.AND P6, PT, R41, c[0x0][0x17c], !P0 ;  /* 0x00005f0029007a0c */ /* 0x000fe200047c1270 */
[----:B------:R-:W-:Y:S01]  /*2e000*/  @P2 STG.E [R68.64], R95 ;  /* 0x0000005f44002986 */ /* 0x000fe2000c101904 */
[----:B------:R-:W-:-:S02]  /*2e010*/  IADD3 R41, R252, 0x170, RZ ;  /* 0x00000170fc297810 */ /* 0x000fc40007ffe0ff */
[----:B------:R-:W-:Y:S01]  /*2e020*/  IADD3 R15, R43, c[0x0][0x198], RZ ;  /* 0x000066002b0f7a10 */ /* 0x000fe20007ffe0ff */
[----:B------:R1:W-:Y:S01]  /*2e030*/  @P3 STG.E [R54.64], R122 ;  /* 0x0000007a36003986 */ /* 0x0003e2000c101904 */
[-C--:B------:R-:W-:Y:S02]  /*2e040*/  LEA R58, P5, R23, R3.reuse, 0x2 ;  /* 0x00000003173a7211 */ /* 0x080fe400078a10ff */
[----:B------:R-:W-:Y:S02]  /*2e050*/  LEA R70, P3, R16, R3, 0x2 ;  /* 0x0000000310467211 */ /* 0x000fe400078610ff */
[----:B------:R-:W-:Y:S02]  /*2e060*/  IADD3 R42, R252, 0x16f, RZ ;  /* 0x0000016ffc2a7810 */ /* 0x000fe40007ffe0ff */
[----:B------:R-:W-:Y:S02]  /*2e070*/  ISETP.LT.AND P2, PT, R41, c[0x0][0x17c], !P0 ;  /* 0x00005f0029007a0c */ /* 0x000fe40004741270 */
[----:B------:R-:W-:-:S02]  /*2e080*/  IADD3 R41, R15, c[0x0][0x198], RZ ;  /* 0x000066000f297a10 */ /* 0x000fc40007ffe0ff */
[-C--:B--2---:R-:W-:Y:S02]  /*2e090*/  LEA.HI.X.SX32 R59, R23, R4.reuse, 0x2, P5 ;  /* 0x00000004173b7211 */ /* 0x084fe400028f16ff */
[-C--:B------:R-:W-:Y:S02]  /*2e0a0*/  LEA.HI.X.SX32 R71, R16, R4.reuse, 0x2, P3 ;  /* 0x0000000410477211 */ /* 0x080fe400018f16ff */
[----:B------:R-:W-:Y:S02]  /*2e0b0*/  ISETP.LT.AND P1, PT, R42, c[0x0][0x17c], !P0 ;  /* 0x00005f002a007a0c */ /* 0x000fe40004721270 */
[C---:B---3--:R-:W-:Y:S02]  /*2e0c0*/  LEA R62, P3, R10.reuse, R3, 0x2 ;  /* 0x000000030a3e7211 */ /* 0x048fe400078610ff */
[----:B------:R-:W-:Y:S01]  /*2e0d0*/  IADD3 R42, R41, c[0x0][0x198], RZ ;  /* 0x00006600292a7a10 */ /* 0x000fe20007ffe0ff */
[----:B------:R2:W-:Y:S01]  /*2e0e0*/  @P4 STG.E [R58.64], R123 ;  /* 0x0000007b3a004986 */ /* 0x0005e2000c101904 */
[----:B------:R-:W-:-:S02]  /*2e0f0*/  LEA.HI.X.SX32 R63, R10, R4, 0x2, P3 ;  /* 0x000000040a3f7211 */ /* 0x000fc400018f16ff */
[----:B------:R-:W-:Y:S01]  /*2e100*/  IADD3 R16, R42, c[0x0][0x198], RZ ;  /* 0x000066002a107a10 */ /* 0x000fe20007ffe0ff */
[----:B------:R-:W-:Y:S01]  /*2e110*/  STL.64 [R1+0x48], R70 ;  /* 0x0000484601007387 */ /* 0x000fe20000100a00 */
[-C--:B-1----:R-:W-:Y:S02]  /*2e120*/  LEA R54, P5, R65, R3.reuse, 0x2 ;  /* 0x0000000341367211 */ /* 0x082fe400078a10ff */
[----:B------:R-:W-:Y:S02]  /*2e130*/  IADD3 R23, R16, c[0x0][0x198], RZ ;  /* 0x0000660010177a10 */ /* 0x000fe40007ffe0ff */
[C---:B--2---:R-:W-:Y:S01]  /*2e140*/  LEA R58, P4, R40.reuse, R3, 0x2 ;  /* 0x00000003283a7211 */ /* 0x044fe200078810ff */
[----:B------:R1:W-:Y:S03]  /*2e150*/  STL.64 [R1+0x40], R62 ;  /* 0x0000403e01007387 */ /* 0x0003e60000100a00 */
[----:B------:R-:W-:-:S02]  /*2e160*/  LEA.HI.X.SX32 R59, R40, R4, 0x2, P4 ;  /* 0x00000004283b7211 */ /* 0x000fc400020f16ff */
[----:B------:R-:W-:Y:S02]  /*2e170*/  LEA.HI.X.SX32 R55, R65, R4, 0x2, P5 ;  /* 0x0000000441377211 */ /* 0x000fe400028f16ff */
[----:B------:R-:W-:Y:S01]  /*2e180*/  IADD3 R40, R23, c[0x0][0x198], RZ ;  /* 0x0000660017287a10 */ /* 0x000fe20007ffe0ff */
[----:B------:R2:W-:Y:S01]  /*2e190*/  STL.64 [R1+0x38], R58 ;  /* 0x0000383a01007387 */ /* 0x0005e20000100a00 */
[----:B-1----:R-:W-:-:S04]  /*2e1a0*/  LEA R62, P3, R7, R3, 0x2 ;  /* 0x00000003073e7211 */ /* 0x002fc800078610ff */
[-C--:B------:R-:W-:Y:S02]  /*2e1b0*/  LEA.HI.X.SX32 R63, R7, R4.reuse, 0x2, P3 ;  /* 0x00000004073f7211 */ /* 0x080fe400018f16ff */
[C---:B--2---:R-:W-:Y:S01]  /*2e1c0*/  LEA R58, P4, R61.reuse, R3, 0x2 ;  /* 0x000000033d3a7211 */ /* 0x044fe200078810ff */
[----:B------:R1:W-:Y:S01]  /*2e1d0*/  STL.64 [R1+0x30], R54 ;  /* 0x0000303601007387 */ /* 0x0003e20000100a00 */
[----:B------:R-:W-:Y:S02]  /*2e1e0*/  IADD3 R10, R40, c[0x0][0x198], RZ ;  /* 0x00006600280a7a10 */ /* 0x000fe40007ffe0ff */
[----:B------:R-:W-:Y:S01]  /*2e1f0*/  LEA.HI.X.SX32 R59, R61, R4, 0x2, P4 ;  /* 0x000000043d3b7211 */ /* 0x000fe200020f16ff */
[----:B------:R2:W-:Y:S01]  /*2e200*/  STL.64 [R1+0x28], R62 ;  /* 0x0000283e01007387 */ /* 0x0005e20000100a00 */
[----:B------:R-:W-:-:S03]  /*2e210*/  IADD3 R7, R10, c[0x0][0x198], RZ ;  /* 0x000066000a077a10 */ /* 0x000fc60007ffe0ff */
[----:B------:R3:W-:Y:S01]  /*2e220*/  STL.64 [R1+0x20], R58 ;  /* 0x0000203a01007387 */ /* 0x0007e20000100a00 */
[CC--:B-1----:R-:W-:Y:S02]  /*2e230*/  LEA R54, P5, R64.reuse, R3.reuse, 0x2 ;  /* 0x0000000340367211 */ /* 0x0c2fe400078a10ff */
[CC--:B--2---:R-:W-:Y:S02]  /*2e240*/  LEA R62, P3, R39.reuse, R3.reuse, 0x2 ;  /* 0x00000003273e7211 */ /* 0x0c4fe400078610ff */
[-C--:B------:R-:W-:Y:S02]  /*2e250*/  LEA.HI.X.SX32 R55, R64, R4.reuse, 0x2, P5 ;  /* 0x0000000440377211 */ /* 0x080fe400028f16ff */
[C---:B---3--:R-:W-:Y:S02]  /*2e260*/  LEA R58, P4, R22.reuse, R3, 0x2 ;  /* 0x00000003163a7211 */ /* 0x048fe400078810ff */
[-C--:B------:R-:W-:Y:S02]  /*2e270*/  LEA.HI.X.SX32 R63, R39, R4.reuse, 0x2, P3 ;  /* 0x00000004273f7211 */ /* 0x080fe400018f16ff */
[----:B------:R-:W-:Y:S01]  /*2e280*/  IADD3 R39, R7, c[0x0][0x198], RZ ;  /* 0x0000660007277a10 */ /* 0x000fe20007ffe0ff */
[----:B------:R1:W-:Y:S01]  /*2e290*/  STL.64 [R1+0x18], R54 ;  /* 0x0000183601007387 */ /* 0x0003e20000100a00 */
[----:B------:R-:W-:-:S02]  /*2e2a0*/  LEA.HI.X.SX32 R59, R22, R4, 0x2, P4 ;  /* 0x00000004163b7211 */ /* 0x000fc400020f16ff */
[-C--:B------:R-:W-:Y:S02]  /*2e2b0*/  LEA R250, P3, R11, R3.reuse, 0x2 ;  /* 0x000000030bfa7211 */ /* 0x080fe400078610ff */
[----:B------:R-:W-:Y:S02]  /*2e2c0*/  IADD3 R22, R39, c[0x0][0x198], RZ ;  /* 0x0000660027167a10 */ /* 0x000fe40007ffe0ff */
[-C--:B------:R-:W-:Y:S02]  /*2e2d0*/  LEA R244, P4, R38, R3.reuse, 0x2 ;  /* 0x0000000326f47211 */ /* 0x080fe400078810ff */
[----:B------:R-:W-:Y:S02]  /*2e2e0*/  LEA.HI.X.SX32 R251, R11, R4, 0x2, P3 ;  /* 0x000000040bfb7211 */ /* 0x000fe400018f16ff */
[----:B-1----:R-:W-:Y:S02]  /*2e2f0*/  LEA R54, P5, R60, R3, 0x2 ;  /* 0x000000033c367211 */ /* 0x002fe400078a10ff */
[----:B------:R-:W-:-:S02]  /*2e300*/  IADD3 R11, R22, c[0x0][0x198], RZ ;  /* 0x00006600160b7a10 */ /* 0x000fc40007ffe0ff */
[-C--:B------:R-:W-:Y:S02]  /*2e310*/  LEA.HI.X.SX32 R55, R60, R4.reuse, 0x2, P5 ;  /* 0x000000043c377211 */ /* 0x080fe400028f16ff */
[-C--:B------:R-:W-:Y:S02]  /*2e320*/  LEA R246, P5, R57, R3.reuse, 0x2 ;  /* 0x0000000339f67211 */ /* 0x080fe400078a10ff */
[-C--:B------:R-:W-:Y:S02]  /*2e330*/  LEA.HI.X.SX32 R245, R38, R4.reuse, 0x2, P4 ;  /* 0x0000000426f57211 */ /* 0x080fe400020f16ff */
[----:B------:R-:W-:Y:S02]  /*2e340*/  LEA R240, P3, R6, R3, 0x2 ;  /* 0x0000000306f07211 */ /* 0x000fe400078610ff */
[----:B------:R-:W-:Y:S02]  /*2e350*/  IADD3 R38, R11, c[0x0][0x198], RZ ;  /* 0x000066000b267a10 */ /* 0x000fe40007ffe0ff */
[----:B------:R-:W-:-:S02]  /*2e360*/  LEA.HI.X.SX32 R247, R57, R4, 0x2, P5 ;  /* 0x0000000439f77211 */ /* 0x000fc400028f16ff */
[-C--:B------:R-:W-:Y:S02]  /*2e370*/  LEA R236, P5, R8, R3.reuse, 0x2 ;  /* 0x0000000308ec7211 */ /* 0x080fe400078a10ff */
[-C--:B------:R-:W-:Y:S02]  /*2e380*/  LEA.HI.X.SX32 R241, R6, R4.reuse, 0x2, P3 ;  /* 0x0000000406f17211 */ /* 0x080fe400018f16ff */
[----:B------:R-:W-:Y:S02]  /*2e390*/  IADD3 R6, R38, c[0x0][0x198], RZ ;  /* 0x0000660026067a10 */ /* 0x000fe40007ffe0ff */
[----:B------:R-:W-:Y:S02]  /*2e3a0*/  LEA R242, P4, R37, R3, 0x2 ;  /* 0x0000000325f27211 */ /* 0x000fe400078810ff */
[----:B------:R-:W-:Y:S02]  /*2e3b0*/  LEA.HI.X.SX32 R237, R8, R4, 0x2, P5 ;  /* 0x0000000408ed7211 */ /* 0x000fe400028f16ff */
[----:B------:R-:W-:-:S02]  /*2e3c0*/  IADD3 R8, R6, c[0x0][0x198], RZ ;  /* 0x0000660006087a10 */ /* 0x000fc40007ffe0ff */
[-C--:B------:R-:W-:Y:S02]  /*2e3d0*/  LEA R238, P3, R5, R3.reuse, 0x2 ;  /* 0x0000000305ee7211 */ /* 0x080fe400078610ff */
[-C--:B------:R-:W-:Y:S02]  /*2e3e0*/  LEA.HI.X.SX32 R243, R37, R4.reuse, 0x2, P4 ;  /* 0x0000000425f37211 */ /* 0x080fe400020f16ff */
[----:B------:R-:W-:Y:S02]  /*2e3f0*/  IADD3 R37, R8, c[0x0][0x198], RZ ;  /* 0x0000660008257a10 */ /* 0x000fe40007ffe0ff */
[-C--:B------:R-:W-:Y:S02]  /*2e400*/  LEA R234, P5, R56, R3.reuse, 0x2 ;  /* 0x0000000338ea7211 */ /* 0x080fe400078a10ff */
[----:B------:R-:W-:Y:S02]  /*2e410*/  LEA.HI.X.SX32 R239, R5, R4, 0x2, P3 ;  /* 0x0000000405ef7211 */ /* 0x000fe400018f16ff */
[----:B------:R-:W-:-:S02]  /*2e420*/  LEA R228, P3, R0, R3, 0x2 ;  /* 0x0000000300e47211 */ /* 0x000fc400078610ff */
[----:B------:R-:W-:Y:S02]  /*2e430*/  IADD3 R5, R37, c[0x0][0x198], RZ ;  /* 0x0000660025057a10 */ /* 0x000fe40007ffe0ff */
[-C--:B------:R-:W-:Y:S02]  /*2e440*/  LEA R232, P4, R53, R3.reuse, 0x2 ;  /* 0x0000000335e87211 */ /* 0x080fe400078810ff */
[-C--:B------:R-:W-:Y:S02]  /*2e450*/  LEA.HI.X.SX32 R235, R56, R4.reuse, 0x2, P5 ;  /* 0x0000000438eb7211 */ /* 0x080fe400028f16ff */
[----:B------:R-:W-:Y:S02]  /*2e460*/  LEA R224, P5, R36, R3, 0x2 ;  /* 0x0000000324e07211 */ /* 0x000fe400078a10ff */
[----:B------:R-:W-:Y:S02]  /*2e470*/  LEA.HI.X.SX32 R229, R0, R4, 0x2, P3 ;  /* 0x0000000400e57211 */ /* 0x000fe400018f16ff */
[----:B------:R-:W-:-:S02]  /*2e480*/  IADD3 R0, R5, c[0x0][0x198], RZ ;  /* 0x0000660005007a10 */ /* 0x000fc40007ffe0ff */
[-C--:B------:R-:W-:Y:S02]  /*2e490*/  LEA.HI.X.SX32 R233, R53, R4.reuse, 0x2, P4 ;  /* 0x0000000435e97211 */ /* 0x080fe400020f16ff */
[CC--:B------:R-:W-:Y:S02]  /*2e4a0*/  LEA R230, P4, R9.reuse, R3.reuse, 0x2 ;  /* 0x0000000309e67211 */ /* 0x0c0fe400078810ff */
[-C--:B------:R-:W-:Y:S02]  /*2e4b0*/  LEA.HI.X.SX32 R225, R36, R4.reuse, 0x2, P5 ;  /* 0x0000000424e17211 */ /* 0x080fe400028f16ff */
[----:B------:R-:W-:Y:S02]  /*2e4c0*/  IADD3 R36, R0, c[0x0][0x198], RZ ;  /* 0x0000660000247a10 */ /* 0x000fe40007ffe0ff */
[----:B------:R-:W-:Y:S02]  /*2e4d0*/  LEA.HI.X.SX32 R231, R9, R4, 0x2, P4 ;  /* 0x0000000409e77211 */ /* 0x000fe400020f16ff */
[----:B------:R-:W-:-:S02]  /*2e4e0*/  LEA R220, P4, R14, R3, 0x2 ;  /* 0x000000030edc7211 */ /* 0x000fc400078810ff */
[----:B------:R-:W-:Y:S02]  /*2e4f0*/  IADD3 R9, R36, c[0x0][0x198], RZ ;  /* 0x0000660024097a10 */ /* 0x000fe40007ffe0ff */
[-C--:B------:R-:W-:Y:S02]  /*2e500*/  LEA R226, P3, R52, R3.reuse, 0x2 ;  /* 0x0000000334e27211 */ /* 0x080fe400078610ff */
[----:B------:R-:W-:Y:S02]  /*2e510*/  LEA R222, P5, R35, R3, 0x2 ;  /* 0x0000000323de7211 */ /* 0x000fe400078a10ff */
[-C--:B------:R-:W-:Y:S02]  /*2e520*/  LEA.HI.X.SX32 R221, R14, R4.reuse, 0x2, P4 ;  /* 0x000000040edd7211 */ /* 0x080fe400020f16ff */
[----:B------:R-:W-:Y:S02]  /*2e530*/  IADD3 R14, R9, c[0x0][0x198], RZ ;  /* 0x00006600090e7a10 */ /* 0x000fe40007ffe0ff */
[----:B------:R-:W-:-:S02]  /*2e540*/  LEA.HI.X.SX32 R227, R52, R4, 0x2, P3 ;  /* 0x0000000434e37211 */ /* 0x000fc400018f16ff */
[-C--:B------:R-:W-:Y:S02]  /*2e550*/  LEA R216, P3, R13, R3.reuse, 0x2 ;  /* 0x000000030dd87211 */ /* 0x080fe400078610ff */
[-C--:B------:R-:W-:Y:S02]  /*2e560*/  LEA.HI.X.SX32 R223, R35, R4.reuse, 0x2, P5 ;  /* 0x0000000423df7211 */ /* 0x080fe400028f16ff */
[----:B------:R-:W-:Y:S02]  /*2e570*/  IADD3 R35, R14, c[0x0][0x198], RZ ;  /* 0x000066000e237a10 */ /* 0x000fe40007ffe0ff */
[-C--:B------:R-:W-:Y:S02]  /*2e580*/  LEA R218, P4, R50, R3.reuse, 0x2 ;  /* 0x0000000332da7211 */ /* 0x080fe400078810ff */
[----:B------:R-:W-:Y:S02]  /*2e590*/  LEA.HI.X.SX32 R217, R13, R4, 0x2, P3 ;  /* 0x000000040dd97211 */ /* 0x000fe400018f16ff */
[----:B------:R-:W-:-:S02]  /*2e5a0*/  LEA R214, P3, R30, R3, 0x2 ;  /* 0x000000031ed67211 */ /* 0x000fc400078610ff */
[----:B------:R-:W-:Y:S02]  /*2e5b0*/  IADD3 R13, R35, c[0x0][0x198], RZ ;  /* 0x00006600230d7a10 */ /* 0x000fe40007ffe0ff */
[-C--:B------:R-:W-:Y:S02]  /*2e5c0*/  LEA.HI.X.SX32 R219, R50, R4.reuse, 0x2, P4 ;  /* 0x0000000432db7211 */ /* 0x080fe400020f16ff */
[----:B------:R-:W-:Y:S02]  /*2e5d0*/  LEA R208, P4, R34, R3, 0x2 ;  /* 0x0000000322d07211 */ /* 0x000fe400078810ff */
[-C--:B------:R-:W-:Y:S02]  /*2e5e0*/  LEA.HI.X.SX32 R215, R30, R4.reuse, 0x2, P3 ;  /* 0x000000041ed77211 */ /* 0x080fe400018f16ff */
[----:B------:R-:W-:Y:S02]  /*2e5f0*/  IADD3 R30, R13, c[0x0][0x198], RZ ;  /* 0x000066000d1e7a10 */ /* 0x000fe40007ffe0ff */
[----:B------:R-:W-:-:S02]  /*2e600*/  LEA.HI.X.SX32 R209, R34, R4, 0x2, P4 ;  /* 0x0000000422d17211 */ /* 0x000fc400020f16ff */
[-C--:B------:R-:W-:Y:S02]  /*2e610*/  LEA R204, P3, R12, R3.reuse, 0x2 ;  /* 0x000000030ccc7211 */ /* 0x080fe400078610ff */
[----:B------:R-:W-:Y:S02]  /*2e620*/  IADD3 R34, R30, c[0x0][0x198], RZ ;  /* 0x000066001e227a10 */ /* 0x000fe40007ffe0ff */
[----:B------:R-:W-:Y:S02]  /*2e630*/  LEA R206, P4, R20, R3, 0x2 ;  /* 0x0000000314ce7211 */ /* 0x000fe400078810ff */
[-C--:B------:R-:W-:Y:S02]  /*2e640*/  LEA.HI.X.SX32 R205, R12, R4.reuse, 0x2, P3 ;  /* 0x000000040ccd7211 */ /* 0x080fe400018f16ff */
[----:B------:R-:W-:Y:S02]  /*2e650*/  IADD3 R12, R34, c[0x0][0x198], RZ ;  /* 0x00006600220c7a10 */ /* 0x000fe40007ffe0ff */
[----:B------:R-:W-:-:S02]  /*2e660*/  LEA.HI.X.SX32 R207, R20, R4, 0x2, P4 ;  /* 0x0000000414cf7211 */ /* 0x000fc400020f16ff */
[-C--:B------:R-:W-:Y:S02]  /*2e670*/  LEA R202, P3, R33, R3.reuse, 0x2 ;  /* 0x0000000321ca7211 */ /* 0x080fe400078610ff */
[-C--:B------:R-:W-:Y:S02]  /*2e680*/  LEA R212, P5, R51, R3.reuse, 0x2 ;  /* 0x0000000333d47211 */ /* 0x080fe400078a10ff */
[----:B------:R-:W-:Y:S02]  /*2e690*/  IADD3 R20, R12, c[0x0][0x198], RZ ;  /* 0x000066000c147a10 */ /* 0x000fe40007ffe0ff */
[----:B------:R-:W-:Y:S02]  /*2e6a0*/  LEA R196, P4, R27, R3, 0x2 ;  /* 0x000000031bc47211 */ /* 0x000fe400078810ff */
[-C--:B------:R-:W-:Y:S02]  /*2e6b0*/  LEA.HI.X.SX32 R203, R33, R4.reuse, 0x2, P3 ;  /* 0x0000000421cb7211 */ /* 0x080fe400018f16ff */
[----:B------:R-:W-:-:S02]  /*2e6c0*/  LEA.HI.X.SX32 R213, R51, R4, 0x2, P5 ;  /* 0x0000000433d57211 */ /* 0x000fc400028f16ff */
[----:B------:R-:W-:Y:S02]  /*2e6d0*/  IADD3 R33, R20, c[0x0][0x198], RZ ;  /* 0x0000660014217a10 */ /* 0x000fe40007ffe0ff */
[-C--:B------:R-:W-:Y:S02]  /*2e6e0*/  LEA R210, P5, R49, R3.reuse, 0x2 ;  /* 0x0000000331d27211 */ /* 0x080fe400078a10ff */
[-C--:B------:R-:W-:Y:S02]  /*2e6f0*/  LEA.HI.X.SX32 R197, R27, R4.reuse, 0x2, P4 ;  /* 0x000000041bc57211 */ /* 0x080fe400020f16ff */
[----:B------:R-:W-:Y:S02]  /*2e700*/  LEA R192, P3, R19, R3, 0x2 ;  /* 0x0000000313c07211 */ /* 0x000fe400078610ff */
[----:B------:R-:W-:Y:S02]  /*2e710*/  IADD3 R27, R33, c[0x0][0x198], RZ ;  /* 0x00006600211b7a10 */ /* 0x000fe40007ffe0ff */
[----:B------:R-:W-:-:S02]  /*2e720*/  LEA.HI.X.SX32 R211, R49, R4, 0x2, P5 ;  /* 0x0000000431d37211 */ /* 0x000fc400028f16ff */
[-C--:B------:R-:W-:Y:S02]  /*2e730*/  LEA R200, P5, R48, R3.reuse, 0x2 ;  /* 0x0000000330c87211 */ /* 0x080fe400078a10ff */
[-C--:B------:R-:W-:Y:S02]  /*2e740*/  LEA R194, P4, R32, R3.reuse, 0x2 ;  /* 0x0000000320c27211 */ /* 0x080fe400078810ff */
[-C--:B------:R-:W-:Y:S02]  /*2e750*/  LEA.HI.X.SX32 R193, R19, R4.reuse, 0x2, P3 ;  /* 0x0000000413c17211 */ /* 0x080fe400018f16ff */
[----:B------:R-:W-:Y:S02]  /*2e760*/  IADD3 R19, R27, c[0x0][0x198], RZ ;  /* 0x000066001b137a10 */ /* 0x000fe40007ffe0ff */
[----:B------:R-:W-:Y:S02]  /*2e770*/  LEA.HI.X.SX32 R201, R48, R4, 0x2, P5 ;  /* 0x0000000430c97211 */ /* 0x000fe400028f16ff */
[----:B------:R-:W-:-:S02]  /*2e780*/  LEA R198, P5, R47, R3, 0x2 ;  /* 0x000000032fc67211 */ /* 0x000fc400078a10ff */
[-C--:B------:R-:W-:Y:S02]  /*2e790*/  LEA.HI.X.SX32 R195, R32, R4.reuse, 0x2, P4 ;  /* 0x0000000420c37211 */ /* 0x080fe400020f16ff */
[-C--:B------:R-:W-:Y:S02]  /*2e7a0*/  LEA R190, P3, R18, R3.reuse, 0x2 ;  /* 0x0000000312be7211 */ /* 0x080fe400078610ff */
[----:B------:R-:W-:Y:S02]  /*2e7b0*/  IADD3 R32, R19, c[0x0][0x198], RZ ;  /* 0x0000660013207a10 */ /* 0x000fe40007ffe0ff */
[-C--:B------:R-:W-:Y:S02]  /*2e7c0*/  LEA.HI.X.SX32 R199, R47, R4.reuse, 0x2, P5 ;  /* 0x000000042fc77211 */ /* 0x080fe400028f16ff */
[----:B------:R-:W-:Y:S02]  /*2e7d0*/  LEA R184, P4, R26, R3, 0x2 ;  /* 0x000000031ab87211 */ /* 0x000fe400078810ff */
[----:B------:R-:W-:-:S02]  /*2e7e0*/  LEA.HI.X.SX32 R191, R18, R4, 0x2, P3 ;  /* 0x0000000412bf7211 */ /* 0x000fc400018f16ff */
[-C--:B------:R-:W-:Y:S02]  /*2e7f0*/  LEA R188, P5, R46, R3.reuse, 0x2 ;  /* 0x000000032ebc7211 */ /* 0x080fe400078a10ff */
[----:B------:R-:W-:Y:S02]  /*2e800*/  IADD3 R18, R32, c[0x0][0x198], RZ ;  /* 0x0000660020127a10 */ /* 0x000fe40007ffe0ff */
[-C--:B------:R-:W-:Y:S02]  /*2e810*/  LEA.HI.X.SX32 R185, R26, R4.reuse, 0x2, P4 ;  /* 0x000000041ab97211 */ /* 0x080fe400020f16ff */
[----:B------:R-:W-:Y:S02]  /*2e820*/  LEA R180, P3, R31, R3, 0x2 ;  /* 0x000000031fb47211 */ /* 0x000fe400078610ff */
[----:B------:R-:W-:Y:S02]  /*2e830*/  LEA.HI.X.SX32 R189, R46, R4, 0x2, P5 ;  /* 0x000000042ebd7211 */ /* 0x000fe400028f16ff */
[----:B------:R-:W-:-:S02]  /*2e840*/  IADD3 R26, R18, c[0x0][0x198], RZ ;  /* 0x00006600121a7a10 */ /* 0x000fc40007ffe0ff */
        /* <DEDUP_REMOVED lines=12> */
[----:B------:R-:W-:Y:S02]  /*2e910*/  IADD3 R21, R24, c[0x0][0x198], RZ ;  /* 0x0000660018157a10 */ /* 0x000fe40007ffe0ff */
[-C--:B------:R-:W-:Y:S02]  /*2e920*/  LEA R172, P4, R25, R3.reuse, 0x2 ;  /* 0x0000000319ac7211 */ /* 0x080fe400078810ff */
[-C--:B------:R-:W-:Y:S02]  /*2e930*/  LEA.HI.X.SX32 R175, R29, R4.reuse, 0x2, P5 ;  /* 0x000000041daf7211 */ /* 0x080fe400028f16ff */
[----:B------:R-:W-:Y:S02]  /*2e940*/  IADD3 R29, R21, c[0x0][0x198], RZ ;  /* 0x00006600151d7a10 */ /* 0x000fe40007ffe0ff */
[----:B------:R-:W-:Y:S02]  /*2e950*/  LEA.HI.X.SX32 R173, R25, R4, 0x2, P4 ;  /* 0x0000000419ad7211 */ /* 0x000fe400020f16ff */
[----:B------:R-:W-:-:S02]  /*2e960*/  LEA R168, P3, R17, R3, 0x2 ;  /* 0x0000000311a87211 */ /* 0x000fc400078610ff */
[----:B------:R-:W-:Y:S02]  /*2e970*/  IADD3 R25, R29, c[0x0][0x198], RZ ;  /* 0x000066001d197a10 */ /* 0x000fe40007ffe0ff */
[CC--:B------:R-:W-:Y:S02]  /*2e980*/  LEA R170, P4, R28.reuse, R3.reuse, 0x2 ;  /* 0x000000031caa7211 */ /* 0x0c0fe400078810ff */
[-C--:B------:R-:W-:Y:S02]  /*2e990*/  LEA.HI.X.SX32 R169, R17, R4.reuse, 0x2, P3 ;  /* 0x0000000411a97211 */ /* 0x080fe400018f16ff */
[----:B------:R-:W-:Y:S02]  /*2e9a0*/  IADD3 R17, R25, c[0x0][0x198], RZ ;  /* 0x0000660019117a10 */ /* 0x000fe40007ffe0ff */
[----:B------:R-:W-:Y:S02]  /*2e9b0*/  LEA R166, P3, R15, R3, 0x2 ;  /* 0x000000030fa67211 */ /* 0x000fe400078610ff */
        /* <DEDUP_REMOVED lines=10> */
[----:B------:R-:W-:Y:S02]  /*2ea60*/  LEA.HI.X.SX32 R159, R23, R4, 0x2, P4 ;  /* 0x00000004179f7211 */ /* 0x000fe400020f16ff */
[----:B------:R-:W-:Y:S02]  /*2ea70*/  LEA R154, P3, R10, R3, 0x2 ;  /* 0x000000030a9a7211 */ /* 0x000fe400078610ff */
[----:B------:R-:W-:-:S02]  /*2ea80*/  IADD3 R23, R16, c[0x0][0x198], RZ ;  /* 0x0000660010177a10 */ /* 0x000fc40007ffe0ff */
[-C--:B------:R-:W-:Y:S02]  /*2ea90*/  LEA R148, P4, R7, R3.reuse, 0x2 ;  /* 0x0000000307947211 */ /* 0x080fe400078810ff */
[-C--:B------:R-:W-:Y:S02]  /*2eaa0*/  LEA.HI.X.SX32 R155, R10, R4.reuse, 0x2, P3 ;  /* 0x000000040a9b7211 */ /* 0x080fe400018f16ff */
[----:B------:R-:W-:Y:S01]  /*2eab0*/  IADD3 R10, R23, c[0x0][0x198], RZ ;  /* 0x00006600170a7a10 */ /* 0x000fe20007ffe0ff */
[----:B------:R-:W-:Y:S01]  /*2eac0*/  IMAD.MOV.U32 R2, RZ, RZ, R149 ;  /* 0x000000ffff027224 */ /* 0x000fe200078e0095 */
[-C--:B------:R-:W-:Y:S02]  /*2ead0*/  LEA R164, P5, R43, R3.reuse, 0x2 ;  /* 0x000000032ba47211 */ /* 0x080fe400078a10ff */
[----:B------:R-:W-:Y:S02]  /*2eae0*/  LEA.HI.X.SX32 R149, R7, R4, 0x2, P4 ;  /* 0x0000000407957211 */ /* 0x000fe400020f16ff */
[----:B------:R-:W-:-:S02]  /*2eaf0*/  LEA R144, P3, R22, R3, 0x2 ;  /* 0x0000000316907211 */ /* 0x000fc400078610ff */
[----:B------:R-:W-:Y:S02]  /*2eb00*/  IADD3 R7, R10, c[0x0][0x198], RZ ;  /* 0x000066000a077a10 */ /* 0x000fe40007ffe0ff */
[-C--:B------:R-:W-:Y:S02]  /*2eb10*/  LEA.HI.X.SX32 R165, R43, R4.reuse, 0x2, P5 ;  /* 0x000000042ba57211 */ /* 0x080fe400028f16ff */
[-C--:B------:R-:W-:Y:S02]  /*2eb20*/  LEA R162, P5, R42, R3.reuse, 0x2 ;  /* 0x000000032aa27211 */ /* 0x080fe400078a10ff */
[----:B------:R-:W-:Y:S02]  /*2eb30*/  LEA R146, P4, R11, R3, 0x2 ;  /* 0x000000030b927211 */ /* 0x000fe400078810ff */
[----:B------:R-:W-:Y:S02]  /*2eb40*/  LEA.HI.X.SX32 R145, R22, R4, 0x2, P3 ;  /* 0x0000000416917211 */ /* 0x000fe400018f16ff */
[----:B------:R-:W-:-:S02]  /*2eb50*/  IADD3 R22, R7, c[0x0][0x198], RZ ;  /* 0x0000660007167a10 */ /* 0x000fc40007ffe0ff */
[-C--:B------:R-:W-:Y:S02]  /*2eb60*/  LEA.HI.X.SX32 R163, R42, R4.reuse, 0x2, P5 ;  /* 0x000000042aa37211 */ /* 0x080fe400028f16ff */
[----:B------:R-:W-:Y:S02]  /*2eb70*/  LEA.HI.X.SX32 R147, R11, R4, 0x2, P4 ;  /* 0x000000040b937211 */ /* 0x000fe400020f16ff */
[-C--:B------:R-:W-:Y:S02]  /*2eb80*/  LEA R142, P3, R6, R3.reuse, 0x2 ;  /* 0x00000003068e7211 */ /* 0x080fe400078610ff */
[-C--:B------:R-:W-:Y:S02]  /*2eb90*/  LEA R152, P5, R40, R3.reuse, 0x2 ;  /* 0x0000000328987211 */ /* 0x080fe400078a10ff */
[----:B------:R-:W-:Y:S02]  /*2eba0*/  IADD3 R11, R22, c[0x0][0x198], RZ ;  /* 0x00006600160b7a10 */ /* 0x000fe40007ffe0ff */
[----:B------:R-:W-:-:S02]  /*2ebb0*/  LEA R136, P4, R8, R3, 0x2 ;  /* 0x0000000308887211 */ /* 0x000fc400078810ff */
[-C--:B------:R-:W-:Y:S02]  /*2ebc0*/  LEA.HI.X.SX32 R143, R6, R4.reuse, 0x2, P3 ;  /* 0x00000004068f7211 */ /* 0x080fe400018f16ff */
[-C--:B------:R-:W-:Y:S02]  /*2ebd0*/  LEA.HI.X.SX32 R153, R40, R4.reuse, 0x2, P5 ;  /* 0x0000000428997211 */ /* 0x080fe400028f16ff */
[----:B------:R-:W-:Y:S02]  /*2ebe0*/  IADD3 R6, R11, c[0x0][0x198], RZ ;  /* 0x000066000b067a10 */ /* 0x000fe40007ffe0ff */
        /* <DEDUP_REMOVED lines=17> */
[-C--:B------:R-:W-:Y:S02]  /*2ed00*/  LEA R128, P5, R36, R3.reuse, 0x2 ;  /* 0x0000000324807211 */ /* 0x080fe400078a10ff */
[----:B------:R-:W-:Y:S01]  /*2ed10*/  IADD3 R9, R0, c[0x0][0x198], RZ ;  /* 0x0000660000097a10 */ /* 0x000fe20007ffe0ff */
[----:B------:R-:W-:Y:S01]  /*2ed20*/  STL.64 [R1+0x10], R62 ;  /* 0x0000103e01007387 */ /* 0x000fe20000100a00 */
[-C--:B------:R-:W-:Y:S02]  /*2ed30*/  LEA.HI.X.SX32 R125, R14, R4.reuse, 0x2, P4 ;  /* 0x000000040e7d7211 */ /* 0x080fe400020f16ff */
[----:B------:R-:W-:Y:S01]  /*2ed40*/  LEA R94, P3, R13, R3, 0x2 ;  /* 0x000000030d5e7211 */ /* 0x000fe200078610ff */
[----:B------:R-:W-:Y:S01]  /*2ed50*/  STL.64 [R1+0x8], R58 ;  /* 0x0000083a01007387 */ /* 0x000fe20000100a00 */
[----:B------:R-:W-:-:S02]  /*2ed60*/  LEA.HI.X.SX32 R129, R36, R4, 0x2, P5 ;  /* 0x0000000424817211 */ /* 0x000fc400028f16ff */
[----:B------:R-:W-:Y:S01]  /*2ed70*/  IADD3 R14, R9, c[0x0][0x198], RZ ;  /* 0x00006600090e7a10 */ /* 0x000fe20007ffe0ff */
[----:B------:R1:W-:Y:S01]  /*2ed80*/  STL.64 [R1], R54 ;  /* 0x0000003601007387 */ /* 0x0003e20000100a00 */
[-C--:B------:R-:W-:Y:S02]  /*2ed90*/  LEA R126, P5, R35, R3.reuse, 0x2 ;  /* 0x00000003237e7211 */ /* 0x080fe400078a10ff */
[-C--:B------:R-:W-:Y:S02]  /*2eda0*/  LEA.HI.X.SX32 R95, R13, R4.reuse, 0x2, P3 ;  /* 0x000000040d5f7211 */ /* 0x080fe400018f16ff */
[----:B------:R-:W-:Y:S02]  /*2edb0*/  IADD3 R13, R14, c[0x0][0x198], RZ ;  /* 0x000066000e0d7a10 */ /* 0x000fe40007ffe0ff */
[----:B------:R-:W-:Y:S02]  /*2edc0*/  LEA.HI.X.SX32 R127, R35, R4, 0x2, P5 ;  /* 0x00000004237f7211 */ /* 0x000fe400028f16ff */
[----:B-1----:R-:W-:-:S02]  /*2edd0*/  LEA R54, P4, R30, R3, 0x2 ;  /* 0x000000031e367211 */ /* 0x002fc400078810ff */
[-C--:B------:R-:W-:Y:S02]  /*2ede0*/  LEA R88, P5, R34, R3.reuse, 0x2 ;  /* 0x0000000322587211 */ /* 0x080fe400078a10ff */
[-C--:B------:R-:W-:Y:S01]  /*2edf0*/  LEA.HI.X.SX32 R55, R30, R4.reuse, 0x2, P4 ;  /* 0x000000041e377211 */ /* 0x080fe200020f16ff */
[----:B------:R-:W-:Y:S01]  /*2ee00*/  STL.64 [R1+0xcf0], R250 ;  /* 0x000cf0fa01007387 */ /* 0x000fe20000100a00 */
[-C--:B------:R-:W-:Y:S02]  /*2ee10*/  LEA R38, P3, R12, R3.reuse, 0x2 ;  /* 0x000000030c267211 */ /* 0x080fe400078610ff */
[-C--:B------:R-:W-:Y:S01]  /*2ee20*/  LEA R82, P4, R20, R3.reuse, 0x2 ;  /* 0x0000000314527211 */ /* 0x080fe200078810ff */
[----:B------:R-:W-:Y:S01]  /*2ee30*/  STL.64 [R1+0xcf8], R244 ;  /* 0x000cf8f401007387 */ /* 0x000fe20000100a00 */
[----:B------:R-:W-:Y:S02]  /*2ee40*/  IADD3 R30, R13, c[0x0][0x198], RZ ;  /* 0x000066000d1e7a10 */ /* 0x000fe40007ffe0ff */
[----:B------:R-:W-:Y:S01]  /*2ee50*/  LEA.HI.X.SX32 R89, R34, R4, 0x2, P5 ;  /* 0x0000000422597211 */ /* 0x000fe200028f16ff */
[----:B------:R-:W-:Y:S01]  /*2ee60*/  STL.64 [R1+0xd00], R246 ;  /* 0x000d00f601007387 */ /* 0x000fe20000100a00 */
[----:B------:R-:W-:-:S02]  /*2ee70*/  LEA R36, P5, R33, R3, 0x2 ;  /* 0x0000000321247211 */ /* 0x000fc400078a10ff */
[-C--:B------:R-:W-:Y:S01]  /*2ee80*/  LEA.HI.X.SX32 R39, R12, R4.reuse, 0x2, P3 ;  /* 0x000000040c277211 */ /* 0x080fe200018f16ff */
[----:B------:R-:W-:Y:S01]  /*2ee90*/  STL.64 [R1+0xd08], R240 ;  /* 0x000d08f001007387 */ /* 0x000fe20000100a00 */
[----:B------:R-:W-:Y:S02]  /*2eea0*/  LEA.HI.X.SX32 R83, R20, R4, 0x2, P4 ;  /* 0x0000000414537211 */ /* 0x000fe400020f16ff */
[----:B------:R-:W-:Y:S01]  /*2eeb0*/  IADD3 R12, R30, c[0x0][0x198], RZ ;  /* 0x000066001e0c7a10 */ /* 0x000fe20007ffe0ff */
[----:B------:R-:W-:Y:S01]  /*2eec0*/  STL.64 [R1+0xd10], R242 ;  /* 0x000d10f201007387 */ /* 0x000fe20000100a00 */
[----:B------:R-:W-:-:S03]  /*2eed0*/  LEA R34, P4, R19, R3, 0x2 ;  /* 0x0000000313227211 */ /* 0x000fc600078810ff */
[----:B------:R-:W-:Y:S01]  /*2eee0*/  STL.64 [R1+0xd18], R236 ;  /* 0x000d18ec01007387 */ /* 0x000fe20000100a00 */
[-C--:B------:R-:W-:Y:S02]  /*2eef0*/  LEA.HI.X.SX32 R37, R33, R4.reuse, 0x2, P5 ;  /* 0x0000000421257211 */ /* 0x080fe400028f16ff */
[-C--:B------:R-:W-:Y:S01]  /*2ef00*/  LEA R76, P3, R27, R3.reuse, 0x2 ;  /* 0x000000031b4c7211 */ /* 0x080fe200078610ff */
[----:B------:R-:W-:Y:S01]  /*2ef10*/  STL.64 [R1+0xd20], R238 ;  /* 0x000d20ee01007387 */ /* 0x000fe20000100a00 */
[----:B------:R-:W-:Y:S02]  /*2ef20*/  IADD3 R20, R12, c[0x0][0x198], RZ ;  /* 0x000066000c147a10 */ /* 0x000fe40007ffe0ff */
[----:B------:R-:W-:Y:S01]  /*2ef30*/  LEA.HI.X.SX32 R35, R19, R4, 0x2, P4 ;  /* 0x0000000413237211 */ /* 0x000fe200020f16ff */
[----:B------:R-:W-:Y:S01]  /*2ef40*/  STL.64 [R1+0xd28], R232 ;  /* 0x000d28e801007387 */ /* 0x000fe20000100a00 */
[----:B------:R-:W-:-:S03]  /*2ef50*/  LEA R70, P5, R32, R3, 0x2 ;  /* 0x0000000320467211 */ /* 0x000fc600078a10ff */
[----:B------:R-:W-:Y:S01]  /*2ef60*/  STL.64 [R1+0xd30], R234 ;  /* 0x000d30ea01007387 */ /* 0x000fe20000100a00 */
[----:B------:R-:W-:-:S03]  /*2ef70*/  LEA R64, P4, R26, R3, 0x2 ;  /* 0x000000031a407211 */ /* 0x000fc600078810ff */
[----:B------:R-:W-:Y:S01]  /*2ef80*/  STL.64 [R1+0xd38], R228 ;  /* 0x000d38e401007387 */ /* 0x000fe20000100a00 */
[----:B------:R-:W-:-:S03]  /*2ef90*/  LEA.HI.X.SX32 R77, R27, R4, 0x2, P3 ;  /* 0x000000041b4d7211 */ /* 0x000fc600018f16ff */
[----:B------:R-:W-:Y:S01]  /*2efa0*/  STL.64 [R1+0x50], R54 ;  /* 0x0000503601007387 */ /* 0x000fe20000100a00 */
[----:B------:R-:W-:-:S03]  /*2efb0*/  IADD3 R27, R20, c[0x0][0x198], RZ ;  /* 0x00006600141b7a10 */ /* 0x000fc60007ffe0ff */
[----:B------:R-:W-:Y:S01]  /*2efc0*/  STL.64 [R1+0x58], R38 ;  /* 0x0000582601007387 */ /* 0x000fe20000100a00 */
[----:B------:R-:W-:-:S03]  /*2efd0*/  LEA.HI.X.SX32 R71, R32, R4, 0x2, P5 ;  /* 0x0000000420477211 */ /* 0x000fc600028f16ff */
[----:B------:R1:W-:Y:S01]  /*2efe0*/  STL.64 [R1+0x60], R36 ;  /* 0x0000602401007387 */ /* 0x0003e20000100a00 */
[----:B------:R-:W-:-:S03]  /*2eff0*/  LEA.HI.X.SX32 R65, R26, R4, 0x2, P4 ;  /* 0x000000041a417211 */ /* 0x000fc600020f16ff */
[----:B------:R2:W-:Y:S01]  /*2f000*/  STL.64 [R1+0x68], R34 ;  /* 0x0000682201007387 */ /* 0x0005e20000100a00 */
[-C--:B------:R-:W-:Y:S02]  /*2f010*/  LEA R32, P4, R21, R3.reuse, 0x2 ;  /* 0x0000000315207211 */ /* 0x080fe400078810ff */
[----:B------:R-:W-:Y:S02]  /*2f020*/  IADD3 R19, R27, c[0x0][0x198], RZ ;  /* 0x000066001b137a10 */ /* 0x000fe40007ffe0ff */
[CC--:B-1----:R-:W-:Y:S02]  /*2f030*/  LEA R36, P3, R18.reuse, R3.reuse, 0x2 ;  /* 0x0000000312247211 */ /* 0x0c2fe400078610ff */
[C---:B--2---:R-:W-:Y:S02]  /*2f040*/  LEA R34, P5, R31.reuse, R3, 0x2 ;  /* 0x000000031f227211 */ /* 0x044fe400078a10ff */
[-C--:B------:R-:W-:Y:S02]  /*2f050*/  LEA.HI.X.SX32 R37, R18, R4.reuse, 0x2, P3 ;  /* 0x0000000412257211 */ /* 0x080fe400018f16ff */
[----:B------:R-:W-:-:S02]  /*2f060*/  LEA.HI.X.SX32 R35, R31, R4, 0x2, P5 ;  /* 0x000000041f237211 */ /* 0x000fc400028f16ff */
[CC--:B------:R-:W-:Y:S02]  /*2f070*/  LEA R58, P3, R24.reuse, R3.reuse, 0x2 ;  /* 0x00000003183a7211 */ /* 0x0c0fe400078610ff */
[-C--:B------:R-:W-:Y:S02]  /*2f080*/  LEA.HI.X.SX32 R33, R21, R4.reuse, 0x2, P4 ;  /* 0x0000000415217211 */ /* 0x080fe400020f16ff */
[----:B------:R-:W-:Y:S02]  /*2f090*/  IADD3 R18, R19, c[0x0][0x198], RZ ;  /* 0x0000660013127a10 */ /* 0x000fe40007ffe0ff */
[C---:B------:R-:W-:Y:S01]  /*2f0a0*/  LEA R52, P5, R29.reuse, R3, 0x2 ;  /* 0x000000031d347211 */ /* 0x040fe200078a10ff */
[----:B------:R-:W-:Y:S01]  /*2f0b0*/  STL.64 [R1+0x70], R36 ;  /* 0x0000702401007387 */ /* 0x000fe20000100a00 */
[-C--:B------:R-:W-:Y:S02]  /*2f0c0*/  LEA.HI.X.SX32 R59, R24, R4.reuse, 0x2, P3 ;  /* 0x00000004183b7211 */ /* 0x080fe400018f16ff */
[----:B------:R-:W-:Y:S01]  /*2f0d0*/  IADD3 R26, R18, c[0x0][0x198], RZ ;  /* 0x00006600121a7a10 */ /* 0x000fe20007ffe0ff */
[----:B------:R1:W-:Y:S01]  /*2f0e0*/  STL.64 [R1+0x78], R34 ;  /* 0x0000782201007387 */ /* 0x0003e20000100a00 */
[----:B------:R-:W-:-:S03]  /*2f0f0*/  LEA.HI.X.SX32 R53, R29, R4, 0x2, P5 ;  /* 0x000000041d357211 */ /* 0x000fc600028f16ff */
[----:B------:R2:W-:Y:S01]  /*2f100*/  STL.64 [R1+0x80], R32 ;  /* 0x0000802001007387 */ /* 0x0005e20000100a00 */
[----:B------:R-:W-:Y:S02]  /*2f110*/  IADD3 R24, R26, c[0x0][0x198], RZ ;  /* 0x000066001a187a10 */ /* 0x000fe40007ffe0ff */
[CC--:B-1----:R-:W-:Y:S02]  /*2f120*/  LEA R34, P3, R25.reuse, R3.reuse, 0x2 ;  /* 0x0000000319227211 */ /* 0x0c2fe400078610ff */
[CC--:B--2---:R-:W-:Y:S02]  /*2f130*/  LEA R32, P5, R28.reuse, R3.reuse, 0x2 ;  /* 0x000000031c207211 */ /* 0x0c4fe400078a10ff */
[-C--:B------:R-:W-:Y:S02]  /*2f140*/  LEA.HI.X.SX32 R35, R25, R4.reuse, 0x2, P3 ;  /* 0x0000000419237211 */ /* 0x080fe400018f16ff */
[----:B------:R-:W-:Y:S02]  /*2f150*/  LEA.HI.X.SX32 R33, R28, R4, 0x2, P5 ;  /* 0x000000041c217211 */ /* 0x000fe400028f16ff */
[----:B------:R-:W-:Y:S01]  /*2f160*/  LEA R46, P4, R17, R3, 0x2 ;  /* 0x00000003112e7211 */ /* 0x000fe200078810ff */
[----:B------:R-:W-:Y:S01]  /*2f170*/  STL.64 [R1+0x88], R34 ;  /* 0x0000882201007387 */ /* 0x000fe20000100a00 */
[----:B------:R-:W-:-:S02]  /*2f180*/  IADD3 R21, R24, c[0x0][0x198], RZ ;  /* 0x0000660018157a10 */ /* 0x000fc40007ffe0ff */
[----:B------:R-:W-:Y:S01]  /*2f190*/  LEA.HI.X.SX32 R47, R17, R4, 0x2, P4 ;  /* 0x00000004112f7211 */ /* 0x000fe200020f16ff */
[----:B------:R1:W-:Y:S01]  /*2f1a0*/  STL.64 [R1+0x90], R32 ;  /* 0x0000902001007387 */ /* 0x0003e20000100a00 */
[----:B------:R-:W-:Y:S02]  /*2f1b0*/  IADD3 R25, R21, c[0x0][0x198], RZ ;  /* 0x0000660015197a10 */ /* 0x000fe40007ffe0ff */
[-C--:B------:R-:W-:Y:S02]  /*2f1c0*/  LEA R40, P3, R15, R3.reuse, 0x2 ;  /* 0x000000030f287211 */ /* 0x080fe400078610ff */
[----:B------:R-:W-:Y:S02]  /*2f1d0*/  IADD3 R17, R25, c[0x0][0x198], RZ ;  /* 0x0000660019117a10 */ /* 0x000fe40007ffe0ff */
[-C--:B-1----:R-:W-:Y:S02]  /*2f1e0*/  LEA R32, P4, R16, R3.reuse, 0x2 ;  /* 0x0000000310207211 */ /* 0x082fe400078810ff */
[----:B------:R-:W-:-:S02]  /*2f1f0*/  LEA R34, P5, R23, R3, 0x2 ;  /* 0x0000000317227211 */ /* 0x000fc400078a10ff */
[-C--:B------:R-:W-:Y:S02]  /*2f200*/  LEA.HI.X.SX32 R33, R16, R4.reuse, 0x2, P4 ;  /* 0x0000000410217211 */ /* 0x080fe400020f16ff */
[-C--:B------:R-:W-:Y:S02]  /*2f210*/  LEA.HI.X.SX32 R41, R15, R4.reuse, 0x2, P3 ;  /* 0x000000040f297211 */ /* 0x080fe400018f16ff */
[----:B------:R-:W-:Y:S01]  /*2f220*/  IADD3 R15, R17, c[0x0][0x198], RZ ;  /* 0x00006600110f7a10 */ /* 0x000fe20007ffe0ff */
[----:B------:R1:W-:Y:S01]  /*2f230*/  STL.64 [R1+0x98], R32 ;  /* 0x0000982001007387 */ /* 0x0003e20000100a00 */
[----:B------:R-:W-:Y:S02]  /*2f240*/  LEA.HI.X.SX32 R35, R23, R4, 0x2, P5 ;  /* 0x0000000417237211 */ /* 0x000fe400028f16ff */
[----:B------:R-:W-:Y:S02]  /*2f250*/  LEA R36, P3, R10, R3, 0x2 ;  /* 0x000000030a247211 */ /* 0x000fe400078610ff */
[----:B------:R-:W-:-:S02]  /*2f260*/  IADD3 R16, R15, c[0x0][0x198], RZ ;  /* 0x000066000f107a10 */ /* 0x000fc40007ffe0ff */
[-C--:B------:R-:W-:Y:S02]  /*2f270*/  LEA.HI.X.SX32 R37, R10, R4.reuse, 0x2, P3 ;  /* 0x000000040a257211 */ /* 0x080fe400018f16ff */
[CC--:B-1----:R-:W-:Y:S02]  /*2f280*/  LEA R32, P5, R22.reuse, R3.reuse, 0x2 ;  /* 0x0000000316207211 */ /* 0x0c2fe400078a10ff */
[C---:B------:R-:W-:Y:S02]  /*2f290*/  LEA R28, P4, R7.reuse, R3, 0x2 ;  /* 0x00000003071c7211 */ /* 0x040fe400078810ff */
[-C--:B------:R-:W-:Y:S01]  /*2f2a0*/  LEA.HI.X.SX32 R33, R22, R4.reuse, 0x2, P5 ;  /* 0x0000000416217211 */ /* 0x080fe200028f16ff */
[----:B------:R-:W-:Y:S01]  /*2f2b0*/  STL.64 [R1+0xa0], R36 ;  /* 0x0000a02401007387 */ /* 0x000fe20000100a00 */
[----:B------:R-:W-:Y:S02]  /*2f2c0*/  IADD3 R10, R16, c[0x0][0x198], RZ ;  /* 0x00006600100a7a10 */ /* 0x000fe40007ffe0ff */
[----:B------:R-:W-:Y:S01]  /*2f2d0*/  LEA.HI.X.SX32 R29, R7, R4, 0x2, P4 ;  /* 0x00000004071d7211 */ /* 0x000fe200020f16ff */
[----:B------:R1:W-:Y:S01]  /*2f2e0*/  STL.64 [R1+0xa8], R32 ;  /* 0x0000a82001007387 */ /* 0x0003e20000100a00 */
[----:B------:R-:W-:-:S02]  /*2f2f0*/  IADD3 R7, R10, c[0x0][0x198], RZ ;  /* 0x000066000a077a10 */ /* 0x000fc40007ffe0ff */
[-C--:B------:R-:W-:Y:S01]  /*2f300*/  LEA R22, P4, R6, R3.reuse, 0x2 ;  /* 0x0000000306167211 */ /* 0x080fe200078810ff */
[----:B------:R-:W2:Y:S01]  /*2f310*/  LDL.LU.64 R228, [R1+0x48] ;  /* 0x0000480001e47983 */ /* 0x000ea20000300a00 */
[----:B-1----:R-:W-:-:S03]  /*2f320*/  LEA R32, P3, R11, R3, 0x2 ;  /* 0x000000030b207211 */ /* 0x002fc600078610ff */
[----:B------:R-:W3:Y:S01]  /*2f330*/  LDL.LU.64 R234, [R1+0x40] ;  /* 0x0000400001ea7983 */ /* 0x000ee20000300a00 */
[-C--:B------:R-:W-:Y:S02]  /*2f340*/  LEA.HI.X.SX32 R33, R11, R4.reuse, 0x2, P3 ;  /* 0x000000040b217211 */ /* 0x080fe400018f16ff */
[----:B------:R-:W-:Y:S02]  /*2f350*/  IADD3 R11, R7, c[0x0][0x198], RZ ;  /* 0x00006600070b7a10 */ /* 0x000fe40007ffe0ff */
[----:B------:R-:W-:Y:S02]  /*2f360*/  LEA.HI.X.SX32 R23, R6, R4, 0x2, P4 ;  /* 0x0000000406177211 */ /* 0x000fe400020f16ff */
[-C--:B------:R-:W-:Y:S02]  /*2f370*/  LEA R108, P3, R5, R3.reuse, 0x2 ;  /* 0x00000003056c7211 */ /* 0x080fe400078610ff */
[----:B------:R-:W-:Y:S02]  /*2f380*/  IADD3 R6, R11, c[0x0][0x198], RZ ;  /* 0x000066000b067a10 */ /* 0x000fe40007ffe0ff */
[----:B------:R-:W-:-:S02]  /*2f390*/  LEA R104, P4, R0, R3, 0x2 ;  /* 0x0000000300687211 */ /* 0x000fc400078810ff */
        /* <DEDUP_REMOVED lines=14> */
[-C--:B------:R-:W-:Y:S02]  /*2f480*/  LEA R114, P5, R8, R3.reuse, 0x2 ;  /* 0x0000000308727211 */ /* 0x080fe400078a10ff */
[----:B------:R-:W-:Y:S02]  /*2f490*/  LEA.HI.X.SX32 R119, R20, R4, 0x2, P4 ;  /* 0x0000000414777211 */ /* 0x000fe400020f16ff */
[----:B------:R-:W-:Y:S02]  /*2f4a0*/  LEA R112, P3, R19, R3, 0x2 ;  /* 0x0000000313707211 */ /* 0x000fe400078610ff */
[----:B------:R-:W-:-:S02]  /*2f4b0*/  IADD3 R20, R12, c[0x0][0x198], RZ ;  /* 0x000066000c147a10 */ /* 0x000fc40007ffe0ff */
[-C--:B------:R-:W-:Y:S02]  /*2f4c0*/  LEA.HI.X.SX32 R115, R8, R4.reuse, 0x2, P5 ;  /* 0x0000000408737211 */ /* 0x080fe400028f16ff */
[-C--:B------:R-:W-:Y:S02]  /*2f4d0*/  LEA R8, P5, R9, R3.reuse, 0x2 ;  /* 0x0000000309087211 */ /* 0x080fe400078a10ff */
[----:B------:R-:W-:Y:S02]  /*2f4e0*/  LEA R102, P4, R18, R3, 0x2 ;  /* 0x0000000312667211 */ /* 0x000fe400078810ff */
[-C--:B------:R-:W-:Y:S02]  /*2f4f0*/  LEA.HI.X.SX32 R113, R19, R4.reuse, 0x2, P3 ;  /* 0x0000000413717211 */ /* 0x080fe400018f16ff */
[----:B------:R-:W-:Y:S02]  /*2f500*/  IADD3 R19, R20, c[0x0][0x198], RZ ;  /* 0x0000660014137a10 */ /* 0x000fe40007ffe0ff */
[----:B------:R-:W-:-:S02]  /*2f510*/  LEA.HI.X.SX32 R9, R9, R4, 0x2, P5 ;  /* 0x0000000409097211 */ /* 0x000fc400028f16ff */
[-C--:B------:R-:W-:Y:S02]  /*2f520*/  LEA R122, P5, R30, R3.reuse, 0x2 ;  /* 0x000000031e7a7211 */ /* 0x080fe400078a10ff */
[-C--:B------:R-:W-:Y:S02]  /*2f530*/  LEA.HI.X.SX32 R103, R18, R4.reuse, 0x2, P4 ;  /* 0x0000000412677211 */ /* 0x080fe400020f16ff */
[-C--:B------:R-:W-:Y:S02]  /*2f540*/  LEA R96, P3, R24, R3.reuse, 0x2 ;  /* 0x0000000318607211 */ /* 0x080fe400078610ff */
        /* <DEDUP_REMOVED lines=10> */
[CC--:B------:R-:W-:Y:S02]  /*2f5f0*/  LEA R106, P5, R26.reuse, R3.reuse, 0x2 ;  /* 0x000000031a6a7211 */ /* 0x0c0fe400078a10ff */
        /* <DEDUP_REMOVED lines=10> */
[-C--:B------:R-:W-:Y:S02]  /*2f6a0*/  LEA R80, P4, R7, R3.reuse, 0x2 ;  /* 0x0000000307507211 */ /* 0x080fe400078810ff */
[-C--:B------:R-:W-:Y:S02]  /*2f6b0*/  LEA.HI.X.SX32 R79, R10, R4.reuse, 0x2, P3 ;  /* 0x000000040a4f7211 */ /* 0x080fe400018f16ff */
[----:B------:R-:W-:Y:S02]  /*2f6c0*/  IADD3 R10, R15, c[0x0][0x198], RZ ;  /* 0x000066000f0a7a10 */ /* 0x000fe40007ffe0ff */
[-C--:B------:R-:W-:Y:S02]  /*2f6d0*/  LEA.HI.X.SX32 R87, R16, R4.reuse, 0x2, P5 ;  /* 0x0000000410577211 */ /* 0x080fe400028f16ff */
[----:B------:R-:W-:Y:S02]  /*2f6e0*/  LEA.HI.X.SX32 R81, R7, R4, 0x2, P4 ;  /* 0x0000000407517211 */ /* 0x000fe400020f16ff */
[----:B------:R-:W-:-:S02]  /*2f6f0*/  LEA R74, P3, R6, R3, 0x2 ;  /* 0x00000003064a7211 */ /* 0x000fc400078610ff */
[-C--:B------:R-:W-:Y:S02]  /*2f700*/  LEA R72, P5, R11, R3.reuse, 0x2 ;  /* 0x000000030b487211 */ /* 0x080fe400078a10ff */
[----:B------:R-:W-:Y:S02]  /*2f710*/  IADD3 R7, R10, c[0x0][0x198], RZ ;  /* 0x000066000a077a10 */ /* 0x000fe40007ffe0ff */
[----:B------:R-:W-:Y:S02]  /*2f720*/  LEA R66, P4, R5, R3, 0x2 ;  /* 0x0000000305427211 */ /* 0x000fe400078810ff */
[-C--:B------:R-:W-:Y:S02]  /*2f730*/  LEA.HI.X.SX32 R75, R6, R4.reuse, 0x2, P3 ;  /* 0x00000004064b7211 */ /* 0x080fe400018f16ff */
[----:B------:R-:W-:Y:S02]  /*2f740*/  LEA.HI.X.SX32 R73, R11, R4, 0x2, P5 ;  /* 0x000000040b497211 */ /* 0x000fe400028f16ff */
[----:B------:R-:W-:-:S02]  /*2f750*/  IADD3 R6, R7, c[0x0][0x198], RZ ;  /* 0x0000660007067a10 */ /* 0x000fc40007ffe0ff */
[-C--:B------:R-:W-:Y:S02]  /*2f760*/  LEA R68, P5, R0, R3.reuse, 0x2 ;  /* 0x0000000300447211 */ /* 0x080fe400078a10ff */
[-C--:B------:R-:W-:Y:S02]  /*2f770*/  LEA.HI.X.SX32 R67, R5, R4.reuse, 0x2, P4 ;  /* 0x0000000405437211 */ /* 0x080fe400020f16ff */
[----:B------:R-:W-:Y:S02]  /*2f780*/  IADD3 R5, R6, c[0x0][0x198], RZ ;  /* 0x0000660006057a10 */ /* 0x000fe40007ffe0ff */
[----:B------:R-:W-:Y:S02]  /*2f790*/  LEA.HI.X.SX32 R69, R0, R4, 0x2, P5 ;  /* 0x0000000400457211 */ /* 0x000fe400028f16ff */
[-C--:B------:R-:W-:Y:S02]  /*2f7a0*/  LEA R62, P4, R13, R3.reuse, 0x2 ;  /* 0x000000030d3e7211 */ /* 0x080fe400078810ff */
[----:B------:R-:W-:-:S02]  /*2f7b0*/  LEA R54, P5, R12, R3, 0x2 ;  /* 0x000000030c367211 */ /* 0x000fc400078a10ff */
[----:B------:R-:W-:Y:S02]  /*2f7c0*/  IADD3 R0, R5, c[0x0][0x198], RZ ;  /* 0x0000660005007a10 */ /* 0x000fe40007ffe0ff */
[-C--:B------:R-:W-:Y:S02]  /*2f7d0*/  LEA.HI.X.SX32 R63, R13, R4.reuse, 0x2, P4 ;  /* 0x000000040d3f7211 */ /* 0x080fe400020f16ff */
[----:B------:R-:W-:Y:S02]  /*2f7e0*/  LEA.HI.X.SX32 R55, R12, R4, 0x2, P5 ;  /* 0x000000040c377211 */ /* 0x000fe400028f16ff */
[-C--:B------:R-:W-:Y:S02]  /*2f7f0*/  LEA R48, P4, R19, R3.reuse, 0x2 ;  /* 0x0000000313307211 */ /* 0x080fe400078810ff */
[----:B------:R-:W-:Y:S02]  /*2f800*/  LEA R50, P5, R18, R3, 0x2 ;  /* 0x0000000312327211 */ /* 0x000fe400078a10ff */
[----:B------:R-:W-:-:S02]  /*2f810*/  IADD3 R11, R0, c[0x0][0x198], RZ ;  /* 0x00006600000b7a10 */ /* 0x000fc40007ffe0ff */
[-C--:B------:R-:W-:Y:S02]  /*2f820*/  LEA.HI.X.SX32 R49, R19, R4.reuse, 0x2, P4 ;  /* 0x0000000413317211 */ /* 0x080fe400020f16ff */
[-C--:B------:R-:W-:Y:S02]  /*2f830*/  LEA R60, P3, R14, R3.reuse, 0x2 ;  /* 0x000000030e3c7211 */ /* 0x080fe400078610ff */
[-C--:B------:R-:W-:Y:S02]  /*2f840*/  LEA.HI.X.SX32 R51, R18, R4.reuse, 0x2, P5 ;  /* 0x0000000412337211 */ /* 0x080fe400028f16ff */
[-C--:B------:R-:W-:Y:S02]  /*2f850*/  LEA R44, P4, R21, R3.reuse, 0x2 ;  /* 0x00000003152c7211 */ /* 0x080fe400078810ff */
[----:B------:R-:W-:Y:S02]  /*2f860*/  IADD3 R12, R11, c[0x0][0x198], RZ ;  /* 0x000066000b0c7a10 */ /* 0x000fe40007ffe0ff */
[----:B------:R-:W-:Y:S01]  /*2f870*/  LEA R36, P5, R17, R3, 0x2 ;  /* 0x0000000311247211 */ /* 0x000fe200078a10ff */
[----:B------:R1:W-:Y:S01]  /*2f880*/  STL.64 [R1+0xb0], R32 ;  /* 0x0000b02001007387 */ /* 0x0003e20000100a00 */
[----:B------:R-:W-:-:S02]  /*2f890*/  LEA.HI.X.SX32 R61, R14, R4, 0x2, P3 ;  /* 0x000000040e3d7211 */ /* 0x000fc400018f16ff */
[-C--:B------:R-:W-:Y:S02]  /*2f8a0*/  LEA.HI.X.SX32 R45, R21, R4.reuse, 0x2, P4 ;  /* 0x00000004152d7211 */ /* 0x080fe400020f16ff */
[-C--:B------:R-:W-:Y:S02]  /*2f8b0*/  LEA R56, P3, R20, R3.reuse, 0x2 ;  /* 0x0000000314387211 */ /* 0x080fe400078610ff */
[----:B------:R-:W-:Y:S02]  /*2f8c0*/  IADD3 R13, R12, c[0x0][0x198], RZ ;  /* 0x000066000c0d7a10 */ /* 0x000fe40007ffe0ff */
[----:B------:R-:W-:Y:S02]  /*2f8d0*/  LEA.HI.X.SX32 R37, R17, R4, 0x2, P5 ;  /* 0x0000000411257211 */ /* 0x000fe400028f16ff */
[-C--:B------:R-:W-:Y:S02]  /*2f8e0*/  LEA R30, P4, R10, R3.reuse, 0x2 ;  /* 0x000000030a1e7211 */ /* 0x080fe400078810ff */
[----:B-1----:R-:W-:-:S02]  /*2f8f0*/  LEA R32, P5, R7, R3, 0x2 ;  /* 0x0000000307207211 */ /* 0x002fc400078a10ff */
[-C--:B------:R-:W-:Y:S02]  /*2f900*/  LEA.HI.X.SX32 R57, R20, R4.reuse, 0x2, P3 ;  /* 0x0000000414397211 */ /* 0x080fe400018f16ff */
[----:B------:R-:W-:Y:S02]  /*2f910*/  IADD3 R248, R13, c[0x0][0x198], RZ ;  /* 0x000066000df87a10 */ /* 0x000fe40007ffe0ff */
[-C--:B------:R-:W-:Y:S02]  /*2f920*/  LEA.HI.X.SX32 R31, R10, R4.reuse, 0x2, P4 ;  /* 0x000000040a1f7211 */ /* 0x080fe400020f16ff */
[-C--:B------:R-:W-:Y:S02]  /*2f930*/  LEA R42, P3, R24, R3.reuse, 0x2 ;  /* 0x00000003182a7211 */ /* 0x080fe400078610ff */
[----:B------:R-:W-:Y:S02]  /*2f940*/  LEA.HI.X.SX32 R33, R7, R4, 0x2, P5 ;  /* 0x0000000407217211 */ /* 0x000fe400028f16ff */
[----:B------:R-:W-:-:S02]  /*2f950*/  LEA R26, P4, R5, R3, 0x2 ;  /* 0x00000003051a7211 */ /* 0x000fc400078810ff */
[-C--:B------:R-:W-:Y:S02]  /*2f960*/  LEA R20, P5, R0, R3.reuse, 0x2 ;  /* 0x0000000300147211 */ /* 0x080fe400078a10ff */
[----:B------:R-:W-:Y:S02]  /*2f970*/  IADD3 R244, R248, c[0x0][0x198], RZ ;  /* 0x00006600f8f47a10 */ /* 0x000fe40007ffe0ff */
[-C--:B------:R-:W-:Y:S02]  /*2f980*/  LEA.HI.X.SX32 R43, R24, R4.reuse, 0x2, P3 ;  /* 0x00000004182b7211 */ /* 0x080fe400018f16ff */
[-C--:B------:R-:W-:Y:S02]  /*2f990*/  LEA.HI.X.SX32 R27, R5, R4.reuse, 0x2, P4 ;  /* 0x00000004051b7211 */ /* 0x080fe400020f16ff */
[----:B------:R-:W-:Y:S01]  /*2f9a0*/  LEA R38, P3, R15, R3, 0x2 ;  /* 0x000000030f267211 */ /* 0x000fe200078610ff */
[----:B------:R-:W3:Y:S01]  /*2f9b0*/  LDL.LU R5, [R1+0x20c] ;  /* 0x00020c0001057983 */ /* 0x000ee20000300800 */
[----:B------:R-:W-:-:S02]  /*2f9c0*/  LEA.HI.X.SX32 R21, R0, R4, 0x2, P5 ;  /* 0x0000000400157211 */ /* 0x000fc400028f16ff */
[-C--:B------:R-:W-:Y:S01]  /*2f9d0*/  LEA R18, P4, R11, R3.reuse, 0x2 ;  /* 0x000000030b127211 */ /* 0x080fe200078810ff */
[----:B------:R-:W4:Y:S01]  /*2f9e0*/  LDL.LU.64 R232, [R1+0x38] ;  /* 0x0000380001e87983 */ /* 0x000f220000300a00 */
[-C--:B------:R-:W-:Y:S02]  /*2f9f0*/  LEA R16, P5, R12, R3.reuse, 0x2 ;  /* 0x000000030c107211 */ /* 0x080fe400078a10ff */
[----:B------:R-:W-:Y:S01]  /*2fa00*/  IADD3 R249, R244, c[0x0][0x198], RZ ;  /* 0x00006600f4f97a10 */ /* 0x000fe20007ffe0ff */
[----:B------:R-:W2:Y:S01]  /*2fa10*/  LDL.LU.64 R238, [R1+0x30] ;  /* 0x0000300001ee7983 */ /* 0x000ea20000300a00 */
[-C--:B------:R-:W-:Y:S02]  /*2fa20*/  LEA.HI.X.SX32 R39, R15, R4.reuse, 0x2, P3 ;  /* 0x000000040f277211 */ /* 0x080fe400018f16ff */
[----:B------:R-:W-:Y:S01]  /*2fa30*/  LEA.HI.X.SX32 R19, R11, R4, 0x2, P4 ;  /* 0x000000040b137211 */ /* 0x000fe200020f16ff */
[----:B------:R-:W2:Y:S01]  /*2fa40*/  LDL.LU.64 R236, [R1+0x28] ;  /* 0x0000280001ec7983 */ /* 0x000ea20000300a00 */
[----:B------:R-:W-:-:S02]  /*2fa50*/  LEA R24, P3, R6, R3, 0x2 ;  /* 0x0000000306187211 */ /* 0x000fc400078610ff */
[-C--:B------:R-:W-:Y:S01]  /*2fa60*/  LEA R14, P4, R13, R3.reuse, 0x2 ;  /* 0x000000030d0e7211 */ /* 0x080fe200078810ff */
[----:B------:R-:W2:Y:S01]  /*2fa70*/  LDL.LU.64 R242, [R1+0x20] ;  /* 0x0000200001f27983 */ /* 0x000ea20000300a00 */
[-C--:B------:R-:W-:Y:S02]  /*2fa80*/  LEA.HI.X.SX32 R17, R12, R4.reuse, 0x2, P5 ;  /* 0x000000040c117211 */ /* 0x080fe400028f16ff */
[----:B------:R-:W-:Y:S01]  /*2fa90*/  IADD3 R7, R249, c[0x0][0x198], RZ ;  /* 0x00006600f9077a10 */ /* 0x000fe20007ffe0ff */
[----:B------:R-:W2:Y:S01]  /*2faa0*/  LDL.LU.64 R240, [R1+0x18] ;  /* 0x0000180001f07983 */ /* 0x000ea20000300a00 */
[----:B------:R-:W-:Y:S02]  /*2fab0*/  LEA R12, P5, R248, R3, 0x2 ;  /* 0x00000003f80c7211 */ /* 0x000fe400078a10ff */
[-C--:B------:R-:W-:Y:S01]  /*2fac0*/  LEA.HI.X.SX32 R25, R6, R4.reuse, 0x2, P3 ;  /* 0x0000000406197211 */ /* 0x080fe200018f16ff */
[----:B------:R-:W2:Y:S01]  /*2fad0*/  LDL.LU.64 R246, [R1+0x10] ;  /* 0x0000100001f67983 */ /* 0x000ea20000300a00 */
[----:B------:R-:W-:-:S02]  /*2fae0*/  LEA.HI.X.SX32 R15, R13, R4, 0x2, P4 ;  /* 0x000000040d0f7211 */ /* 0x000fc400020f16ff */
[-C--:B------:R-:W-:Y:S02]  /*2faf0*/  LEA R6, P3, R7, R3.reuse, 0x2 ;  /* 0x0000000307067211 */ /* 0x080fe400078610ff */
[----:B------:R-:W-:Y:S02]  /*2fb00*/  IADD3 R251, R252, 0x171, RZ ;  /* 0x00000171fcfb7810 */ /* 0x000fe40007ffe0ff */
[-C--:B------:R-:W-:Y:S02]  /*2fb10*/  LEA R10, P4, R244, R3.reuse, 0x2 ;  /* 0x00000003f40a7211 */ /* 0x080fe400078810ff */
[----:B------:R-:W-:Y:S02]  /*2fb20*/  LEA.HI.X.SX32 R13, R248, R4, 0x2, P5 ;  /* 0x00000004f80d7211 */ /* 0x000fe400028f16ff */
[----:B------:R-:W-:Y:S02]  /*2fb30*/  LEA R248, P5, R249, R3, 0x2 ;  /* 0x00000003f9f87211 */ /* 0x000fe400078a10ff */
[----:B------:R-:W-:-:S02]  /*2fb40*/  IADD3 R3, R252, 0x173, RZ ;  /* 0x00000173fc037810 */ /* 0x000fc40007ffe0ff */
[-C--:B------:R-:W-:Y:S02]  /*2fb50*/  LEA.HI.X.SX32 R7, R7, R4.reuse, 0x2, P3 ;  /* 0x0000000407077211 */ /* 0x080fe400018f16ff */
[-C--:B------:R-:W-:Y:S02]  /*2fb60*/  LEA.HI.X.SX32 R11, R244, R4.reuse, 0x2, P4 ;  /* 0x00000004f40b7211 */ /* 0x080fe400020f16ff */
[----:B------:R-:W-:Y:S01]  /*2fb70*/  ISETP.LT.AND P3, PT, R251, c[0x0][0x17c], !P0 ;  /* 0x00005f00fb007a0c */ /* 0x000fe20004761270 */
[----:B------:R-:W2:Y:S01]  /*2fb80*/  LDL.LU.64 R244, [R1+0x8] ;  /* 0x0000080001f47983 */ /* 0x000ea20000300a00 */
[----:B------:R-:W-:Y:S02]  /*2fb90*/  LEA.HI.X.SX32 R249, R249, R4, 0x2, P5 ;  /* 0x00000004f9f97211 */ /* 0x000fe400028f16ff */
[----:B------:R-:W-:Y:S01]  /*2fba0*/  ISETP.LT.AND P5, PT, R3, c[0x0][0x17c], !P0 ;  /* 0x00005f0003007a0c */ /* 0x000fe200047a1270 */
[----:B------:R-:W2:Y:S04]  /*2fbb0*/  LDL.LU.64 R250, [R1] ;  /* 0x0000000001fa7983 */ /* 0x000ea80000300a00 */
[----:B------:R-:W2:Y:S04]  /*2fbc0*/  LDL.LU R4, [R1+0x2fc] ;  /* 0x0002fc0001047983 */ /* 0x000ea80000300800 */
[----:B------:R-:W2:Y:S01]  /*2fbd0*/  LDL.LU R3, [R1+0x208] ;  /* 0x0002080001037983 */ /* 0x000ea20000300800 */
[----:B------:R-:W-:-:S03]  /*2fbe0*/  IADD3 R0, R252, 0x172, RZ ;  /* 0x00000172fc007810 */ /* 0x000fc60007ffe0ff */
[----:B--2---:R1:W-:Y:S04]  /*2fbf0*/  @P6 STG.E [R228.64], R3 ;  /* 0x00000003e4006986 */ /* 0x0043e8000c101904 */
[----:B---3--:R2:W-:Y:S01]  /*2fc00*/  @P1 STG.E [R234.64], R5 ;  /* 0x00000005ea001986 */ /* 0x0085e2000c101904 */
[----:B-1----:R-:W-:-:S03]  /*2fc10*/  IADD3 R3, R252, 0x175, RZ ;  /* 0x00000175fc037810 */ /* 0x002fc60007ffe0ff */
[----:B------:R-:W3:Y:S01]  /*2fc20*/  LDL.LU.64 R228, [R1+0xd38] ;  /* 0x000d380001e47983 */ /* 0x000ee20000300a00 */
[----:B------:R-:W-:-:S03]  /*2fc30*/  ISETP.LT.AND P1, PT, R3, c[0x0][0x17c], !P0 ;  /* 0x00005f0003007a0c */ /* 0x000fc60004721270 */
[----:B--2---:R-:W2:Y:S04]  /*2fc40*/  LDL.LU.64 R234, [R1+0xd30] ;  /* 0x000d300001ea7983 */ /* 0x004ea80000300a00 */
[----:B------:R-:W2:Y:S04]  /*2fc50*/  LDL.LU R5, [R1+0x38c] ;  /* 0x00038c0001057983 */ /* 0x000ea80000300800 */
[----:B------:R-:W4:Y:S01]  /*2fc60*/  LDL.LU R3, [R1+0x228] ;  /* 0x0002280001037983 */ /* 0x000f220000300800 */
[----:B------:R-:W-:Y:S02]  /*2fc70*/  ISETP.LT.AND P4, PT, R0, c[0x0][0x17c], !P0 ;  /* 0x00005f0000007a0c */ /* 0x000fe40004781270 */
[----:B------:R-:W-:-:S04]  /*2fc80*/  IADD3 R0, R252, 0x174, RZ ;  /* 0x00000174fc007810 */ /* 0x000fc80007ffe0ff */
[----:B------:R-:W-:Y:S02]  /*2fc90*/  ISETP.LT.AND P6, PT, R0, c[0x0][0x17c], !P0 ;  /* 0x00005f0000007a0c */ /* 0x000fe400047c1270 */
[----:B------:R-:W-:Y:S01]  /*2fca0*/  IADD3 R0, R252, 0x176, RZ ;  /* 0x00000176fc007810 */ /* 0x000fe20007ffe0ff */
[----:B----4-:R1:W-:Y:S03]  /*2fcb0*/  @P2 STG.E [R232.64], R3 ;  /* 0x00000003e8002986 */ /* 0x0103e6000c101904 */
[----:B------:R-:W-:Y:S01]  /*2fcc0*/  ISETP.LT.AND P2, PT, R0, c[0x0][0x17c], !P0 ;  /* 0x00005f0000007a0c */ /* 0x000fe20004741270 */
[----:B-1----:R-:W4:Y:S04]  /*2fcd0*/  LDL.LU.64 R232, [R1+0xd28] ;  /* 0x000d280001e87983 */ /* 0x002f280000300a00 */
[----:B------:R-:W2:Y:S01]  /*2fce0*/  LDL.LU R0, [R1+0x22c] ;  /* 0x00022c0001007983 */ /* 0x000ea20000300800 */
[----:B------:R-:W-:-:S03]  /*2fcf0*/  IADD3 R3, R252, 0x177, RZ ;  /* 0x00000177fc037810 */ /* 0x000fc60007ffe0ff */
[----:B--2---:R1:W-:Y:S01]  /*2fd00*/  @P3 STG.E [R238.64], R0 ;  /* 0x00000000ee003986 */ /* 0x0043e2000c101904 */
[----:B------:R-:W-:-:S03]  /*2fd10*/  ISETP.LT.AND P3, PT, R3, c[0x0][0x17c], !P0 ;  /* 0x00005f0003007a0c */ /* 0x000fc60004761270 */
[----:B-1----:R-:W2:Y:S04]  /*2fd20*/  LDL.LU.64 R238, [R1+0xd20] ;  /* 0x000d200001ee7983 */ /* 0x002ea80000300a00 */
        /* <DEDUP_REMOVED lines=20> */
[----:B------:R-:W2:Y:S04]  /*2fe70*/  LDL.LU R3, [R1+0x2f8] ;  /* 0x0002f80001037983 */ /* 0x000ea80000300800 */
[----:B--2---:R1:W-:Y:S04]  /*2fe80*/  @P2 STG.E [R244.64], R3 ;  /* 0x00000003f4002986 */ /* 0x0043e8000c101904 */
[----:B------:R2:W-:Y:S01]  /*2fe90*/  @P3 STG.E [R250.64], R4 ;  /* 0x00000004fa003986 */ /* 0x0005e2000c101904 */
[----:B-1----:R-:W-:-:S03]  /*2fea0*/  IADD3 R3, R252, 0x17d, RZ ;  /* 0x0000017dfc037810 */ /* 0x002fc60007ffe0ff */
[----:B------:R-:W3:Y:S01]  /*2feb0*/  LDL.LU.64 R244, [R1+0xcf8] ;  /* 0x000cf80001f47983 */ /* 0x000ee20000300a00 */
[----:B------:R-:W-:-:S03]  /*2fec0*/  ISETP.LT.AND P3, PT, R3, c[0x0][0x17c], !P0 ;  /* 0x00005f0003007a0c */ /* 0x000fc60004761270 */
[----:B--2---:R-:W2:Y:S04]  /*2fed0*/  LDL.LU.64 R250, [R1+0xcf0] ;  /* 0x000cf00001fa7983 */ /* 0x004ea80000300a00 */
[----:B------:R-:W4:Y:S04]  /*2fee0*/  LDL.LU R4, [R1+0x50c] ;  /* 0x00050c0001047983 */ /* 0x000f280000300800 */
[----:B------:R-:W2:Y:S04]  /*2fef0*/  LDL.LU R3, [R1+0x388] ;  /* 0x0003880001037983 */ /* 0x000ea80000300800 */
[----:B--2---:R1:W-:Y:S04]  /*2ff00*/  @P4 STG.E [R250.64], R3 ;  /* 0x00000003fa004986 */ /* 0x0043e8000c101904 */
[----:B---3--:R2:W-:Y:S04]  /*2ff10*/  @P5 STG.E [R244.64], R5 ;  /* 0x00000005f4005986 */ /* 0x0085e8000c101904 */
[----:B-1----:R-:W3:Y:S04]  /*2ff20*/  LDL.LU R250, [R1+0x4cc] ;  /* 0x0004cc0001fa7983 */ /* 0x002ee80000300800 */
[----:B------:R-:W3:Y:S04]  /*2ff30*/  LDL.LU R251, [R1+0x4ec] ;  /* 0x0004ec0001fb7983 */ /* 0x000ee80000300800 */
[----:B--2---:R-:W2:Y:S04]  /*2ff40*/  LDL.LU R245, [R1+0x4c8] ;  /* 0x0004c80001f57983 */ /* 0x004ea80000300800 */
[----:B------:R-:W3:Y:S04]  /*2ff50*/  LDL.LU R244, [R1+0x508] ;  /* 0x0005080001f47983 */ /* 0x000ee80000300800 */
[----:B------:R-:W3:Y:S01]  /*2ff60*/  LDL.LU R5, [R1+0x1f4] ;  /* 0x0001f40001057983 */ /* 0x000ee20000300800 */
[----:B------:R-:W-:-:S03]  /*2ff70*/  IADD3 R0, R252, 0x17c, RZ ;  /* 0x0000017cfc007810 */ /* 0x000fc60007ffe0ff */
[----:B--2---:R1:W-:Y:S04]  /*2ff80*/  @P6 STG.E [R246.64], R245 ;  /* 0x000000f5f6006986 */ /* 0x0043e8000c101904 */
[----:B-1----:R-:W2:Y:S04]  /*2ff90*/  LDL.LU R247, [R1+0x4e8] ;  /* 0x0004e80001f77983 */ /* 0x002ea80000300800 */
[----:B------:R-:W4:Y:S04]  /*2ffa0*/  LDL.LU R246, [R1+0x1c0] ;  /* 0x0001c00001f67983 */ /* 0x000f280000300800 */
[----:B---3--:R1:W-:Y:S04]  /*2ffb0*/  @P1 STG.E [R240.64], R250 ;  /* 0x000000faf0001986 */ /* 0x0083e8000c101904 */
[----:B-1----:R-:W3:Y:S04]  /*2ffc0*/  LDL.LU R241, [R1+0x1f0] ;  /* 0x0001f00001f17983 */ /* 0x002ee80000300800 */
[----:B------:R-:W3:Y:S01]  /*2ffd0*/  LDL.LU R250, [R1+0x1c4] ;  /* 0x0001c40001fa7983 */ /* 0x000ee20000300800 */
[----:B------:R-:W-:-:S02]  /*2ffe0*/  ISETP.LT.AND P2, PT, R0, c[0x0][0x17c], !P0 ;  /* 0x00005f0000007a0c */ /* 0x000fc40004741270 */
[C---:B------:R-:W-:Y:S01]  /*2fff0*/  IADD3 R0, R252.reuse, 0x17e, RZ ;  /* 0x0000017efc007810 */ /* 0x040fe20007ffe0ff */
[----:B------:R-:W3:Y:S01]  /*30000*/  LDL.LU R245, [R1+0x110] ;  /* 0x0001100001f57983 */ /* 0x000ee20000300800 */
[----:B------:R-:W-:Y:S02]  /*30010*/  IADD3 R3, R252, 0x17f, RZ ;  /* 0x0000017ffc037810 */ /* 0x000fe40007ffe0ff */
[----:B------:R-:W-:Y:S02]  /*30020*/  ISETP.LT.AND P4, PT, R0, c[0x0][0x17c], !P0 ;  /* 0x00005f0000007a0c */ /* 0x000fe40004781270 */
[----:B------:R-:W-:Y:S02]  /*30030*/  ISETP.LT.AND P5, PT, R3, c[0x0][0x17c], !P0 ;  /* 0x00005f0003007a0c */ /* 0x000fe400047a1270 */
[C---:B------:R-:W-:Y:S02]  /*30040*/  IADD3 R0, R252.reuse, 0x180, RZ ;  /* 0x00000180fc007810 */ /* 0x040fe40007ffe0ff */
[----:B------:R-:W-:-:S02]  /*30050*/  IADD3 R3, R252, 0x181, RZ ;  /* 0x00000181fc037810 */ /* 0x000fc40007ffe0ff */
[----:B------:R-:W-:Y:S02]  /*30060*/  ISETP.LT.AND P6, PT, R0, c[0x0][0x17c], !P0 ;  /* 0x00005f0000007a0c */ /* 0x000fe400047c1270 */
[C---:B------:R-:W-:Y:S02]  /*30070*/  IADD3 R0, R252.reuse, 0x182, RZ ;  /* 0x00000182fc007810 */ /* 0x040fe40007ffe0ff */
[----:B------:R-:W-:Y:S02]  /*30080*/  ISETP.LT.AND P1, PT, R3, c[0x0][0x17c], !P0 ;  /* 0x00005f0003007a0c */ /* 0x000fe40004721270 */
[----:B------:R-:W-:Y:S01]  /*30090*/  IADD3 R3, R252, 0x183, RZ ;  /* 0x00000183fc037810 */ /* 0x000fe20007ffe0ff */
[----:B--2---:R-:W-:Y:S04]  /*300a0*/  @P2 STG.E [R242.64], R247 ;  /* 0x000000f7f2002986 */ /* 0x004fe8000c101904 */
[----:B------:R1:W-:Y:S01]  /*300b0*/  @P3 STG.E [R236.64], R251 ;  /* 0x000000fbec003986 */ /* 0x0003e2000c101904 */
[----:B------:R-:W-:-:S02]  /*300c0*/  ISETP.LT.AND P2, PT, R0, c[0x0][0x17c], !P0 ;  /* 0x00005f0000007a0c */ /* 0x000fc40004741270 */
[----:B------:R-:W-:Y:S01]  /*300d0*/  ISETP.LT.AND P3, PT, R3, c[0x0][0x17c], !P0 ;  /* 0x00005f0003007a0c */ /* 0x000fe20004761270 */
[----:B------:R-:W-:Y:S04]  /*300e0*/  @P4 STG.E [R238.64], R244 ;  /* 0x000000f4ee004986 */ /* 0x000fe8000c101904 */
[----:B-1----:R-:W2:Y:S04]  /*300f0*/  LDL.LU R251, [R1+0x114] ;  /* 0x0001140001fb7983 */ /* 0x002ea80000300800 */
[----:B------:R-:W2:Y:S04]  /*30100*/  LDL.LU R247, [R1+0xe0] ;  /* 0x0000e00001f77983 */ /* 0x000ea80000300800 */
[----:B----4-:R1:W-:Y:S04]  /*30110*/  @P5 STG.E [R232.64], R4 ;  /* 0x00000004e8005986 */ /* 0x0103e8000c101904 */
[----:B---3--:R-:W-:Y:S04]  /*30120*/  @P6 STG.E [R234.64], R241 ;  /* 0x000000f1ea006986 */ /* 0x008fe8000c101904 */
[----:B-1----:R-:W3:Y:S04]  /*30130*/  LDL.LU R4, [R1+0xe4] ;  /* 0x0000e40001047983 */ /* 0x002ee80000300800 */
[----:B------:R-:W4:Y:S04]  /*30140*/  LDL.LU R244, [R1+0x1e0] ;  /* 0x0001e00001f47983 */ /* 0x000f280000300800 */
[----:B------:R1:W-:Y:S04]  /*30150*/  @P1 STG.E [R228.64], R5 ;  /* 0x00000005e4001986 */ /* 0x0003e8000c101904 */
[----:B------:R-:W-:Y:S04]  /*30160*/  @P2 STG.E [R230.64], R246 ;  /* 0x000000f6e6002986 */ /* 0x000fe8000c101904 */
[----:B------:R1:W-:Y:S04]  /*30170*/  @P3 STG.E [R224.64], R250 ;  /* 0x000000fae0003986 */ /* 0x0003e8000c101904 */
[----:B-1----:R-:W4:Y:S04]  /*30180*/  LDL.LU R5, [R1+0x1e4] ;  /* 0x0001e40001057983 */ /* 0x002f280000300800 */
[----:B------:R-:W4:Y:S04]  /*30190*/  LDL.LU R241, [R1+0x130] ;  /* 0x0001300001f17983 */ /* 0x000f280000300800 */
[----:B------:R-:W4:Y:S01]  /*301a0*/  LDL.LU R250, [R1+0x134] ;  /* 0x0001340001fa7983 */ /* 0x000f220000300800 */
[----:B------:R-:W-:-:S02]  /*301b0*/  IADD3 R0, R252, 0x184, RZ ;  /* 0x00000184fc007810 */ /* 0x000fc40007ffe0ff */
[----:B------:R-:W-:Y:S01]  /*301c0*/  IADD3 R3, R252, 0x185, RZ ;  /* 0x00000185fc037810 */ /* 0x000fe20007ffe0ff */
[----:B------:R-:W4:Y:S01]  /*301d0*/  LDL.LU R246, [R1+0x100] ;  /* 0x0001000001f67983 */ /* 0x000f220000300800 */
[----:B------:R-:W-:Y:S02]  /*301e0*/  ISETP.LT.AND P4, PT, R0, c[0x0][0x17c], !P0 ;  /* 0x00005f0000007a0c */ /* 0x000fe40004781270 */
[----:B------:R-:W-:Y:S02]  /*301f0*/  ISETP.LT.AND P5, PT, R3, c[0x0][0x17c], !P0 ;  /* 0x00005f0003007a0c */ /* 0x000fe400047a1270 */
[C---:B------:R-:W-:Y:S02]  /*30200*/  IADD3 R0, R252.reuse, 0x186, RZ ;  /* 0x00000186fc007810 */ /* 0x040fe40007ffe0ff */
[----:B------:R-:W-:Y:S02]  /*30210*/  IADD3 R3, R252, 0x187, RZ ;  /* 0x00000187fc037810 */ /* 0x000fe40007ffe0ff */
[----:B------:R-:W-:-:S02]  /*30220*/  ISETP.LT.AND P6, PT, R0, c[0x0][0x17c], !P0 ;  /* 0x00005f0000007a0c */ /* 0x000fc400047c1270 */
[----:B------:R-:W-:Y:S02]  /*30230*/  IADD3 R0, R252, 0x188, RZ ;  /* 0x00000188fc007810 */ /* 0x000fe40007ffe0ff */
[----:B------:R-:W-:Y:S02]  /*30240*/  ISETP.LT.AND P1, PT, R3, c[0x0][0x17c], !P0 ;  /* 0x00005f0003007a0c */ /* 0x000fe40004721270 */
[----:B------:R-:W-:Y:S01]  /*30250*/  ISETP.LT.AND P2, PT, R0, c[0x0][0x17c], !P0 ;  /* 0x00005f0000007a0c */ /* 0x000fe20004741270 */
[----:B------:R-:W-:Y:S01]  /*30260*/  @P4 STG.E [R226.64], R245 ;  /* 0x000000f5e2004986 */ /* 0x000fe2000c101904 */
[C---:B------:R-:W-:Y:S02]  /*30270*/  IADD3 R0, R252.reuse, 0x189, RZ ;  /* 0x00000189fc007810 */ /* 0x040fe40007ffe0ff */
[----:B------:R-:W-:Y:S02]  /*30280*/  IADD3 R3, R252, 0x18a, RZ ;  /* 0x0000018afc037810 */ /* 0x000fe40007ffe0ff */
[----:B------:R-:W-:-:S02]  /*30290*/  ISETP.LT.AND P3, PT, R0, c[0x0][0x17c], !P0 ;  /* 0x00005f0000007a0c */ /* 0x000fc40004761270 */
[----:B------:R-:W-:Y:S02]  /*302a0*/  IADD3 R0, R252, 0x18b, RZ ;  /* 0x0000018bfc007810 */ /* 0x000fe40007ffe0ff */
[----:B------:R-:W-:Y:S01]  /*302b0*/  ISETP.LT.AND P4, PT, R3, c[0x0][0x17c], !P0 ;  /* 0x00005f0003007a0c */ /* 0x000fe20004781270 */
[----:B--2---:R1:W-:Y:S01]  /*302c0*/  @P5 STG.E [R220.64], R251 ;  /* 0x000000fbdc005986 */ /* 0x0043e2000c101904 */
[----:B------:R-:W-:-:S03]  /*302d0*/  ISETP.LT.AND P5, PT, R0, c[0x0][0x17c], !P0 ;  /* 0x00005f0000007a0c */ /* 0x000fc600047a1270 */
[----:B------:R-:W-:Y:S04]  /*302e0*/  @P6 STG.E [R222.64], R247 ;  /* 0x000000f7de006986 */ /* 0x000fe8000c101904 */
[----:B-1----:R-:W2:Y:S04]  /*302f0*/  LDL.LU R251, [R1+0x104] ;  /* 0x0001040001fb7983 */ /* 0x002ea80000300800 */
[----:B------:R-:W2:Y:S04]  /*30300*/  LDL.LU R245, [R1+0xd0] ;  /* 0x0000d00001f57983 */ /* 0x000ea80000300800 */
[----:B---3--:R1:W-:Y:S04]  /*30310*/  @P1 STG.E [R216.64], R4 ;  /* 0x00000004d8001986 */ /* 0x0083e8000c101904 */
[----:B----4-:R-:W-:Y:S04]  /*30320*/  @P2 STG.E [R218.64], R244 ;  /* 0x000000f4da002986 */ /* 0x010fe8000c101904 */
[----:B-1----:R-:W3:Y:S04]  /*30330*/  LDL.LU R4, [R1+0xd4] ;  /* 0x0000d40001047983 */ /* 0x002ee80000300800 */
[----:B------:R-:W2:Y:S04]  /*30340*/  LDL.LU R247, [R1+0x1d0] ;  /* 0x0001d00001f77983 */ /* 0x000ea80000300800 */
[----:B------:R1:W-:Y:S04]  /*30350*/  @P3 STG.E [R212.64], R5 ;  /* 0x00000005d4003986 */ /* 0x0003e8000c101904 */
[----:B------:R-:W-:Y:S04]  /*30360*/  @P4 STG.E [R214.64], R241 ;  /* 0x000000f1d6004986 */ /* 0x000fe8000c101904 */
[----:B------:R1:W-:Y:S04]  /*30370*/  @P5 STG.E [R208.64], R250 ;  /* 0x000000fad0005986 */ /* 0x0003e8000c101904 */
[----:B-1----:R-:W2:Y:S04]  /*30380*/  LDL.LU R5, [R1+0x1d4] ;  /* 0x0001d40001057983 */ /* 0x002ea80000300800 */
[----:B------:R-:W2:Y:S04]  /*30390*/  LDL.LU R244, [R1+0x120] ;  /* 0x0001200001f47983 */ /* 0x000ea80000300800 */
[----:B------:R-:W2:Y:S01]  /*303a0*/  LDL.LU R250, [R1+0x124] ;  /* 0x0001240001fa7983 */ /* 0x000ea20000300800 */
[----:B------:R-:W-:-:S02]  /*303b0*/  IADD3 R3, R252, 0x18c, RZ ;  /* 0x0000018cfc037810 */ /* 0x000fc40007ffe0ff */
[----:B------:R-:W-:Y:S01]  /*303c0*/  IADD3 R0, R252, 0x18d, RZ ;  /* 0x0000018dfc007810 */ /* 0x000fe20007ffe0ff */
[----:B------:R-:W2:Y:S01]  /*303d0*/  LDL.LU R240, [R1+0xf0] ;  /* 0x0000f00001f07983 */ /* 0x000ea20000300800 */
[----:B------:R-:W-:Y:S02]  /*303e0*/  ISETP.LT.AND P6, PT, R3, c[0x0][0x17c], !P0 ;  /* 0x00005f0003007a0c */ /* 0x000fe400047c1270 */
[----:B------:R-:W-:Y:S02]  /*303f0*/  ISETP.LT.AND P1, PT, R0, c[0x0][0x17c], !P0 ;  /* 0x00005f0000007a0c */ /* 0x000fe40004721270 */
[C---:B------:R-:W-:Y:S02]  /*30400*/  IADD3 R3, R252.reuse, 0x18e, RZ ;  /* 0x0000018efc037810 */ /* 0x040fe40007ffe0ff */
[----:B------:R-:W-:Y:S02]  /*30410*/  IADD3 R0, R252, 0x18f, RZ ;  /* 0x0000018ffc007810 */ /* 0x000fe40007ffe0ff */
[----:B------:R-:W-:-:S02]  /*30420*/  ISETP.LT.AND P2, PT, R3, c[0x0][0x17c], !P0 ;  /* 0x00005f0003007a0c */ /* 0x000fc40004741270 */
[----:B------:R-:W-:Y:S02]  /*30430*/  ISETP.LT.AND P3, PT, R0, c[0x0][0x17c], !P0 ;  /* 0x00005f0000007a0c */ /* 0x000fe40004761270 */
[C---:B------:R-:W-:Y:S01]  /*30440*/  IADD3 R3, R252.reuse, 0x190, RZ ;  /* 0x00000190fc037810 */ /* 0x040fe20007ffe0ff */
[----:B------:R-:W-:Y:S01]  /*30450*/  @P6 STG.E [R210.64], R246 ;  /* 0x000000f6d2006986 */ /* 0x000fe2000c101904 */
[C---:B------:R-:W-:Y:S02]  /*30460*/  IADD3 R0, R252.reuse, 0x191, RZ ;  /* 0x00000191fc007810 */ /* 0x040fe40007ffe0ff */
[----:B------:R-:W-:Y:S02]  /*30470*/  ISETP.LT.AND P4, PT, R3, c[0x0][0x17c], !P0 ;  /* 0x00005f0003007a0c */ /* 0x000fe40004781270 */
[----:B------:R-:W-:Y:S02]  /*30480*/  IADD3 R3, R252, 0x192, RZ ;  /* 0x00000192fc037810 */ /* 0x000fe40007ffe0ff */
[----:B------:R-:W-:-:S02]  /*30490*/  ISETP.LT.AND P5, PT, R0, c[0x0][0x17c], !P0 ;  /* 0x00005f0000007a0c */ /* 0x000fc400047a1270 */
[----:B------:R-:W-:Y:S02]  /*304a0*/  IADD3 R0, R252, 0x193, RZ ;  /* 0x00000193fc007810 */ /* 0x000fe40007ffe0ff */
[----:B------:R-:W-:Y:S01]  /*304b0*/  ISETP.LT.AND P6, PT, R3, c[0x0][0x17c], !P0 ;  /* 0x00005f0003007a0c */ /* 0x000fe200047c1270 */
[----:B--2---:R1:W-:Y:S01]  /*304c0*/  @P1 STG.E [R204.64], R251 ;  /* 0x000000fbcc001986 */ /* 0x0043e2000c101904 */
[----:B------:R-:W-:-:S03]  /*304d0*/  ISETP.LT.AND P1, PT, R0, c[0x0][0x17c], !P0 ;  /* 0x00005f0000007a0c */ /* 0x000fc60004721270 */
[----:B------:R2:W-:Y:S04]  /*304e0*/  @P2 STG.E [R206.64], R245 ;  /* 0x000000f5ce002986 */ /* 0x0005e8000c101904 */
[----:B-1----:R-:W4:Y:S04]  /*304f0*/  LDL.LU R251, [R1+0xf4] ;  /* 0x0000f40001fb7983 */ /* 0x002f280000300800 */
[----:B------:R-:W4:Y:S04]  /*30500*/  LDL.LU R241, [R1+0xc0] ;  /* 0x0000c00001f17983 */ /* 0x000f280000300800 */
[----:B------:R-:W4:Y:S04]  /*30510*/  LDL.LU R246, [R1+0xc4] ;  /* 0x0000c40001f67983 */ /* 0x000f280000300800 */
[----:B---3--:R1:W-:Y:S04]  /*30520*/  @P3 STG.E [R200.64], R4 ;  /* 0x00000004c8003986 */ /* 0x0083e8000c101904 */
[----:B--2---:R-:W2:Y:S04]  /*30530*/  LDL.LU R245, [R1+0x210] ;  /* 0x0002100001f57983 */ /* 0x004ea80000300800 */
[----:B-1----:R-:W4:Y:S04]  /*30540*/  LDL.LU R4, [R1+0x214] ;  /* 0x0002140001047983 */ /* 0x002f280000300800 */
[----:B------:R1:W-:Y:S04]  /*30550*/  @P4 STG.E [R202.64], R247 ;  /* 0x000000f7ca004986 */ /* 0x0003e8000c101904 */
[----:B------:R1:W-:Y:S04]  /*30560*/  @P5 STG.E [R196.64], R5 ;  /* 0x00000005c4005986 */ /* 0x0003e8000c101904 */
[----:B------:R1:W-:Y:S04]  /*30570*/  @P6 STG.E [R198.64], R244 ;  /* 0x000000f4c6006986 */ /* 0x0003e8000c101904 */
[----:B-1----:R-:W4:Y:S04]  /*30580*/  LDL.LU R247, [R1+0x230] ;  /* 0x0002300001f77983 */ /* 0x002f280000300800 */
[----:B------:R-:W4:Y:S04]  /*30590*/  LDL.LU R5, [R1+0x234] ;  /* 0x0002340001057983 */ /* 0x000f280000300800 */
[----:B------:R1:W-:Y:S04]  /*305a0*/  @P1 STG.E [R192.64], R250 ;  /* 0x000000fac0001986 */ /* 0x0003e8000c101904 */
[----:B------:R-:W4:Y:S04]  /*305b0*/  LDL.LU R244, [R1+0x250] ;  /* 0x0002500001f47983 */ /* 0x000f280000300800 */
[----:B-1----:R-:W4:Y:S01]  /*305c0*/  LDL.LU R250, [R1+0x254] ;  /* 0x0002540001fa7983 */ /* 0x002f220000300800 */
[----:B------:R-:W-:-:S02]  /*305d0*/  IADD3 R3, R252, 0x194, RZ ;  /* 0x00000194fc037810 */ /* 0x000fc40007ffe0ff */
[C---:B------:R-:W-:Y:S02]  /*305e0*/  IADD3 R0, R252.reuse, 0x195, RZ ;  /* 0x00000195fc007810 */ /* 0x040fe40007ffe0ff */
[----:B------:R-:W-:Y:S02]  /*305f0*/  ISETP.LT.AND P2, PT, R3, c[0x0][0x17c], !P0 ;  /* 0x00005f0003007a0c */ /* 0x000fe40004741270 */
[----:B------:R-:W-:Y:S02]  /*30600*/  IADD3 R3, R252, 0x196, RZ ;  /* 0x00000196fc037810 */ /* 0x000fe40007ffe0ff */
[----:B------:R-:W-:Y:S02]  /*30610*/  ISETP.LT.AND P3, PT, R0, c[0x0][0x17c], !P0 ;  /* 0x00005f0000007a0c */ /* 0x000fe40004761270 */
[----:B------:R-:W-:Y:S02]  /*30620*/  IADD3 R0, R252, 0x197, RZ ;  /* 0x00000197fc007810 */ /* 0x000fe40007ffe0ff */
[----:B------:R-:W-:-:S02]  /*30630*/  ISETP.LT.AND P4, PT, R3, c[0x0][0x17c], !P0 ;  /* 0x00005f0003007a0c */ /* 0x000fc40004781270 */
[----:B------:R-:W-:Y:S02]  /*30640*/  IADD3 R3, R252, 0x198, RZ ;  /* 0x00000198fc037810 */ /* 0x000fe40007ffe0ff */
[----:B------:R-:W-:Y:S02]  /*30650*/  ISETP.LT.AND P5, PT, R0, c[0x0][0x17c], !P0 ;  /* 0x00005f0000007a0c */ /* 0x000fe400047a1270 */
[----:B------:R-:W-:Y:S02]  /*30660*/  IADD3 R0, R252, 0x199, RZ ;  /* 0x00000199fc007810 */ /* 0x000fe40007ffe0ff */
[----:B------:R-:W-:Y:S02]  /*30670*/  ISETP.LT.AND P6, PT, R3, c[0x0][0x17c], !P0 ;  /* 0x00005f0003007a0c */ /* 0x000fe400047c1270 */
[----:B------:R-:W-:Y:S02]  /*30680*/  ISETP.LT.AND P1, PT, R0, c[0x0][0x17c], !P0 ;  /* 0x00005f0000007a0c */ /* 0x000fe40004721270 */
[C---:B------:R-:W-:Y:S01]  /*30690*/  IADD3 R3, R252.reuse, 0x19a, RZ ;  /* 0x0000019afc037810 */ /* 0x040fe20007ffe0ff */
[----:B------:R-:W-:Y:S01]  /*306a0*/  @P2 STG.E [R194.64], R240 ;  /* 0x000000f0c2002986 */ /* 0x000fe2000c101904 */
[----:B------:R-:W-:-:S02]  /*306b0*/  IADD3 R0, R252, 0x19b, RZ ;  /* 0x0000019bfc007810 */ /* 0x000fc40007ffe0ff */
[----:B------:R-:W-:Y:S02]  /*306c0*/  ISETP.LT.AND P2, PT, R3, c[0x0][0x17c], !P0 ;  /* 0x00005f0003007a0c */ /* 0x000fe40004741270 */
[----:B------:R-:W-:Y:S01]  /*306d0*/  IADD3 R3, R252, 0x19c, RZ ;  /* 0x0000019cfc037810 */ /* 0x000fe20007ffe0ff */
[----:B----4-:R1:W-:Y:S01]  /*306e0*/  @P3 STG.E [R188.64], R251 ;  /* 0x000000fbbc003986 */ /* 0x0103e2000c101904 */
[----:B------:R-:W-:Y:S02]  /*306f0*/  ISETP.LT.AND P3, PT, R0, c[0x0][0x17c], !P0 ;  /* 0x00005f0000007a0c */ /* 0x000fe40004761270 */
[----:B------:R-:W-:Y:S01]  /*30700*/  IADD3 R0, R252, 0x19d, RZ ;  /* 0x0000019dfc007810 */ /* 0x000fe20007ffe0ff */
[----:B------:R-:W-:Y:S01]  /*30710*/  @P4 STG.E [R190.64], R241 ;  /* 0x000000f1be004986 */ /* 0x000fe2000c101904 */
[----:B------:R-:W-:-:S03]  /*30720*/  ISETP.LT.AND P4, PT, R3, c[0x0][0x17c], !P0 ;  /* 0x00005f0003007a0c */ /* 0x000fc60004781270 */
[----:B------:R4:W-:Y:S04]  /*30730*/  @P5 STG.E [R184.64], R246 ;  /* 0x000000f6b8005986 */ /* 0x0009e8000c101904 */
[----:B-1----:R-:W3:Y:S01]  /*30740*/  LDL.LU R251, [R1+0x270] ;  /* 0x0002700001fb7983 */ /* 0x002ee20000300800 */
[----:B------:R-:W-:-:S03]  /*30750*/  ISETP.LT.AND P5, PT, R0, c[0x0][0x17c], !P0 ;  /* 0x00005f0000007a0c */ /* 0x000fc600047a1270 */
[----:B--2---:R-:W-:Y:S04]  /*30760*/  @P6 STG.E [R186.64], R245 ;  /* 0x000000f5ba006986 */ /* 0x004fe8000c101904 */
[----:B----4-:R-:W2:Y:S04]  /*30770*/  LDL.LU R246, [R1+0x1f8] ;  /* 0x0001f80001f67983 */ /* 0x010ea80000300800 */
[----:B------:R1:W-:Y:S04]  /*30780*/  @P1 STG.E [R180.64], R4 ;  /* 0x00000004b4001986 */ /* 0x0003e8000c101904 */
[----:B-1----:R-:W4:Y:S04]  /*30790*/  LDL.LU R4, [R1+0x1fc] ;  /* 0x0001fc0001047983 */ /* 0x002f280000300800 */
[----:B------:R-:W-:Y:S04]  /*307a0*/  @P2 STG.E [R182.64], R247 ;  /* 0x000000f7b6002986 */ /* 0x000fe8000c101904 */
[----:B------:R-:W4:Y:S04]  /*307b0*/  LDL.LU R245, [R1+0x1c8] ;  /* 0x0001c80001f57983 */ /* 0x000f280000300800 */
[----:B------:R1:W-:Y:S04]  /*307c0*/  @P3 STG.E [R176.64], R5 ;  /* 0x00000005b0003986 */ /* 0x0003e8000c101904 */
[----:B------:R-:W-:Y:S04]  /*307d0*/  @P4 STG.E [R178.64], R244 ;  /* 0x000000f4b2004986 */ /* 0x000fe8000c101904 */
[----:B-1----:R-:W4:Y:S04]  /*307e0*/  LDL.LU R5, [R1+0x1cc] ;  /* 0x0001cc0001057983 */ /* 0x002f280000300800 */
[----:B------:R-:W4:Y:S04]  /*307f0*/  LDL.LU R240, [R1+0x118] ;  /* 0x0001180001f07983 */ /* 0x000f280000300800 */
[----:B------:R1:W-:Y:S04]  /*30800*/  @P5 STG.E [R172.64], R250 ;  /* 0x000000faac005986 */ /* 0x0003e8000c101904 */
[----:B-1----:R-:W4:Y:S01]  /*30810*/  LDL.LU R250, [R1+0x11c] ;  /* 0x00011c0001fa7983 */ /* 0x002f220000300800 */
[----:B------:R-:W-:-:S02]  /*30820*/  IADD3 R3, R252, 0x19e, RZ ;  /* 0x0000019efc037810 */ /* 0x000fc40007ffe0ff */
[C---:B------:R-:W-:Y:S01]  /*30830*/  IADD3 R0, R252.reuse, 0x1a0, RZ ;  /* 0x000001a0fc007810 */ /* 0x040fe20007ffe0ff */
[----:B------:R-:W4:Y:S01]  /*30840*/  LDL.LU R247, [R1+0xe8] ;  /* 0x0000e80001f77983 */ /* 0x000f220000300800 */
[----:B------:R-:W-:Y:S02]  /*30850*/  ISETP.LT.AND P6, PT, R3, c[0x0][0x17c], !P0 ;  /* 0x00005f0003007a0c */ /* 0x000fe400047c1270 */
[----:B------:R-:W-:-:S04]  /*30860*/  IADD3 R3, R252, 0x19f, RZ ;  /* 0x0000019ffc037810 */ /* 0x000fc80007ffe0ff */
[----:B------:R-:W-:Y:S02]  /*30870*/  ISETP.LT.AND P1, PT, R3, c[0x0][0x17c], !P0 ;  /* 0x00005f0003007a0c */ /* 0x000fe40004721270 */
        /* <DEDUP_REMOVED lines=9> */
[----:B---3--:R-:W-:Y:S04]  /*30910*/  @P6 STG.E [R174.64], R251 ;  /* 0x000000fbae006986 */ /* 0x008fe8000c101904 */
[----:B------:R1:W-:Y:S01]  /*30920*/  @P1 STG.E [R168.64], R2 ;  /* 0x00000002a8001986 */ /* 0x0003e2000c101904 */
[----:B------:R-:W-:-:S02]  /*30930*/  ISETP.LT.AND P6, PT, R0, c[0x0][0x17c], !P0 ;  /* 0x00005f0000007a0c */ /* 0x000fc400047c1270 */
[----:B------:R-:W-:Y:S01]  /*30940*/  ISETP.LT.AND P1, PT, R3, c[0x0][0x17c], !P0 ;  /* 0x00005f0003007a0c */ /* 0x000fe20004721270 */
[----:B--2---:R-:W-:Y:S04]  /*30950*/  @P2 STG.E [R170.64], R246 ;  /* 0x000000f6aa002986 */ /* 0x004fe8000c101904 */
[----:B-1----:R-:W2:Y:S04]  /*30960*/  LDL.LU R2, [R1+0xcec] ;  /* 0x000cec0001027983 */ /* 0x002ea80000300800 */
[----:B------:R-:W3:Y:S04]  /*30970*/  LDL.LU R251, [R1+0xec] ;  /* 0x0000ec0001fb7983 */ /* 0x000ee80000300800 */
[----:B------:R-:W2:Y:S04]  /*30980*/  LDL.LU R244, [R1+0x1e8] ;  /* 0x0001e80001f47983 */ /* 0x000ea80000300800 */
[----:B----4-:R1:W-:Y:S04]  /*30990*/  @P3 STG.E [R164.64], R4 ;  /* 0x00000004a4003986 */ /* 0x0103e8000c101904 */
[----:B------:R-:W-:Y:S04]  /*309a0*/  @P4 STG.E [R166.64], R245 ;  /* 0x000000f5a6004986 */ /* 0x000fe8000c101904 */
[----:B-1----:R-:W4:Y:S04]  /*309b0*/  LDL.LU R4, [R1+0x1ec] ;  /* 0x0001ec0001047983 */ /* 0x002f280000300800 */
[----:B------:R-:W4:Y:S04]  /*309c0*/  LDL.LU R241, [R1+0x138] ;  /* 0x0001380001f17983 */ /* 0x000f280000300800 */
[----:B------:R1:W-:Y:S04]  /*309d0*/  @P5 STG.E [R160.64], R5 ;  /* 0x00000005a0005986 */ /* 0x0003e8000c101904 */
[----:B------:R-:W-:Y:S04]  /*309e0*/  @P6 STG.E [R162.64], R240 ;  /* 0x000000f0a2006986 */ /* 0x000fe8000c101904 */
[----:B-1----:R-:W4:Y:S04]  /*309f0*/  LDL.LU R5, [R1+0x13c] ;  /* 0x00013c0001057983 */ /* 0x002f280000300800 */
[----:B------:R-:W4:Y:S04]  /*30a00*/  LDL.LU R246, [R1+0x108] ;  /* 0x0001080001f67983 */ /* 0x000f280000300800 */
[----:B------:R-:W4:Y:S04]  /*30a10*/  LDL.LU R245, [R1+0x10c] ;  /* 0x00010c0001f57983 */ /* 0x000f280000300800 */
[----:B------:R1:W-:Y:S04]  /*30a20*/  @P1 STG.E [R156.64], R250 ;  /* 0x000000fa9c001986 */ /* 0x0003e8000c101904 */
[----:B-1----:R-:W4:Y:S01]  /*30a30*/  LDL.LU R250, [R1+0xd8] ;  /* 0x0000d80001fa7983 */ /* 0x002f220000300800 */
[----:B------:R-:W-:-:S02]  /*30a40*/  IADD3 R0, R252, 0x1a6, RZ ;  /* 0x000001a6fc007810 */ /* 0x000fc40007ffe0ff */
[----:B------:R-:W-:Y:S02]  /*30a50*/  IADD3 R3, R252, 0x1a7, RZ ;  /* 0x000001a7fc037810 */ /* 0x000fe40007ffe0ff */
[----:B------:R-:W-:Y:S02]  /*30a60*/  ISETP.LT.AND P2, PT, R0, c[0x0][0x17c], !P0 ;  /* 0x00005f0000007a0c */ /* 0x000fe40004741270 */
[C---:B------:R-:W-:Y:S02]  /*30a70*/  IADD3 R0, R252.reuse, 0x1a8, RZ ;  /* 0x000001a8fc007810 */ /* 0x040fe40007ffe0ff */
[----:B------:R-:W-:Y:S02]  /*30a80*/  ISETP.LT.AND P3, PT, R3, c[0x0][0x17c], !P0 ;  /* 0x00005f0003007a0c */ /* 0x000fe40004761270 */
[----:B------:R-:W-:Y:S02]  /*30a90*/  IADD3 R3, R252, 0x1a9, RZ ;  /* 0x000001a9fc037810 */ /* 0x000fe40007ffe0ff */
[----:B------:R-:W-:-:S02]  /*30aa0*/  ISETP.LT.AND P4, PT, R0, c[0x0][0x17c], !P0 ;  /* 0x00005f0000007a0c */ /* 0x000fc40004781270 */
[C---:B------:R-:W-:Y:S02]  /*30ab0*/  IADD3 R0, R252.reuse, 0x1aa, RZ ;  /* 0x000001aafc007810 */ /* 0x040fe40007ffe0ff */
[----:B------:R-:W-:Y:S02]  /*30ac0*/  ISETP.LT.AND P5, PT, R3, c[0x0][0x17c], !P0 ;  /* 0x00005f0003007a0c */ /* 0x000fe400047a1270 */
[----:B------:R-:W-:Y:S02]  /*30ad0*/  IADD3 R3, R252, 0x1ab, RZ ;  /* 0x000001abfc037810 */ /* 0x000fe40007ffe0ff */
[----:B------:R-:W-:Y:S02]  /*30ae0*/  ISETP.LT.AND P6, PT, R0, c[0x0][0x17c], !P0 ;  /* 0x00005f0000007a0c */ /* 0x000fe400047c1270 */
[----:B------:R-:W-:Y:S02]  /*30af0*/  IADD3 R0, R252, 0x1ac, RZ ;  /* 0x000001acfc007810 */ /* 0x000fe40007ffe0ff */
[----:B------:R-:W-:-:S02]  /*30b00*/  ISETP.LT.AND P1, PT, R3, c[0x0][0x17c], !P0 ;  /* 0x00005f0003007a0c */ /* 0x000fc40004721270 */
[----:B------:R-:W-:Y:S01]  /*30b10*/  IADD3 R3, R252, 0x1ad, RZ ;  /* 0x000001adfc037810 */ /* 0x000fe20007ffe0ff */
[----:B------:R1:W-:Y:S01]  /*30b20*/  @P2 STG.E [R158.64], R247 ;  /* 0x000000f79e002986 */ /* 0x0003e2000c101904 */
[----:B------:R-:W-:Y:S02]  /*30b30*/  ISETP.LT.AND P2, PT, R0, c[0x0][0x17c], !P0 ;  /* 0x00005f0000007a0c */ /* 0x000fe40004741270 */
[----:B------:R-:W-:Y:S01]  /*30b40*/  IADD3 R0, R252, 0x1ae, RZ ;  /* 0x000001aefc007810 */ /* 0x000fe20007ffe0ff */
[----:B-1----:R-:W4:Y:S04]  /*30b50*/  LDL.LU R247, [R1+0x1d8] ;  /* 0x0001d80001f77983 */ /* 0x002f280000300800 */
[----:B---3--:R1:W-:Y:S01]  /*30b60*/  @P3 STG.E [R152.64], R251 ;  /* 0x000000fb98003986 */ /* 0x0083e2000c101904 */
[----:B------:R-:W-:-:S02]  /*30b70*/  ISETP.LT.AND P3, PT, R3, c[0x0][0x17c], !P0 ;  /* 0x00005f0003007a0c */ /* 0x000fc40004761270 */
[----:B------:R-:W-:Y:S01]  /*30b80*/  IADD3 R3, R252, 0x1af, RZ ;  /* 0x000001affc037810 */ /* 0x000fe20007ffe0ff */
[----:B--2---:R2:W-:Y:S01]  /*30b90*/  @P4 STG.E [R154.64], R244 ;  /* 0x000000f49a004986 */ /* 0x0045e2000c101904 */
[----:B------:R-:W-:-:S03]  /*30ba0*/  ISETP.LT.AND P4, PT, R0, c[0x0][0x17c], !P0 ;  /* 0x00005f0000007a0c */ /* 0x000fc60004781270 */
[----:B-1----:R-:W3:Y:S04]  /*30bb0*/  LDL.LU R251, [R1+0x1dc] ;  /* 0x0001dc0001fb7983 */ /* 0x002ee80000300800 */
[----:B--2---:R-:W2:Y:S04]  /*30bc0*/  LDL.LU R244, [R1+0x128] ;  /* 0x0001280001f47983 */ /* 0x004ea80000300800 */
[----:B----4-:R1:W-:Y:S01]  /*30bd0*/  @P5 STG.E [R148.64], R4 ;  /* 0x0000000494005986 */ /* 0x0103e2000c101904 */
[----:B------:R-:W-:-:S03]  /*30be0*/  ISETP.LT.AND P5, PT, R3, c[0x0][0x17c], !P0 ;  /* 0x00005f0003007a0c */ /* 0x000fc600047a1270 */
[----:B------:R-:W-:Y:S04]  /*30bf0*/  @P6 STG.E [R150.64], R241 ;  /* 0x000000f196006986 */ /* 0x000fe8000c101904 */
[----:B-1----:R-:W4:Y:S04]  /*30c00*/  LDL.LU R4, [R1+0x12c] ;  /* 0x00012c0001047983 */ /* 0x002f280000300800 */
[----:B------:R1:W-:Y:S04]  /*30c10*/  @P1 STG.E [R144.64], R5 ;  /* 0x0000000590001986 */ /* 0x0003e8000c101904 */
[----:B------:R-:W-:Y:S04]  /*30c20*/  @P2 STG.E [R146.64], R246 ;  /* 0x000000f692002986 */ /* 0x000fe8000c101904 */
[----:B------:R-:W-:Y:S04]  /*30c30*/  @P3 STG.E [R140.64], R245 ;  /* 0x000000f58c003986 */ /* 0x000fe8000c101904 */
[----:B-1----:R-:W4:Y:S04]  /*30c40*/  LDL.LU R5, [R1+0xf8] ;  /* 0x0000f80001057983 */ /* 0x002f280000300800 */
[----:B------:R-:W-:Y:S04]  /*30c50*/  @P4 STG.E [R142.64], R250 ;  /* 0x000000fa8e004986 */ /* 0x000fe8000c101904 */
[----:B------:R1:W-:Y:S04]  /*30c60*/  @P5 STG.E [R136.64], R2 ;  /* 0x0000000288005986 */ /* 0x0003e8000c101904 */
[----:B-1----:R-:W4:Y:S04]  /*30c70*/  LDL.LU R2, [R1+0xce8] ;  /* 0x000ce80001027983 */ /* 0x002f280000300800 */
[----:B------:R-:W4:Y:S01]  /*30c80*/  LDL.LU R245, [R1+0xc8] ;  /* 0x0000c80001f57983 */ /* 0x000f220000300800 */
[----:B------:R-:W-:-:S02]  /*30c90*/  IADD3 R0, R252, 0x1b0, RZ ;  /* 0x000001b0fc007810 */ /* 0x000fc40007ffe0ff */
[----:B------:R-:W-:Y:S01]  /*30ca0*/  IADD3 R3, R252, 0x1b1, RZ ;  /* 0x000001b1fc037810 */ /* 0x000fe20007ffe0ff */
[----:B------:R-:W4:Y:S01]  /*30cb0*/  LDL.LU R250, [R1+0xcc] ;  /* 0x0000cc0001fa7983 */ /* 0x000f220000300800 */
[----:B------:R-:W-:Y:S02]  /*30cc0*/  ISETP.LT.AND P6, PT, R0, c[0x0][0x17c], !P0 ;  /* 0x00005f0000007a0c */ /* 0x000fe400047c1270 */
[C---:B------:R-:W-:Y:S01]  /*30cd0*/  IADD3 R0, R252.reuse, 0x1b2, RZ ;  /* 0x000001b2fc007810 */ /* 0x040fe20007ffe0ff */
[----:B------:R-:W4:Y:S01]  /*30ce0*/  LDL.LU.64 R242, [R1+0x50] ;  /* 0x0000500001f27983 */ /* 0x000f220000300a00 */
[----:B------:R-:W-:Y:S02]  /*30cf0*/  ISETP.LT.AND P1, PT, R3, c[0x0][0x17c], !P0 ;  /* 0x00005f0003007a0c */ /* 0x000fe40004721270 */
[----:B------:R-:W-:Y:S02]  /*30d00*/  IADD3 R3, R252, 0x1b3, RZ ;  /* 0x000001b3fc037810 */ /* 0x000fe40007ffe0ff */
[----:B------:R-:W-:-:S02]  /*30d10*/  ISETP.LT.AND P2, PT, R0, c[0x0][0x17c], !P0 ;  /* 0x00005f0000007a0c */ /* 0x000fc40004741270 */
[C---:B------:R-:W-:Y:S02]  /*30d20*/  IADD3 R0, R252.reuse, 0x1b4, RZ ;  /* 0x000001b4fc007810 */ /* 0x040fe40007ffe0ff */
[----:B------:R-:W-:Y:S02]  /*30d30*/  ISETP.LT.AND P3, PT, R3, c[0x0][0x17c], !P0 ;  /* 0x00005f0003007a0c */ /* 0x000fe40004761270 */
[----:B------:R-:W-:Y:S02]  /*30d40*/  IADD3 R3, R252, 0x1b5, RZ ;  /* 0x000001b5fc037810 */ /* 0x000fe40007ffe0ff */
[----:B------:R-:W-:Y:S02]  /*30d50*/  ISETP.LT.AND P4, PT, R0, c[0x0][0x17c], !P0 ;  /* 0x00005f0000007a0c */ /* 0x000fe40004781270 */
[----:B------:R-:W-:Y:S02]  /*30d60*/  ISETP.LT.AND P5, PT, R3, c[0x0][0x17c], !P0 ;  /* 0x00005f0003007a0c */ /* 0x000fe400047a1270 */
[----:B------:R-:W-:Y:S01]  /*30d70*/  IADD3 R0, R252, 0x1b6, RZ ;  /* 0x000001b6fc007810 */ /* 0x000fe20007ffe0ff */
[----:B------:R-:W-:Y:S03]  /*30d80*/  @P6 STG.E [R138.64], R247 ;  /* 0x000000f78a006986 */ /* 0x000fe6000c101904 */
[----:B------:R-:W-:Y:S01]  /*30d90*/  ISETP.LT.AND P6, PT, R0, c[0x0][0x17c], !P0 ;  /* 0x00005f0000007a0c */ /* 0x000fe200047c1270 */
[----:B---3--:R1:W-:Y:S04]  /*30da0*/  @P1 STG.E [R132.64], R251 ;  /* 0x000000fb84001986 */ /* 0x0083e8000c101904 */
[----:B--2---:R-:W-:Y:S04]  /*30db0*/  @P2 STG.E [R134.64], R244 ;  /* 0x000000f486002986 */ /* 0x004fe8000c101904 */
[----:B-1----:R-:W2:Y:S04]  /*30dc0*/  LDL.LU R251, [R1+0x218] ;  /* 0x0002180001fb7983 */ /* 0x002ea80000300800 */
[----:B------:R-:W3:Y:S04]  /*30dd0*/  LDL.LU R238, [R1+0x21c] ;  /* 0x00021c0001ee7983 */ /* 0x000ee80000300800 */
[----:B----4-:R1:W-:Y:S04]  /*30de0*/  @P3 STG.E [R128.64], R4 ;  /* 0x0000000480003986 */ /* 0x0103e8000c101904 */
[----:B------:R-:W4:Y:S04]  /*30df0*/  LDL.LU.64 R240, [R1+0x58] ;  /* 0x0000580001f07983 */ /* 0x000f280000300a00 */
[----:B-1----:R-:W4:Y:S04]  /*30e00*/  LDL.LU R4, [R1+0x238] ;  /* 0x0002380001047983 */ /* 0x002f280000300800 */
[----:B------:R-:W4:Y:S04]  /*30e10*/  LDL.LU R239, [R1+0x23c] ;  /* 0x00023c0001ef7983 */ /* 0x000f280000300800 */
[----:B------:R-:W-:Y:S04]  /*30e20*/  @P4 STG.E [R130.64], R5 ;  /* 0x0000000582004986 */ /* 0x000fe8000c101904 */
[----:B------:R1:W-:Y:S04]  /*30e30*/  @P5 STG.E [R124.64], R2 ;  /* 0x000000027c005986 */ /* 0x0003e8000c101904 */
[----:B------:R1:W-:Y:S04]  /*30e40*/  @P6 STG.E [R126.64], R245 ;  /* 0x000000f57e006986 */ /* 0x0003e8000c101904 */
[----:B-1----:R-:W4:Y:S04]  /*30e50*/  LDL.LU R2, [R1+0xce4] ;  /* 0x000ce40001027983 */ /* 0x002f280000300800 */
[----:B------:R-:W4:Y:S04]  /*30e60*/  LDL.LU.64 R246, [R1+0x60] ;  /* 0x0000600001f67983 */ /* 0x000f280000300a00 */
[----:B------:R-:W4:Y:S04]  /*30e70*/  LDL.LU R5, [R1+0x258] ;  /* 0x0002580001057983 */ /* 0x000f280000300800 */
[----:B------:R-:W4:Y:S04]  /*30e80*/  LDL.LU R244, [R1+0x25c] ;  /* 0x00025c0001f47983 */ /* 0x000f280000300800 */
[----:B------:R-:W4:Y:S04]  /*30e90*/  LDL.LU.64 R236, [R1+0x68] ;  /* 0x0000680001ec7983 */ /* 0x000f280000300a00 */
[----:B------:R-:W4:Y:S01]  /*30ea0*/  LDL.LU R245, [R1+0x278] ;  /* 0x0002780001f57983 */ /* 0x000f220000300800 */
[----:B------:R-:W-:-:S02]  /*30eb0*/  IADD3 R3, R252, 0x1b7, RZ ;  /* 0x000001b7fc037810 */ /* 0x000fc40007ffe0ff */
[----:B------:R-:W-:Y:S02]  /*30ec0*/  IADD3 R0, R252, 0x1b8, RZ ;  /* 0x000001b8fc007810 */ /* 0x000fe40007ffe0ff */
[----:B------:R-:W-:Y:S02]  /*30ed0*/  ISETP.LT.AND P1, PT, R3, c[0x0][0x17c], !P0 ;  /* 0x00005f0003007a0c */ /* 0x000fe40004721270 */
[----:B------:R-:W-:Y:S02]  /*30ee0*/  ISETP.LT.AND P2, PT, R0, c[0x0][0x17c], !P0 ;  /* 0x00005f0000007a0c */ /* 0x000fe40004741270 */
[C---:B------:R-:W-:Y:S02]  /*30ef0*/  IADD3 R3, R252.reuse, 0x1b9, RZ ;  /* 0x000001b9fc037810 */ /* 0x040fe40007ffe0ff */
[----:B------:R-:W-:Y:S02]  /*30f00*/  IADD3 R0, R252, 0x1ba, RZ ;  /* 0x000001bafc007810 */ /* 0x000fe40007ffe0ff */
[----:B------:R-:W-:-:S02]  /*30f10*/  ISETP.LT.AND P3, PT, R3, c[0x0][0x17c], !P0 ;  /* 0x00005f0003007a0c */ /* 0x000fc40004761270 */
[----:B------:R-:W-:Y:S02]  /*30f20*/  ISETP.LT.AND P4, PT, R0, c[0x0][0x17c], !P0 ;  /* 0x00005f0000007a0c */ /* 0x000fe40004781270 */
[C---:B------:R-:W-:Y:S02]  /*30f30*/  IADD3 R3, R252.reuse, 0x1bb, RZ ;  /* 0x000001bbfc037810 */ /* 0x040fe40007ffe0ff */
[----:B------:R-:W-:Y:S02]  /*30f40*/  IADD3 R0, R252, 0x1bc, RZ ;  /* 0x000001bcfc007810 */ /* 0x000fe40007ffe0ff */
[----:B------:R-:W-:Y:S02]  /*30f50*/  ISETP.LT.AND P5, PT, R3, c[0x0][0x17c], !P0 ;  /* 0x00005f0003007a0c */ /* 0x000fe400047a1270 */
[----:B------:R-:W-:Y:S02]  /*30f60*/  ISETP.LT.AND P6, PT, R0, c[0x0][0x17c], !P0 ;  /* 0x00005f0000007a0c */ /* 0x000fe400047c1270 */
[----:B------:R-:W-:-:S02]  /*30f70*/  IADD3 R3, R252, 0x1bd, RZ ;  /* 0x000001bdfc037810 */ /* 0x000fc40007ffe0ff */
[----:B------:R-:W-:Y:S01]  /*30f80*/  IADD3 R0, R252, 0x1be, RZ ;  /* 0x000001befc007810 */ /* 0x000fe20007ffe0ff */
[----:B------:R1:W-:Y:S01]  /*30f90*/  @P1 STG.E [R94.64], R250 ;  /* 0x000000fa5e001986 */ /* 0x0003e2000c101904 */
[----:B------:R-:W-:-:S03]  /*30fa0*/  ISETP.LT.AND P1, PT, R3, c[0x0][0x17c], !P0 ;  /* 0x00005f0003007a0c */ /* 0x000fc60004721270 */
[----:B-1----:R-:W4:Y:S04]  /*30fb0*/  LDL.LU R250, [R1+0x27c] ;  /* 0x00027c0001fa7983 */ /* 0x002f280000300800 */
[----:B--2---:R1:W-:Y:S01]  /*30fc0*/  @P2 STG.E [R242.64], R251 ;  /* 0x000000fbf2002986 */ /* 0x0043e2000c101904 */
[----:B------:R-:W-:-:S03]  /*30fd0*/  ISETP.LT.AND P2, PT, R0, c[0x0][0x17c], !P0 ;  /* 0x00005f0000007a0c */ /* 0x000fc60004741270 */
[----:B---3--:R-:W-:Y:S04]  /*30fe0*/  @P3 STG.E [R88.64], R238 ;  /* 0x000000ee58003986 */ /* 0x008fe8000c101904 */
[----:B-1----:R-:W2:Y:S04]  /*30ff0*/  LDL.LU.64 R242, [R1+0x70] ;  /* 0x0000700001f27983 */ /* 0x002ea80000300a00 */
[----:B----4-:R1:W-:Y:S04]  /*31000*/  @P4 STG.E [R240.64], R4 ;  /* 0x00000004f0004986 */ /* 0x0103e8000c101904 */
[----:B------:R-:W-:Y:S04]  /*31010*/  @P5 STG.E [R82.64], R239 ;  /* 0x000000ef52005986 */ /* 0x000fe8000c101904 */
[----:B-1----:R-:W3:Y:S04]  /*31020*/  LDL.LU.64 R240, [R1+0x78] ;  /* 0x0000780001f07983 */ /* 0x002ee80000300a00 */
[----:B------:R-:W2:Y:S04]  /*31030*/  LDS.128 R124, [R2] ;  /* 0x00000000027c7984 */ /* 0x000ea80000000c00 */
[----:B------:R-:W-:Y:S04]  /*31040*/  LDS.128 R140, [R2+0x800] ;  /* 0x00080000028c7984 */ /* 0x000fe80000000c00 */
[----:B------:R1:W-:Y:S04]  /*31050*/  @P6 STG.E [R246.64], R5 ;  /* 0x00000005f6006986 */ /* 0x0003e8000c101904 */
[----:B------:R-:W-:Y:S04]  /*31060*/  @P1 STG.E [R76.64], R244 ;  /* 0x000000f44c001986 */ /* 0x000fe8000c101904 */
[----:B------:R-:W-:Y:S04]  /*31070*/  LDS.128 R156, [R2+0x1000] ;  /* 0x00100000029c7984 */ /* 0x000fe80000000c00 */
[----:B-1----:R-:W4:Y:S04]  /*31080*/  LDL.LU.64 R246, [R1+0x80] ;  /* 0x0000800001f67983 */ /* 0x002f280000300a00 */
[----:B------:R1:W-:Y:S04]  /*31090*/  @P2 STG.E [R236.64], R245 ;  /* 0x000000f5ec002986 */ /* 0x0003e8000c101904 */
[----:B------:R-:W-:Y:S04]  /*310a0*/  LDS.128 R172, [R2+0x1800] ;  /* 0x0018000002ac7984 */ /* 0x000fe80000000c00 */
[----:B-1----:R-:W4:Y:S01]  /*310b0*/  LDL.LU.64 R244, [R1+0x88] ;  /* 0x0000880001f47983 */ /* 0x002f220000300a00 */
[----:B------:R-:W-:-:S02]  /*310c0*/  LOP3.LUT R251, R2, 0x20, RZ, 0x3c, !PT ;  /* 0x0000002002fb7812 */ /* 0x000fc400078e3cff */
[C---:B------:R-:W-:Y:S01]  /*310d0*/  LOP3.LUT R4, R2.reuse, 0x40, RZ, 0x3c, !PT ;  /* 0x0000004002047812 */ /* 0x040fe200078e3cff */
[----:B------:R-:W4:Y:S04]  /*310e0*/  LDL.LU.64 R236, [R1+0x90] ;  /* 0x0000900001ec7983 */ /* 0x000f280000300a00 */
[----:B------:R-:W3:Y:S01]  /*310f0*/  LDS.128 R128, [R251] ;  /* 0x00000000fb807984 */ /* 0x000ee20000000c00 */
[----:B------:R-:W-:-:S03]  /*31100*/  LOP3.LUT R5, R2, 0x60, RZ, 0x3c, !PT ;  /* 0x0000006002057812 */ /* 0x000fc600078e3cff */
[----:B------:R-:W4:Y:S04]  /*31110*/  LDS.128 R132, [R4] ;  /* 0x0000000004847984 */ /* 0x000f280000000c00 */
[----:B------:R-:W1:Y:S01]  /*31120*/  LDS.128 R136, [R5] ;  /* 0x0000000005887984 */ /* 0x000e620000000c00 */
[C---:B------:R-:W-:Y:S02]  /*31130*/  IADD3 R3, R252.reuse, 0x1bf, RZ ;  /* 0x000001bffc037810 */ /* 0x040fe40007ffe0ff */
[----:B------:R-:W-:Y:S01]  /*31140*/  IADD3 R0, R252, 0x1c0, RZ ;  /* 0x000001c0fc007810 */ /* 0x000fe20007ffe0ff */
[----:B------:R-:W1:Y:S01]  /*31150*/  LDS.128 R144, [R251+0x800] ;  /* 0x00080000fb907984 */ /* 0x000e620000000c00 */
[----:B------:R-:W-:Y:S02]  /*31160*/  ISETP.LT.AND P3, PT, R3, c[0x0][0x17c], !P0 ;  /* 0x00005f0003007a0c */ /* 0x000fe40004761270 */
[----:B------:R-:W-:Y:S01]  /*31170*/  ISETP.LT.AND P4, PT, R0, c[0x0][0x17c], !P0 ;  /* 0x00005f0000007a0c */ /* 0x000fe20004781270 */
[----:B------:R-:W1:Y:S01]  /*31180*/  LDS.128 R148, [R4+0x800] ;  /* 0x0008000004947984 */ /* 0x000e620000000c00 */
[----:B------:R-:W-:-:S02]  /*31190*/  IADD3 R3, R252, 0x1c1, RZ ;  /* 0x000001c1fc037810 */ /* 0x000fc40007ffe0ff */
[----:B------:R-:W-:Y:S01]  /*311a0*/  IADD3 R0, R252, 0x1c2, RZ ;  /* 0x000001c2fc007810 */ /* 0x000fe20007ffe0ff */
[----:B------:R-:W1:Y:S01]  /*311b0*/  LDS.128 R152, [R5+0x800] ;  /* 0x0008000005987984 */ /* 0x000e620000000c00 */
[----:B------:R-:W-:Y:S02]  /*311c0*/  ISETP.LT.AND P5, PT, R3, c[0x0][0x17c], !P0 ;  /* 0x00005f0003007a0c */ /* 0x000fe400047a1270 */
[----:B------:R-:W-:Y:S01]  /*311d0*/  ISETP.LT.AND P6, PT, R0, c[0x0][0x17c], !P0 ;  /* 0x00005f0000007a0c */ /* 0x000fe200047c1270 */
[----:B------:R-:W1:Y:S01]  /*311e0*/  LDS.128 R160, [R251+0x1000] ;  /* 0x00100000fba07984 */ /* 0x000e620000000c00 */
[C---:B------:R-:W-:Y:S02]  /*311f0*/  IADD3 R3, R252.reuse, 0x1c3, RZ ;  /* 0x000001c3fc037810 */ /* 0x040fe40007ffe0ff */
[----:B------:R-:W-:Y:S01]  /*31200*/  IADD3 R0, R252, 0x1c4, RZ ;  /* 0x000001c4fc007810 */ /* 0x000fe20007ffe0ff */
[----:B------:R-:W1:Y:S01]  /*31210*/  LDS.128 R164, [R4+0x1000] ;  /* 0x0010000004a47984 */ /* 0x000e620000000c00 */
[----:B------:R-:W-:-:S02]  /*31220*/  ISETP.LT.AND P1, PT, R3, c[0x0][0x17c], !P0 ;  /* 0x00005f0003007a0c */ /* 0x000fc40004721270 */
[----:B------:R-:W-:Y:S01]  /*31230*/  ISETP.LT.AND P2, PT, R0, c[0x0][0x17c], !P0 ;  /* 0x00005f0000007a0c */ /* 0x000fe20004741270 */
[----:B------:R-:W1:Y:S01]  /*31240*/  LDS.128 R168, [R5+0x1000] ;  /* 0x0010000005a87984 */ /* 0x000e620000000c00 */
[C---:B------:R-:W-:Y:S02]  /*31250*/  IADD3 R3, R252.reuse, 0x1c5, RZ ;  /* 0x000001c5fc037810 */ /* 0x040fe40007ffe0ff */
[----:B------:R-:W-:Y:S01]  /*31260*/  IADD3 R0, R252, 0x1c6, RZ ;  /* 0x000001c6fc007810 */ /* 0x000fe20007ffe0ff */
[----:B------:R-:W-:Y:S01]  /*31270*/  @P3 STG.E [R70.64], R250 ;  /* 0x000000fa46003986 */ /* 0x000fe2000c101904 */
[----:B------:R-:W-:-:S03]  /*31280*/  ISETP.LT.AND P3, PT, R3, c[0x0][0x17c], !P0 ;  /* 0x00005f0003007a0c */ /* 0x000fc60004761270 */
[----:B------:R-:W1:Y:S04]  /*31290*/  LDS.128 R176, [R251+0x1800] ;  /* 0x00180000fbb07984 */ /* 0x000e680000000c00 */
[----:B------:R-:W1:Y:S04]  /*312a0*/  LDS.128 R180, [R4+0x1800] ;  /* 0x0018000004b47984 */ /* 0x000e680000000c00 */
[----:B------:R-:W1:Y:S04]  /*312b0*/  LDS.128 R184, [R5+0x1800] ;  /* 0x0018000005b87984 */ /* 0x000e680000000c00 */
[----:B--2---:R2:W-:Y:S01]  /*312c0*/  @P4 STG.E [R242.64], R124 ;  /* 0x0000007cf2004986 */ /* 0x0045e2000c101904 */
[----:B------:R-:W-:-:S03]  /*312d0*/  ISETP.LT.AND P4, PT, R0, c[0x0][0x17c], !P0 ;  /* 0x00005f0000007a0c */ /* 0x000fc60004781270 */
[----:B------:R-:W-:Y:S04]  /*312e0*/  @P5 STG.E [R64.64], R125 ;  /* 0x0000007d40005986 */ /* 0x000fe8000c101904 */
[----:B--2---:R-:W2:Y:S04]  /*312f0*/  LDL.LU.64 R242, [R1+0x98] ;  /* 0x0000980001f27983 */ /* 0x004ea80000300a00 */
[----:B---3--:R3:W-:Y:S04]  /*31300*/  @P6 STG.E [R240.64], R128 ;  /* 0x00000080f0006986 */ /* 0x0087e8000c101904 */
[----:B------:R-:W-:Y:S04]  /*31310*/  @P1 STG.E [R58.64], R129 ;  /* 0x000000813a001986 */ /* 0x000fe8000c101904 */
[----:B---3--:R-:W3:Y:S04]  /*31320*/  LDL.LU.64 R240, [R1+0xa0] ;  /* 0x0000a00001f07983 */ /* 0x008ee80000300a00 */
[----:B----4-:R4:W-:Y:S04]  /*31330*/  @P2 STG.E [R246.64], R132 ;  /* 0x00000084f6002986 */ /* 0x0109e8000c101904 */
[----:B------:R-:W-:Y:S04]  /*31340*/  @P3 STG.E [R52.64], R133 ;  /* 0x0000008534003986 */ /* 0x000fe8000c101904 */
[----:B----4-:R-:W4:Y:S04]  /*31350*/  LDL.LU.64 R246, [R1+0xa8] ;  /* 0x0000a80001f67983 */ /* 0x010f280000300a00 */
[----:B-1----:R1:W-:Y:S04]  /*31360*/  @P4 STG.E [R244.64], R136 ;  /* 0x00000088f4004986 */ /* 0x0023e8000c101904 */
[----:B-1----:R-:W4:Y:S01]  /*31370*/  LDL.LU.64 R244, [R1+0xb0] ;  /* 0x0000b00001f47983 */ /* 0x002f220000300a00 */
        /* <DEDUP_REMOVED lines=16> */
[----:B------:R1:W-:Y:S01]  /*31480*/  @P6 STG.E [R236.64], R140 ;  /* 0x0000008cec006986 */ /* 0x0003e2000c101904 */
[----:B------:R-:W-:Y:S02]  /*31490*/  ISETP.LT.AND P6, PT, R0, c[0x0][0x17c], !P0 ;  /* 0x00005f0000007a0c */ /* 0x000fe400047c1270 */
[C---:B------:R-:W-:Y:S02]  /*314a0*/  IADD3 R3, R252.reuse, 0x1cf, RZ ;  /* 0x000001cffc037810 */ /* 0x040fe40007ffe0ff */
[C---:B------:R-:W-:Y:S01]  /*314b0*/  IADD3 R0, R252.reuse, 0x1d0, RZ ;  /* 0x000001d0fc007810 */ /* 0x040fe20007ffe0ff */
[----:B------:R1:W-:Y:S01]  /*314c0*/  @P1 STG.E [R40.64], R141 ;  /* 0x0000008d28001986 */ /* 0x0003e2000c101904 */
[----:B------:R-:W-:Y:S02]  /*314d0*/  ISETP.LT.AND P1, PT, R3, c[0x0][0x17c], !P0 ;  /* 0x00005f0003007a0c */ /* 0x000fe40004721270 */
[C---:B------:R-:W-:Y:S02]  /*314e0*/  IADD3 R3, R252.reuse, 0x1d1, RZ ;  /* 0x000001d1fc037810 */ /* 0x040fe40007ffe0ff */
[----:B------:R-:W-:Y:S01]  /*314f0*/  IADD3 R2, R252, 0x1da, RZ ;  /* 0x000001dafc027810 */ /* 0x000fe20007ffe0ff */
[----:B--2---:R1:W-:Y:S01]  /*31500*/  @P2 STG.E [R242.64], R144 ;  /* 0x00000090f2002986 */ /* 0x0043e2000c101904 */
[----:B------:R-:W-:-:S02]  /*31510*/  ISETP.LT.AND P2, PT, R0, c[0x0][0x17c], !P0 ;  /* 0x00005f0000007a0c */ /* 0x000fc40004741270 */
[C---:B------:R-:W-:Y:S01]  /*31520*/  IADD3 R0, R252.reuse, 0x1d2, RZ ;  /* 0x000001d2fc007810 */ /* 0x040fe20007ffe0ff */
[----:B------:R1:W-:Y:S01]  /*31530*/  @P3 STG.E [R34.64], R145 ;  /* 0x0000009122003986 */ /* 0x0003e2000c101904 */
[----:B------:R-:W-:Y:S02]  /*31540*/  ISETP.LT.AND P3, PT, R3, c[0x0][0x17c], !P0 ;  /* 0x00005f0003007a0c */ /* 0x000fe40004761270 */
[----:B------:R-:W-:Y:S01]  /*31550*/  IADD3 R3, R252, 0x1d3, RZ ;  /* 0x000001d3fc037810 */ /* 0x000fe20007ffe0ff */
[----:B---3--:R1:W-:Y:S01]  /*31560*/  @P4 STG.E [R240.64], R148 ;  /* 0x00000094f0004986 */ /* 0x0083e2000c101904 */
[----:B------:R-:W-:Y:S02]  /*31570*/  ISETP.LT.AND P4, PT, R0, c[0x0][0x17c], !P0 ;  /* 0x00005f0000007a0c */ /* 0x000fe40004781270 */
[----:B------:R-:W-:Y:S01]  /*31580*/  IADD3 R0, R252, 0x1d4, RZ ;  /* 0x000001d4fc007810 */ /* 0x000fe20007ffe0ff */
[----:B------:R1:W-:Y:S01]  /*31590*/  @P5 STG.E [R28.64], R149 ;  /* 0x000000951c005986 */ /* 0x0003e2000c101904 */
[----:B------:R-:W-:-:S02]  /*315a0*/  ISETP.LT.AND P5, PT, R3, c[0x0][0x17c], !P0 ;  /* 0x00005f0003007a0c */ /* 0x000fc400047a1270 */
[----:B------:R-:W-:Y:S01]  /*315b0*/  IADD3 R3, R252, 0x1d5, RZ ;  /* 0x000001d5fc037810 */ /* 0x000fe20007ffe0ff */
[----:B----4-:R1:W-:Y:S01]  /*315c0*/  @P6 STG.E [R246.64], R152 ;  /* 0x00000098f6006986 */ /* 0x0103e2000c101904 */
[----:B------:R-:W-:Y:S02]  /*315d0*/  ISETP.LT.AND P6, PT, R0, c[0x0][0x17c], !P0 ;  /* 0x00005f0000007a0c */ /* 0x000fe400047c1270 */
[----:B------:R-:W-:Y:S01]  /*315e0*/  IADD3 R0, R252, 0x1d6, RZ ;  /* 0x000001d6fc007810 */ /* 0x000fe20007ffe0ff */
[----:B------:R1:W-:Y:S01]  /*315f0*/  @P1 STG.E [R244.64], R153 ;  /* 0x00000099f4001986 */ /* 0x0003e2000c101904 */
[----:B------:R-:W-:-:S03]  /*31600*/  ISETP.LT.AND P1, PT, R3, c[0x0][0x17c], !P0 ;  /* 0x00005f0003007a0c */ /* 0x000fc60004721270 */
[----:B------:R1:W-:Y:S01]  /*31610*/  @P2 STG.E [R22.64], R156 ;  /* 0x0000009c16002986 */ /* 0x0003e2000c101904 */
[----:B------:R-:W-:Y:S02]  /*31620*/  ISETP.LT.AND P2, PT, R0, c[0x0][0x17c], !P0 ;  /* 0x00005f0000007a0c */ /* 0x000fe40004741270 */
[C---:B------:R-:W-:Y:S01]  /*31630*/  IADD3 R0, R252.reuse, 0x1d7, RZ ;  /* 0x000001d7fc007810 */ /* 0x040fe20007ffe0ff */
[----:B------:R1:W-:Y:S01]  /*31640*/  @P3 STG.E [R114.64], R157 ;  /* 0x0000009d72003986 */ /* 0x0003e2000c101904 */
[----:B------:R-:W-:Y:S02]  /*31650*/  IADD3 R3, R252, 0x1d8, RZ ;  /* 0x000001d8fc037810 */ /* 0x000fe40007ffe0ff */
[----:B------:R-:W-:Y:S02]  /*31660*/  ISETP.LT.AND P3, PT, R0, c[0x0][0x17c], !P0 ;  /* 0x00005f0000007a0c */ /* 0x000fe40004761270 */
[----:B------:R-:W-:Y:S01]  /*31670*/  IADD3 R0, R252, 0x1d9, RZ ;  /* 0x000001d9fc007810 */ /* 0x000fe20007ffe0ff */
[----:B------:R1:W-:Y:S01]  /*31680*/  @P4 STG.E [R108.64], R160 ;  /* 0x000000a06c004986 */ /* 0x0003e2000c101904 */
[----:B------:R-:W-:-:S03]  /*31690*/  ISETP.LT.AND P4, PT, R3, c[0x0][0x17c], !P0 ;  /* 0x00005f0003007a0c */ /* 0x000fc60004781270 */
[----:B------:R1:W-:Y:S01]  /*316a0*/  @P5 STG.E [R104.64], R161 ;  /* 0x000000a168005986 */ /* 0x0003e2000c101904 */
[----:B------:R-:W-:Y:S02]  /*316b0*/  ISETP.LT.AND P5, PT, R0, c[0x0][0x17c], !P0 ;  /* 0x00005f0000007a0c */ /* 0x000fe400047a1270 */
[----:B------:R-:W-:Y:S01]  /*316c0*/  IADD3 R0, R252, 0x1db, RZ ;  /* 0x000001dbfc007810 */ /* 0x000fe20007ffe0ff */
[----:B------:R1:W-:Y:S01]  /*316d0*/  @P6 STG.E [R8.64], R164 ;  /* 0x000000a408006986 */ /* 0x0003e2000c101904 */
[----:B------:R-:W-:-:S03]  /*316e0*/  ISETP.LT.AND P6, PT, R2, c[0x0][0x17c], !P0 ;  /* 0x00005f0002007a0c */ /* 0x000fc600047c1270 */
[----:B------:R1:W-:Y:S01]  /*316f0*/  @P1 STG.E [R100.64], R165 ;  /* 0x000000a564001986 */ /* 0x0003e2000c101904 */
[----:B------:R-:W-:Y:S02]  /*31700*/  ISETP.LT.AND P1, PT, R0, c[0x0][0x17c], !P0 ;  /* 0x00005f0000007a0c */ /* 0x000fe40004721270 */
[C---:B------:R-:W-:Y:S02]  /*31710*/  IADD3 R2, R252.reuse, 0x1dc, RZ ;  /* 0x000001dcfc027810 */ /* 0x040fe40007ffe0ff */
        /* <DEDUP_REMOVED lines=83> */
[C---:B------:R-:W-:Y:S01]  /*31c50*/  IADD3 R0, R252.reuse, 0x1f9, RZ ;  /* 0x000001f9fc007810 */ /* 0x040fe20007ffe0ff */
[----:B------:R1:W-:Y:S01]  /*31c60*/  @P6 STG.E [R36.64], R162 ;  /* 0x000000a224006986 */ /* 0x0003e2000c101904 */
[----:B------:R-:W-:-:S03]  /*31c70*/  IADD3 R2, R252, 0x1f8, RZ ;  /* 0x000001f8fc027810 */ /* 0x000fc60007ffe0ff */
[----:B------:R1:W-:Y:S01]  /*31c80*/  @P1 STG.E [R38.64], R163 ;  /* 0x000000a326001986 */ /* 0x0003e2000c101904 */
[----:B------:R-:W-:Y:S02]  /*31c90*/  ISETP.LT.AND P1, PT, R0, c[0x0][0x17c], !P0 ;  /* 0x00005f0000007a0c */ /* 0x000fe40004721270 */
[----:B------:R-:W-:Y:S02]  /*31ca0*/  ISETP.LT.AND P6, PT, R2, c[0x0][0x17c], !P0 ;  /* 0x00005f0002007a0c */ /* 0x000fe400047c1270 */
[C---:B------:R-:W-:Y:S01]  /*31cb0*/  IADD3 R0, R252.reuse, 0x1fb, RZ ;  /* 0x000001fbfc007810 */ /* 0x040fe20007ffe0ff */
[----:B------:R1:W-:Y:S01]  /*31cc0*/  @P2 STG.E [R30.64], R166 ;  /* 0x000000a61e002986 */ /* 0x0003e2000c101904 */
[----:B------:R-:W-:-:S03]  /*31cd0*/  IADD3 R2, R252, 0x1fa, RZ ;  /* 0x000001fafc027810 */ /* 0x000fc60007ffe0ff */
[----:B------:R1:W-:Y:S01]  /*31ce0*/  @P3 STG.E [R32.64], R167 ;  /* 0x000000a720003986 */ /* 0x0003e2000c101904 */
[----:B------:R-:W-:Y:S02]  /*31cf0*/  ISETP.LT.AND P3, PT, R0, c[0x0][0x17c], !P0 ;  /* 0x00005f0000007a0c */ /* 0x000fe40004761270 */
[----:B------:R-:W-:Y:S01]  /*31d00*/  IADD3 R0, R252, 0x1fd, RZ ;  /* 0x000001fdfc007810 */ /* 0x000fe20007ffe0ff */
[----:B------:R1:W-:Y:S01]  /*31d10*/  @P4 STG.E [R24.64], R170 ;  /* 0x000000aa18004986 */ /* 0x0003e2000c101904 */
[----:B------:R-:W-:Y:S02]  /*31d20*/  ISETP.LT.AND P2, PT, R2, c[0x0][0x17c], !P0 ;  /* 0x00005f0002007a0c */ /* 0x000fe40004741270 */
[----:B------:R-:W-:Y:S01]  /*31d30*/  IADD3 R2, R252, 0x1fc, RZ ;  /* 0x000001fcfc027810 */ /* 0x000fe20007ffe0ff */
[----:B------:R1:W-:Y:S01]  /*31d40*/  @P5 STG.E [R26.64], R171 ;  /* 0x000000ab1a005986 */ /* 0x0003e2000c101904 */
[----:B------:R-:W-:Y:S02]  /*31d50*/  ISETP.LT.AND P5, PT, R0, c[0x0][0x17c], !P0 ;  /* 0x00005f0000007a0c */ /* 0x000fe400047a1270 */
[----:B------:R-:W-:-:S02]  /*31d60*/  IADD3 R0, R252, 0x1fe, RZ ;  /* 0x000001fefc007810 */ /* 0x000fc40007ffe0ff */
[----:B------:R-:W-:Y:S01]  /*31d70*/  IADD3 R252, R252, 0x1ff, RZ ;  /* 0x000001fffcfc7810 */ /* 0x000fe20007ffe0ff */
[----:B------:R1:W-:Y:S01]  /*31d80*/  @P6 STG.E [R20.64], R174 ;  /* 0x000000ae14006986 */ /* 0x0003e2000c101904 */
[----:B------:R-:W-:Y:S02]  /*31d90*/  ISETP.LT.AND P4, PT, R2, c[0x0][0x17c], !P0 ;  /* 0x00005f0002007a0c */ /* 0x000fe40004781270 */
[----:B------:R-:W-:Y:S02]  /*31da0*/  ISETP.LT.AND P6, PT, R0, c[0x0][0x17c], !P0 ;  /* 0x00005f0000007a0c */ /* 0x000fe400047c1270 */
[----:B------:R-:W-:Y:S01]  /*31db0*/  ISETP.LT.AND P0, PT, R252, c[0x0][0x17c], !P0 ;  /* 0x00005f00fc007a0c */ /* 0x000fe20004701270 */
[----:B------:R1:W-:Y:S04]  /*31dc0*/  @P1 STG.E [R18.64], R175 ;  /* 0x000000af12001986 */ /* 0x0003e8000c101904 */
[----:B------:R1:W-:Y:S04]  /*31dd0*/  @P2 STG.E [R16.64], R178 ;  /* 0x000000b210002986 */ /* 0x0003e8000c101904 */
[----:B------:R1:W-:Y:S04]  /*31de0*/  @P3 STG.E [R14.64], R179 ;  /* 0x000000b30e003986 */ /* 0x0003e8000c101904 */
[----:B------:R1:W-:Y:S04]  /*31df0*/  @P4 STG.E [R12.64], R182 ;  /* 0x000000b60c004986 */ /* 0x0003e8000c101904 */
[----:B------:R1:W-:Y:S04]  /*31e00*/  @P5 STG.E [R10.64], R183 ;  /* 0x000000b70a005986 */ /* 0x0003e8000c101904 */
[----:B------:R1:W-:Y:S01]  /*31e10*/  @P6 STG.E [R248.64], R186 ;  /* 0x000000baf8006986 */ /* 0x0003e2000c101904 */
[----:B------:R-:W-:Y:S05]  /*31e20*/  @!P0 EXIT ;  /* 0x000000000000894d */ /* 0x000fea0003800000 */
[----:B------:R-:W-:Y:S01]  /*31e30*/  STG.E [R6.64], R187 ;  /* 0x000000bb06007986 */ /* 0x000fe2000c101904 */
[----:B------:R-:W-:Y:S05]  /*31e40*/  EXIT ;  /* 0x000000000000794d */ /* 0x000fea0003800000 */
.L_x_2:
[----:B------:R-:W-:-:S00]  /*31e50*/  BRA `(.L_x_2) ;  /* 0xfffffff000007947 */ /* 0x000fc0000383ffff */
[----:B------:R-:W-:-:S00]  /*31e60*/  NOP ;  /* 0x0000000000007918 */ /* 0x000fc00000000000 */
        /* <DEDUP_REMOVED lines=9> */
.L_x_3:


//--------------------- .nv.shared.matmul_kernel  --------------------------
	.section	.nv.shared.matmul_kernel,"aw",@nobits
	.sectionflags	@""
	.align	16
